	.target	sm_80

	.elftype	@"ET_EXEC"


//--------------------- .note.nv.tkinfo           --------------------------
	.section	.note.nv.tkinfo,"",@"SHT_NOTE"
	.sectionflags	@"SHF_NOTE_NV_TKINFO"
	.tkinfo
        /*0018*/ 	.word	0x00000002
        /*0030*/ 	.string	""
        /*0030*/ 	.string	"ptxas"
        /*0030*/ 	.string	"Cuda compilation tools, release 13.0, V13.0.88"
        /*0030*/ 	.string	"Build cuda_13.0.r13.0/compiler.36424714_0"
        /*0030*/ 	.string	"-v  -suppress-debug-info  -lineinfo  -arch sm_80 "



//--------------------- .note.nv.cuinfo           --------------------------
	.section	.note.nv.cuinfo,"",@"SHT_NOTE"
	.sectionflags	@"SHF_NOTE_NV_CUINFO"
        /*0018*/ 	.short	0x0002
        /*001a*/ 	.short	0x0050
        /*001c*/ 	.short	0x0082
	.zero		2


//--------------------- .nv.info                  --------------------------
	.section	.nv.info,"",@"SHT_CUDA_INFO"
	.align	4


	//----- nvinfo : EIATTR_REGCOUNT
	.align		4
        /*0000*/ 	.byte	0x04, 0x2f
        /*0002*/ 	.short	(.L_1 - .L_0)
	.align		4
.L_0:
        /*0004*/ 	.word	index@(matmul_kernel)
        /*0008*/ 	.word	0x00000040


	//----- nvinfo : EIATTR_FRAME_SIZE
	.align		4
.L_1:
        /*000c*/ 	.byte	0x04, 0x11
        /*000e*/ 	.short	(.L_3 - .L_2)
	.align		4
.L_2:
        /*0010*/ 	.word	index@(matmul_kernel)
        /*0014*/ 	.word	0x00005d20


	//----- nvinfo : EIATTR_MIN_STACK_SIZE
	.align		4
.L_3:
        /*0018*/ 	.byte	0x04, 0x12
        /*001a*/ 	.short	(.L_5 - .L_4)
	.align		4
.L_4:
        /*001c*/ 	.word	index@(matmul_kernel)
        /*0020*/ 	.word	0x00005d20
.L_5:


//--------------------- .nv.info.matmul_kernel    --------------------------
	.section	.nv.info.matmul_kernel,"",@"SHT_CUDA_INFO"
	.sectionflags	@""
	.align	4


	//----- nvinfo : EIATTR_CUDA_API_VERSION
	.align		4
        /*0000*/ 	.byte	0x04, 0x37
        /*0002*/ 	.short	(.L_7 - .L_6)
.L_6:
        /*0004*/ 	.word	0x00000082


	//----- nvinfo : EIATTR_SW2861232_WAR
	.align		4
.L_7:
        /*0008*/ 	.byte	0x01, 0x35
	.zero		2


	//----- nvinfo : EIATTR_PARAM_CBANK
	.align		4
        /*000c*/ 	.byte	0x04, 0x0a
        /*000e*/ 	.short	(.L_9 - .L_8)
	.align		4
.L_8:
        /*0010*/ 	.word	index@(.nv.constant0.matmul_kernel)
        /*0014*/ 	.short	0x0160
        /*0016*/ 	.short	0x0050


	//----- nvinfo : EIATTR_CBANK_PARAM_SIZE
	.align		4
.L_9:
        /*0018*/ 	.byte	0x03, 0x19
        /*001a*/ 	.short	0x0050


	//----- nvinfo : EIATTR_KPARAM_INFO
	.align		4
        /*001c*/ 	.byte	0x04, 0x17
        /*001e*/ 	.short	(.L_11 - .L_10)
.L_10:
        /*0020*/ 	.word	0x00000000
        /*0024*/ 	.short	0x000d
        /*0026*/ 	.short	0x0048
        /*0028*/ 	.byte	0x00, 0xf4, 0x21, 0x00


	//----- nvinfo : EIATTR_KPARAM_INFO
	.align		4
.L_11:
        /*002c*/ 	.byte	0x04, 0x17
        /*002e*/ 	.short	(.L_13 - .L_12)
.L_12:
        /*0030*/ 	.word	0x00000000
        /*0034*/ 	.short	0x000c
        /*0036*/ 	.short	0x0040
        /*0038*/ 	.byte	0x00, 0xf4, 0x21, 0x00


	//----- nvinfo : EIATTR_KPARAM_INFO
	.align		4
.L_13:
        /*003c*/ 	.byte	0x04, 0x17
        /*003e*/ 	.short	(.L_15 - .L_14)
.L_14:
        /*0040*/ 	.word	0x00000000
        /*0044*/ 	.short	0x000b
        /*0046*/ 	.short	0x0038
        /*0048*/ 	.byte	0x00, 0xf0, 0x11, 0x00


	//----- nvinfo : EIATTR_KPARAM_INFO
	.align		4
.L_15:
        /*004c*/ 	.byte	0x04, 0x17
        /*004e*/ 	.short	(.L_17 - .L_16)
.L_16:
        /*0050*/ 	.word	0x00000000
        /*0054*/ 	.short	0x000a
        /*0056*/ 	.short	0x0034
        /*0058*/ 	.byte	0x00, 0xf0, 0x11, 0x00


	//----- nvinfo : EIATTR_KPARAM_INFO
	.align		4
.L_17:
        /*005c*/ 	.byte	0x04, 0x17
        /*005e*/ 	.short	(.L_19 - .L_18)
.L_18:
        /*0060*/ 	.word	0x00000000
        /*0064*/ 	.short	0x0009
        /*0066*/ 	.short	0x0030
        /*0068*/ 	.byte	0x00, 0xf0, 0x11, 0x00


	//----- nvinfo : EIATTR_KPARAM_INFO
	.align		4
.L_19:
        /*006c*/ 	.byte	0x04, 0x17
        /*006e*/ 	.short	(.L_21 - .L_20)
.L_20:
        /*0070*/ 	.word	0x00000000
        /*0074*/ 	.short	0x0008
        /*0076*/ 	.short	0x002c
        /*0078*/ 	.byte	0x00, 0xf0, 0x11, 0x00


	//----- nvinfo : EIATTR_KPARAM_INFO
	.align		4
.L_21:
        /*007c*/ 	.byte	0x04, 0x17
        /*007e*/ 	.short	(.L_23 - .L_22)
.L_22:
        /*0080*/ 	.word	0x00000000
        /*0084*/ 	.short	0x0007
        /*0086*/ 	.short	0x0028
        /*0088*/ 	.byte	0x00, 0xf0, 0x11, 0x00


	//----- nvinfo : EIATTR_KPARAM_INFO
	.align		4
.L_23:
        /*008c*/ 	.byte	0x04, 0x17
        /*008e*/ 	.short	(.L_25 - .L_24)
.L_24:
        /*0090*/ 	.word	0x00000000
        /*0094*/ 	.short	0x0006
        /*0096*/ 	.short	0x0024
        /*0098*/ 	.byte	0x00, 0xf0, 0x11, 0x00


	//----- nvinfo : EIATTR_KPARAM_INFO
	.align		4
.L_25:
        /*009c*/ 	.byte	0x04, 0x17
        /*009e*/ 	.short	(.L_27 - .L_26)
.L_26:
        /*00a0*/ 	.word	0x00000000
        /*00a4*/ 	.short	0x0005
        /*00a6*/ 	.short	0x0020
        /*00a8*/ 	.byte	0x00, 0xf0, 0x11, 0x00


	//----- nvinfo : EIATTR_KPARAM_INFO
	.align		4
.L_27:
        /*00ac*/ 	.byte	0x04, 0x17
        /*00ae*/ 	.short	(.L_29 - .L_28)
.L_28:
        /*00b0*/ 	.word	0x00000000
        /*00b4*/ 	.short	0x0004
        /*00b6*/ 	.short	0x001c
        /*00b8*/ 	.byte	0x00, 0xf0, 0x11, 0x00


	//----- nvinfo : EIATTR_KPARAM_INFO
	.align		4
.L_29:
        /*00bc*/ 	.byte	0x04, 0x17
        /*00be*/ 	.short	(.L_31 - .L_30)
.L_30:
        /*00c0*/ 	.word	0x00000000
        /*00c4*/ 	.short	0x0003
        /*00c6*/ 	.short	0x0018
        /*00c8*/ 	.byte	0x00, 0xf0, 0x11, 0x00


	//----- nvinfo : EIATTR_KPARAM_INFO
	.align		4
.L_31:
        /*00cc*/ 	.byte	0x04, 0x17
        /*00ce*/ 	.short	(.L_33 - .L_32)
.L_32:
        /*00d0*/ 	.word	0x00000000
        /*00d4*/ 	.short	0x0002
        /*00d6*/ 	.short	0x0010
        /*00d8*/ 	.byte	0x00, 0xf4, 0x21, 0x00


	//----- nvinfo : EIATTR_KPARAM_INFO
	.align		4
.L_33:
        /*00dc*/ 	.byte	0x04, 0x17
        /*00de*/ 	.short	(.L_35 - .L_34)
.L_34:
        /*00e0*/ 	.word	0x00000000
        /*00e4*/ 	.short	0x0001
        /*00e6*/ 	.short	0x0008
        /*00e8*/ 	.byte	0x00, 0xf4, 0x21, 0x00


	//----- nvinfo : EIATTR_KPARAM_INFO
	.align		4
.L_35:
        /*00ec*/ 	.byte	0x04, 0x17
        /*00ee*/ 	.short	(.L_37 - .L_36)
.L_36:
        /*00f0*/ 	.word	0x00000000
        /*00f4*/ 	.short	0x0000
        /*00f6*/ 	.short	0x0000
        /*00f8*/ 	.byte	0x00, 0xf4, 0x21, 0x00


	//----- nvinfo : EIATTR_MAXREG_COUNT
	.align		4
.L_37:
        /*00fc*/ 	.byte	0x03, 0x1b
        /*00fe*/ 	.short	0x00ff


	//----- nvinfo : EIATTR_NUM_BARRIERS
	.align		4
        /*0100*/ 	.byte	0x02, 0x4c
        /*0102*/ 	.byte	0x01
	.zero		1


	//----- nvinfo : EIATTR_ANNOTATIONS
	.align		4
        /*0104*/ 	.byte	0x04, 0x55
        /*0106*/ 	.short	(.L_39 - .L_38)


	//   ....[0]....
.L_38:
        /*0108*/ 	.word	0x00000001
        /*010c*/ 	.byte	0x10, 0x05, 0x00, 0x00, 0x01, 0x00, 0x00, 0x00, 0x40, 0x05, 0x00, 0x00, 0x01, 0x00, 0x00, 0x00
        /* <DEDUP_REMOVED lines=3443> */
        /*d84c*/ 	.byte	0xa0, 0xdd, 0x02, 0x00


	//----- nvinfo : EIATTR_MERCURY_ISA_VERSION
	.align		4
.L_39:
        /*d850*/ 	.byte	0x03, 0x5f
        /*d852*/ 	.short	0x0000


	//----- nvinfo : EIATTR_COOP_GROUP_MASK_REGIDS
	.align		4
        /*d854*/ 	.byte	0x04, 0x29
        /*d856*/ 	.short	(.L_41 - .L_40)


	//   ....[0]....
.L_40:
        /*d858*/ 	.word	0xffffffff


	//   ....[1]....
        /*d85c*/ 	.word	0xffffffff


	//   ....[2]....
        /*d860*/ 	.word	0xffffffff


	//   ....[3]....
        /*d864*/ 	.word	0xffffffff


	//   ....[4]....
        /*d868*/ 	.word	0xffffffff


	//   ....[5]....
        /*d86c*/ 	.word	0xffffffff


	//   ....[6]....
        /*d870*/ 	.word	0xffffffff


	//   ....[7]....
        /*d874*/ 	.word	0xffffffff


	//   ....[8]....
        /*d878*/ 	.word	0xffffffff


	//   ....[9]....
        /*d87c*/ 	.word	0xffffffff


	//   ....[10]....
        /*d880*/ 	.word	0xffffffff


	//   ....[11]....
        /*d884*/ 	.word	0xffffffff


	//   ....[12]....
        /*d888*/ 	.word	0xffffffff


	//   ....[13]....
        /*d88c*/ 	.word	0xffffffff


	//   ....[14]....
        /*d890*/ 	.word	0xffffffff


	//   ....[15]....
        /*d894*/ 	.word	0xffffffff


	//   ....[16]....
        /*d898*/ 	.word	0xffffffff


	//   ....[17]....
        /*d89c*/ 	.word	0xffffffff


	//   ....[18]....
        /*d8a0*/ 	.word	0xffffffff


	//   ....[19]....
        /*d8a4*/ 	.word	0xffffffff


	//   ....[20]....
        /*d8a8*/ 	.word	0xffffffff


	//   ....[21]....
        /*d8ac*/ 	.word	0xffffffff


	//   ....[22]....
        /*d8b0*/ 	.word	0xffffffff


	//   ....[23]....
        /*d8b4*/ 	.word	0xffffffff


	//   ....[24]....
        /*d8b8*/ 	.word	0xffffffff


	//   ....[25]....
        /*d8bc*/ 	.word	0xffffffff


	//   ....[26]....
        /*d8c0*/ 	.word	0xffffffff


	//   ....[27]....
        /*d8c4*/ 	.word	0xffffffff


	//   ....[28]....
        /*d8c8*/ 	.word	0xffffffff


	//   ....[29]....
        /*d8cc*/ 	.word	0xffffffff


	//   ....[30]....
        /*d8d0*/ 	.word	0xffffffff


	//   ....[31]....
        /*d8d4*/ 	.word	0xffffffff


	//   ....[32]....
        /*d8d8*/ 	.word	0xffffffff


	//   ....[33]....
        /*d8dc*/ 	.word	0xffffffff


	//   ....[34]....
        /*d8e0*/ 	.word	0xffffffff


	//   ....[35]....
        /*d8e4*/ 	.word	0xffffffff


	//   ....[36]....
        /*d8e8*/ 	.word	0xffffffff


	//   ....[37]....
        /*d8ec*/ 	.word	0xffffffff


	//   ....[38]....
        /*d8f0*/ 	.word	0xffffffff


	//   ....[39]....
        /*d8f4*/ 	.word	0xffffffff


	//   ....[40]....
        /*d8f8*/ 	.word	0xffffffff


	//   ....[41]....
        /*d8fc*/ 	.word	0xffffffff


	//   ....[42]....
        /*d900*/ 	.word	0xffffffff


	//   ....[43]....
        /*d904*/ 	.word	0xffffffff


	//   ....[44]....
        /*d908*/ 	.word	0xffffffff


	//   ....[45]....
        /*d90c*/ 	.word	0xffffffff


	//   ....[46]....
        /*d910*/ 	.word	0xffffffff


	//   ....[47]....
        /*d914*/ 	.word	0xffffffff


	//   ....[48]....
        /*d918*/ 	.word	0xffffffff


	//   ....[49]....
        /*d91c*/ 	.word	0xffffffff


	//   ....[50]....
        /*d920*/ 	.word	0xffffffff


	//   ....[51]....
        /*d924*/ 	.word	0xffffffff


	//   ....[52]....
        /*d928*/ 	.word	0xffffffff


	//   ....[53]....
        /*d92c*/ 	.word	0xffffffff


	//   ....[54]....
        /*d930*/ 	.word	0xffffffff


	//   ....[55]....
        /*d934*/ 	.word	0xffffffff


	//   ....[56]....
        /*d938*/ 	.word	0xffffffff


	//   ....[57]....
        /*d93c*/ 	.word	0xffffffff


	//   ....[58]....
        /*d940*/ 	.word	0xffffffff


	//   ....[59]....
        /*d944*/ 	.word	0xffffffff


	//   ....[60]....
        /*d948*/ 	.word	0xffffffff


	//   ....[61]....
        /*d94c*/ 	.word	0xffffffff


	//   ....[62]....
        /*d950*/ 	.word	0xffffffff


	//----- nvinfo : EIATTR_COOP_GROUP_INSTR_OFFSETS
	.align		4
.L_41:
        /*d954*/ 	.byte	0x04, 0x28
        /*d956*/ 	.short	(.L_43 - .L_42)


	//   ....[0]....
.L_42:
        /*d958*/ 	.word	0x00087130


	//   ....[1]....
        /*d95c*/ 	.word	0x00087240


	//   ....[2]....
        /*d960*/ 	.word	0x000872f0


	//   ....[3]....
        /*d964*/ 	.word	0x00087360


	//   ....[4]....
        /*d968*/ 	.word	0x00087490


	//   ....[5]....
        /*d96c*/ 	.word	0x00087500


	//   ....[6]....
        /*d970*/ 	.word	0x000876f0


	//   ....[7]....
        /*d974*/ 	.word	0x00087760


	//   ....[8]....
        /*d978*/ 	.word	0x000878d0


	//   ....[9]....
        /*d97c*/ 	.word	0x00087940


	//   ....[10]....
        /*d980*/ 	.word	0x00087b30


	//   ....[11]....
        /*d984*/ 	.word	0x00087c70


	//   ....[12]....
        /*d988*/ 	.word	0x00087d30


	//   ....[13]....
        /*d98c*/ 	.word	0x00087df0


	//   ....[14]....
        /*d990*/ 	.word	0x00087f90


	//   ....[15]....
        /*d994*/ 	.word	0x00087fe0


	//   ....[16]....
        /*d998*/ 	.word	0x00088240


	//   ....[17]....
        /*d99c*/ 	.word	0x000882b0


	//   ....[18]....
        /*d9a0*/ 	.word	0x00088460


	//   ....[19]....
        /*d9a4*/ 	.word	0x000884d0


	//   ....[20]....
        /*d9a8*/ 	.word	0x00088680


	//   ....[21]....
        /*d9ac*/ 	.word	0x000886f0


	//   ....[22]....
        /*d9b0*/ 	.word	0x000888a0


	//   ....[23]....
        /*d9b4*/ 	.word	0x00088910


	//   ....[24]....
        /*d9b8*/ 	.word	0x00088ac0


	//   ....[25]....
        /*d9bc*/ 	.word	0x00088b30


	//   ....[26]....
        /*d9c0*/ 	.word	0x00088d90


	//   ....[27]....
        /*d9c4*/ 	.word	0x00088e50


	//   ....[28]....
        /*d9c8*/ 	.word	0x00088f00


	//   ....[29]....
        /*d9cc*/ 	.word	0x00088f50


	//   ....[30]....
        /*d9d0*/ 	.word	0x00089080


	//   ....[31]....
        /*d9d4*/ 	.word	0x00089190


	//   ....[32]....
        /*d9d8*/ 	.word	0x000895c0


	//   ....[33]....
        /*d9dc*/ 	.word	0x00089650


	//   ....[34]....
        /*d9e0*/ 	.word	0x000896a0


	//   ....[35]....
        /*d9e4*/ 	.word	0x00089750


	//   ....[36]....
        /*d9e8*/ 	.word	0x000897e0


	//   ....[37]....
        /*d9ec*/ 	.word	0x00089870


	//   ....[38]....
        /*d9f0*/ 	.word	0x00089c60


	//   ....[39]....
        /*d9f4*/ 	.word	0x00089d10


	//   ....[40]....
        /*d9f8*/ 	.word	0x00089d60


	//   ....[41]....
        /*d9fc*/ 	.word	0x00089df0


	//   ....[42]....
        /*da00*/ 	.word	0x00089e80


	//   ....[43]....
        /*da04*/ 	.word	0x00089f10


	//   ....[44]....
        /*da08*/ 	.word	0x00089fa0


	//   ....[45]....
        /*da0c*/ 	.word	0x0008a0d0


	//   ....[46]....
        /*da10*/ 	.word	0x0008a3a0


	//   ....[47]....
        /*da14*/ 	.word	0x0008a3f0


	//   ....[48]....
        /*da18*/ 	.word	0x0008a480


	//   ....[49]....
        /*da1c*/ 	.word	0x0008a560


	//   ....[50]....
        /*da20*/ 	.word	0x0008a950


	//   ....[51]....
        /*da24*/ 	.word	0x0008aa00


	//   ....[52]....
        /*da28*/ 	.word	0x0008aa50


	//   ....[53]....
        /*da2c*/ 	.word	0x0008ab00


	//   ....[54]....
        /*da30*/ 	.word	0x0008ab50


	//   ....[55]....
        /*da34*/ 	.word	0x0008ac20


	//   ....[56]....
        /*da38*/ 	.word	0x0008acb0


	//   ....[57]....
        /*da3c*/ 	.word	0x0008ade0


	//   ....[58]....
        /*da40*/ 	.word	0x0008b0f0


	//   ....[59]....
        /*da44*/ 	.word	0x0008b1f0


	//   ....[60]....
        /*da48*/ 	.word	0x0008b240


	//   ....[61]....
        /*da4c*/ 	.word	0x0008b370


	//   ....[62]....
        /*da50*/ 	.word	0x0008b5b0


	//----- nvinfo : EIATTR_EXIT_INSTR_OFFSETS
	.align		4
.L_43:
        /*da54*/ 	.byte	0x04, 0x1c
        /*da56*/ 	.short	(.L_45 - .L_44)


	//   ....[0]....
.L_44:
        /*da58*/ 	.word	0x0009cc40


	//   ....[1]....
        /*da5c*/ 	.word	0x0009cc70


	//----- nvinfo : EIATTR_REQNTID
	.align		4
.L_45:
        /*da60*/ 	.byte	0x04, 0x10
        /*da62*/ 	.short	(.L_47 - .L_46)
.L_46:
        /*da64*/ 	.word	0x00000020
        /*da68*/ 	.word	0x00000001
        /*da6c*/ 	.word	0x00000001
.L_47:


//--------------------- .nv.callgraph             --------------------------
	.section	.nv.callgraph,"",@"SHT_CUDA_CALLGRAPH"
	.align	4
	.sectionentsize	8
	.align		4
        /*0000*/ 	.word	0x00000000
	.align		4
        /*0004*/ 	.word	0xffffffff
	.align		4
        /*0008*/ 	.word	0x00000000
	.align		4
        /*000c*/ 	.word	0xfffffffe
	.align		4
        /*0010*/ 	.word	0x00000000
	.align		4
        /*0014*/ 	.word	0xfffffffd
	.align		4
        /*0018*/ 	.word	0x00000000
	.align		4
        /*001c*/ 	.word	0xfffffffc


//--------------------- .nv.rel.action            --------------------------
	.section	.nv.rel.action,"",@"SHT_CUDA_RELOCINFO"
	.align	8
	.sectionentsize	8
        /*0000*/ 	.byte	0x73, 0x00, 0x00, 0x00, 0x00, 0x00, 0x00, 0x00, 0x00, 0x00, 0x00, 0x11, 0x25, 0x00, 0x05, 0x36


//--------------------- .nv.constant0.matmul_kernel --------------------------
	.section	.nv.constant0.matmul_kernel,"a",@progbits
	.sectionflags	@""
	.align	4
.nv.constant0.matmul_kernel:
	.zero		432


//--------------------- .text.matmul_kernel       --------------------------
	.section	.text.matmul_kernel,"ax",@progbits
	.sectioninfo	@"SHI_REGISTERS=64"
	.align	128
        .global         matmul_kernel
        .type           matmul_kernel,@function
        .size           matmul_kernel,(.L_x_5 - matmul_kernel)
        .other          matmul_kernel,@"STO_CUDA_ENTRY STV_DEFAULT"
matmul_kernel:
.text.matmul_kernel:
[----:B------:R-:W-:-:S03]  /*0000*/  IMAD.MOV.U32 R1, RZ, RZ, c[0x0][0x28] ;  /* 0x00000a00ff017624 */ /* 0x000fc600078e00ff */
[----:B------:R-:W-:Y:S01]  /*0010*/  IMAD.MOV.U32 R0, RZ, RZ, c[0x0][0x17c] ;  /* 0x00005f00ff007624 */ /* 0x000fe200078e00ff */
[----:B------:R-:W0:Y:S01]  /*0020*/  S2R R5, SR_CTAID.X ;  /* 0x0000000000057919 */ /* 0x000e220000002500 */
[----:B------:R-:W-:Y:S01]  /*0030*/  IADD3 R1, R1, -0x5d20, RZ ;  /* 0xffffa2e001017810 */ /* 0x000fe20007ffe0ff */
[----:B------:R-:W-:Y:S02]  /*0040*/  ULDC.64 UR4, c[0x0][0x118] ;  /* 0x0000460000047ab9 */ /* 0x000fe40000000a00 */
[----:B------:R-:W-:Y:S01]  /*0050*/  IADD3 R0, R0, 0x7f, RZ ;  /* 0x0000007f00007810 */ /* 0x000fe20007ffe0ff */
[----:B------:R-:W1:Y:S03]  /*0060*/  S2R R12, SR_TID.X ;  /* 0x00000000000c7919 */ /* 0x000e660000002100 */
[----:B------:R-:W-:-:S04]  /*0070*/  SHF.R.S32.HI R3, RZ, 0x1f, R0 ;  /* 0x0000001fff037819 */ /* 0x000fc80000011400 */
[----:B------:R-:W-:-:S04]  /*0080*/  LEA.HI R3, R3, R0, RZ, 0x7 ;  /* 0x0000000003037211 */ /* 0x000fc800078f38ff */
[----:B------:R-:W-:-:S05]  /*0090*/  SHF.R.S32.HI R3, RZ, 0x7, R3 ;  /* 0x00000007ff037819 */ /* 0x000fca0000011403 */
[----:B------:R-:W-:Y:S01]  /*00a0*/  IMAD.SHL.U32 R4, R3, 0x8, RZ ;  /* 0x0000000803047824 */ /* 0x000fe200078e00ff */
[----:B0-----:R-:W-:-:S04]  /*00b0*/  IABS R8, R5 ;  /* 0x0000000500087213 */ /* 0x001fc80000000000 */
[-C--:B------:R-:W-:Y:S02]  /*00c0*/  IABS R7, R4.reuse ;  /* 0x0000000400077213 */ /* 0x080fe40000000000 */
[----:B------:R-:W-:Y:S02]  /*00d0*/  IABS R10, R4 ;  /* 0x00000004000a7213 */ /* 0x000fe40000000000 */
[----:B------:R-:W0:Y:S01]  /*00e0*/  I2F.RP R0, R7 ;  /* 0x0000000700007306 */ /* 0x000e220000209400 */
[----:B-1----:R-:W-:-:S07]  /*00f0*/  LOP3.LUT R13, R12, 0x1f, RZ, 0xc0, !PT ;  /* 0x0000001f0c0d7812 */ /* 0x002fce00078ec0ff */
[----:B0-----:R-:W0:Y:S02]  /*0100*/  MUFU.RCP R0, R0 ;  /* 0x0000000000007308 */ /* 0x001e240000001000 */
[----:B0-----:R-:W-:Y:S01]  /*0110*/  IADD3 R2, R0, 0xffffffe, RZ ;  /* 0x0ffffffe00027810 */ /* 0x001fe20007ffe0ff */
[----:B------:R-:W-:-:S05]  /*0120*/  IMAD.MOV R0, RZ, RZ, -R10 ;  /* 0x000000ffff007224 */ /* 0x000fca00078e0a0a */
[----:B------:R0:W1:Y:S02]  /*0130*/  F2I.FTZ.U32.TRUNC.NTZ R3, R2 ;  /* 0x0000000200037305 */ /* 0x000064000021f000 */
[----:B0-----:R-:W-:Y:S02]  /*0140*/  IMAD.MOV.U32 R2, RZ, RZ, RZ ;  /* 0x000000ffff027224 */ /* 0x001fe400078e00ff */
[----:B-1----:R-:W-:-:S04]  /*0150*/  IMAD.MOV R6, RZ, RZ, -R3 ;  /* 0x000000ffff067224 */ /* 0x002fc800078e0a03 */
[----:B------:R-:W-:Y:S02]  /*0160*/  IMAD R9, R6, R7, RZ ;  /* 0x0000000706097224 */ /* 0x000fe400078e02ff */
[----:B------:R-:W-:Y:S02]  /*0170*/  IMAD.MOV.U32 R6, RZ, RZ, R8 ;  /* 0x000000ffff067224 */ /* 0x000fe400078e0008 */
[----:B------:R-:W-:-:S06]  /*0180*/  IMAD.HI.U32 R3, R3, R9, R2 ;  /* 0x0000000903037227 */ /* 0x000fcc00078e0002 */
[----:B------:R-:W-:-:S04]  /*0190*/  IMAD.HI.U32 R3, R3, R6, RZ ;  /* 0x0000000603037227 */ /* 0x000fc800078e00ff */
[----:B------:R-:W-:-:S05]  /*01a0*/  IMAD R0, R3, R0, R6 ;  /* 0x0000000003007224 */ /* 0x000fca00078e0206 */
[----:B------:R-:W-:-:S13]  /*01b0*/  ISETP.GT.U32.AND P1, PT, R7, R0, PT ;  /* 0x000000000700720c */ /* 0x000fda0003f24070 */
[----:B------:R-:W-:Y:S01]  /*01c0*/  @!P1 IMAD.IADD R0, R0, 0x1, -R7 ;  /* 0x0000000100009824 */ /* 0x000fe200078e0a07 */
[----:B------:R-:W-:Y:S02]  /*01d0*/  @!P1 IADD3 R3, R3, 0x1, RZ ;  /* 0x0000000103039810 */ /* 0x000fe40007ffe0ff */
[----:B------:R-:W-:Y:S02]  /*01e0*/  ISETP.NE.AND P1, PT, R4, RZ, PT ;  /* 0x000000ff0400720c */ /* 0x000fe40003f25270 */
[----:B------:R-:W-:Y:S02]  /*01f0*/  ISETP.GE.U32.AND P0, PT, R0, R7, PT ;  /* 0x000000070000720c */ /* 0x000fe40003f06070 */
[----:B------:R-:W-:-:S04]  /*0200*/  LOP3.LUT R0, R5, R4, RZ, 0x3c, !PT ;  /* 0x0000000405007212 */ /* 0x000fc800078e3cff */
[----:B------:R-:W-:Y:S01]  /*0210*/  ISETP.GE.AND P2, PT, R0, RZ, PT ;  /* 0x000000ff0000720c */ /* 0x000fe20003f46270 */
[----:B------:R-:W-:-:S05]  /*0220*/  IMAD.MOV.U32 R0, RZ, RZ, c[0x0][0x178] ;  /* 0x00005e00ff007624 */ /* 0x000fca00078e00ff */
[----:B------:R-:W-:Y:S02]  /*0230*/  IADD3 R0, R0, 0xff, RZ ;  /* 0x000000ff00007810 */ /* 0x000fe40007ffe0ff */
[----:B------:R-:W-:-:S05]  /*0240*/  @P0 IADD3 R3, R3, 0x1, RZ ;  /* 0x0000000103030810 */ /* 0x000fca0007ffe0ff */
[----:B------:R-:W-:Y:S01]  /*0250*/  IMAD.MOV.U32 R2, RZ, RZ, R3 ;  /* 0x000000ffff027224 */ /* 0x000fe200078e0003 */
[----:B------:R-:W-:-:S03]  /*0260*/  SHF.R.S32.HI R3, RZ, 0x1f, R0 ;  /* 0x0000001fff037819 */ /* 0x000fc60000011400 */
[----:B------:R-:W-:Y:S01]  /*0270*/  @!P2 IMAD.MOV R2, RZ, RZ, -R2 ;  /* 0x000000ffff02a224 */ /* 0x000fe200078e0a02 */
[----:B------:R-:W-:Y:S02]  /*0280*/  @!P1 LOP3.LUT R2, RZ, R4, RZ, 0x33, !PT ;  /* 0x00000004ff029212 */ /* 0x000fe400078e33ff */
[----:B------:R-:W-:-:S03]  /*0290*/  LEA.HI R3, R3, R0, RZ, 0x8 ;  /* 0x0000000003037211 */ /* 0x000fc600078f40ff */
[----:B------:R-:W-:Y:S02]  /*02a0*/  IMAD.SHL.U32 R6, R2, 0x8, RZ ;  /* 0x0000000802067824 */ /* 0x000fe400078e00ff */
[----:B------:R-:W-:-:S03]  /*02b0*/  IMAD.MOV R2, RZ, RZ, -R2 ;  /* 0x000000ffff027224 */ /* 0x000fc600078e0a02 */
[----:B------:R-:W-:Y:S01]  /*02c0*/  LEA.HI.SX32 R3, R3, -R6, 0x18 ;  /* 0x8000000603037211 */ /* 0x000fe200078fc2ff */
[----:B------:R-:W-:-:S03]  /*02d0*/  IMAD R4, R4, R2, R5 ;  /* 0x0000000204047224 */ /* 0x000fc600078e0205 */
[----:B------:R-:W-:Y:S02]  /*02e0*/  IMNMX R11, R3, 0x8, PT ;  /* 0x00000008030b7817 */ /* 0x000fe40003800200 */
[----:B------:R-:W-:Y:S02]  /*02f0*/  IABS R9, R4 ;  /* 0x0000000400097213 */ /* 0x000fe40000000000 */
[----:B------:R-:W-:-:S04]  /*0300*/  IABS R7, R11 ;  /* 0x0000000b00077213 */ /* 0x000fc80000000000 */
[----:B------:R-:W0:Y:S08]  /*0310*/  I2F.RP R0, R7 ;  /* 0x0000000700007306 */ /* 0x000e300000209400 */
[----:B0-----:R-:W0:Y:S02]  /*0320*/  MUFU.RCP R0, R0 ;  /* 0x0000000000007308 */ /* 0x001e240000001000 */
[----:B0-----:R-:W-:-:S06]  /*0330*/  IADD3 R3, R0, 0xffffffe, RZ ;  /* 0x0ffffffe00037810 */ /* 0x001fcc0007ffe0ff */
[----:B------:R-:W0:Y:S02]  /*0340*/  F2I.FTZ.U32.TRUNC.NTZ R3, R3 ;  /* 0x0000000300037305 */ /* 0x000e24000021f000 */
[----:B0-----:R-:W-:-:S04]  /*0350*/  IMAD.MOV R8, RZ, RZ, -R3 ;  /* 0x000000ffff087224 */ /* 0x001fc800078e0a03 */
[----:B------:R-:W-:Y:S01]  /*0360*/  IMAD.MOV.U32 R2, RZ, RZ, R8 ;  /* 0x000000ffff027224 */ /* 0x000fe200078e0008 */
[----:B------:R-:W-:-:S03]  /*0370*/  IABS R8, R11 ;  /* 0x0000000b00087213 */ /* 0x000fc60000000000 */
[----:B------:R-:W-:Y:S02]  /*0380*/  IMAD R5, R2, R7, RZ ;  /* 0x0000000702057224 */ /* 0x000fe400078e02ff */
[----:B------:R-:W-:Y:S02]  /*0390*/  IMAD.MOV.U32 R2, RZ, RZ, RZ ;  /* 0x000000ffff027224 */ /* 0x000fe400078e00ff */
[----:B------:R-:W-:Y:S02]  /*03a0*/  IMAD.MOV R0, RZ, RZ, -R8 ;  /* 0x000000ffff007224 */ /* 0x000fe400078e0a08 */
[----:B------:R-:W-:-:S04]  /*03b0*/  IMAD.HI.U32 R2, R3, R5, R2 ;  /* 0x0000000503027227 */ /* 0x000fc800078e0002 */
[----:B------:R-:W-:Y:S02]  /*03c0*/  IMAD.MOV.U32 R3, RZ, RZ, 0x3f ;  /* 0x0000003fff037424 */ /* 0x000fe400078e00ff */
[----:B------:R-:W-:-:S03]  /*03d0*/  IMAD.HI.U32 R2, R2, R9, RZ ;  /* 0x0000000902027227 */ /* 0x000fc600078e00ff */
[----:B------:R-:W-:Y:S01]  /*03e0*/  IADD3 R15, R3, c[0x0][0x180], RZ ;  /* 0x00006000030f7a10 */ /* 0x000fe20007ffe0ff */
[----:B------:R-:W-:-:S05]  /*03f0*/  IMAD R0, R2, R0, R9 ;  /* 0x0000000002007224 */ /* 0x000fca00078e0209 */
[----:B------:R-:W-:-:S13]  /*0400*/  ISETP.GT.U32.AND P1, PT, R7, R0, PT ;  /* 0x000000000700720c */ /* 0x000fda0003f24070 */
[----:B------:R-:W-:Y:S01]  /*0410*/  @!P1 IMAD.IADD R0, R0, 0x1, -R7 ;  /* 0x0000000100009824 */ /* 0x000fe200078e0a07 */
[----:B------:R-:W-:Y:S02]  /*0420*/  @!P1 IADD3 R2, R2, 0x1, RZ ;  /* 0x0000000102029810 */ /* 0x000fe40007ffe0ff */
[----:B------:R-:W-:Y:S02]  /*0430*/  ISETP.NE.AND P1, PT, R11, RZ, PT ;  /* 0x000000ff0b00720c */ /* 0x000fe40003f25270 */
[----:B------:R-:W-:Y:S02]  /*0440*/  ISETP.GE.U32.AND P0, PT, R0, R7, PT ;  /* 0x000000070000720c */ /* 0x000fe40003f06070 */
[----:B------:R-:W-:-:S04]  /*0450*/  LOP3.LUT R0, R4, R11, RZ, 0x3c, !PT ;  /* 0x0000000b04007212 */ /* 0x000fc800078e3cff */
[----:B------:R-:W-:-:S07]  /*0460*/  ISETP.GE.AND P2, PT, R0, RZ, PT ;  /* 0x000000ff0000720c */ /* 0x000fce0003f46270 */
[----:B------:R-:W-:Y:S02]  /*0470*/  @P0 IADD3 R2, R2, 0x1, RZ ;  /* 0x0000000102020810 */ /* 0x000fe40007ffe0ff */
[----:B------:R-:W-:-:S04]  /*0480*/  ISETP.GT.AND P0, PT, R15, 0x3f, PT ;  /* 0x0000003f0f00780c */ /* 0x000fc80003f04270 */
[----:B------:R-:W-:Y:S01]  /*0490*/  @!P2 IMAD.MOV R2, RZ, RZ, -R2 ;  /* 0x000000ffff02a224 */ /* 0x000fe200078e0a02 */
[----:B------:R-:W-:-:S05]  /*04a0*/  @!P1 LOP3.LUT R2, RZ, R11, RZ, 0x33, !PT ;  /* 0x0000000bff029212 */ /* 0x000fca00078e33ff */
[----:B------:R-:W-:Y:S02]  /*04b0*/  IMAD.MOV R0, RZ, RZ, -R2 ;  /* 0x000000ffff007224 */ /* 0x000fe400078e0a02 */
[----:B------:R-:W-:Y:S02]  /*04c0*/  IMAD.SHL.U32 R14, R2, 0x80, RZ ;  /* 0x00000080020e7824 */ /* 0x000fe400078e00ff */
[----:B------:R-:W-:-:S03]  /*04d0*/  IMAD R0, R11, R0, R4 ;  /* 0x000000000b007224 */ /* 0x000fc600078e0204 */
[----:B------:R-:W-:Y:S01]  /*04e0*/  IADD3 R4, R14, 0x1, RZ ;  /* 0x000000010e047810 */ /* 0x000fe20007ffe0ff */
[----:B------:R-:W-:Y:S01]  /*04f0*/  IMAD.IADD R2, R6, 0x1, R0 ;  /* 0x0000000106027824 */ /* 0x000fe200078e0200 */
[C---:B------:R-:W-:Y:S01]  /*0500*/  IADD3 R3, R14.reuse, 0x2, RZ ;  /* 0x000000020e037810 */ /* 0x040fe20007ffe0ff */
[----:B------:R-:W-:Y:S01]  /*0510*/  STL [R1+0x18c8], R14 ;  /* 0x0018c80e01007387 */ /* 0x000fe20000100800 */
[C---:B------:R-:W-:Y:S02]  /*0520*/  IADD3 R0, R14.reuse, 0x3, RZ ;  /* 0x000000030e007810 */ /* 0x040fe40007ffe0ff */
[C---:B------:R-:W-:Y:S01]  /*0530*/  IADD3 R61, R14.reuse, 0x61, RZ ;  /* 0x000000610e3d7810 */ /* 0x040fe20007ffe0ff */
[----:B------:R0:W-:Y:S01]  /*0540*/  STL [R1+0x30c4], R4 ;  /* 0x0030c40401007387 */ /* 0x0001e20000100800 */
[C---:B------:R-:W-:Y:S02]  /*0550*/  IADD3 R5, R14.reuse, 0x6c, RZ ;  /* 0x0000006c0e057810 */ /* 0x040fe40007ffe0ff */
[----:B------:R-:W-:Y:S01]  /*0560*/  PRMT R60, R13, 0x6540, R2 ;  /* 0x000065400d3c7816 */ /* 0x000fe20000000002 */
[----:B------:R1:W-:Y:S04]  /*0570*/  STL [R1+0x30c8], R3 ;  /* 0x0030c80301007387 */ /* 0x0003e80000100800 */
[----:B------:R2:W-:Y:S01]  /*0580*/  STL [R1+0x30cc], R0 ;  /* 0x0030cc0001007387 */ /* 0x0005e20000100800 */
[----:B0-----:R-:W-:-:S02]  /*0590*/  IADD3 R4, R14, 0x4, RZ ;  /* 0x000000040e047810 */ /* 0x001fc40007ffe0ff */
[----:B-1----:R-:W-:-:S03]  /*05a0*/  IADD3 R3, R14, 0x5, RZ ;  /* 0x000000050e037810 */ /* 0x002fc60007ffe0ff */
[----:B------:R0:W-:Y:S01]  /*05b0*/  STL [R1+0x30d0], R4 ;  /* 0x0030d00401007387 */ /* 0x0001e20000100800 */
[----:B--2---:R-:W-:-:S03]  /*05c0*/  IADD3 R0, R14, 0x6, RZ ;  /* 0x000000060e007810 */ /* 0x004fc60007ffe0ff */
[----:B------:R1:W-:Y:S04]  /*05d0*/  STL [R1+0x30d4], R3 ;  /* 0x0030d40301007387 */ /* 0x0003e80000100800 */
[----:B------:R2:W-:Y:S01]  /*05e0*/  STL [R1+0x30d8], R0 ;  /* 0x0030d80001007387 */ /* 0x0005e20000100800 */
[C---:B0-----:R-:W-:Y:S02]  /*05f0*/  IADD3 R4, R14.reuse, 0x7, RZ ;  /* 0x000000070e047810 */ /* 0x041fe40007ffe0ff */
        /* <DEDUP_REMOVED lines=183> */
[----:B------:R-:W-:Y:S04]  /*1170*/  STL [R1+0x3244], R61 ;  /* 0x0032443d01007387 */ /* 0x000fe80000100800 */
[----:B------:R1:W-:Y:S01]  /*1180*/  STL [R1+0x3250], R3 ;  /* 0x0032500301007387 */ /* 0x0003e20000100800 */
[----:B0-----:R-:W-:-:S03]  /*1190*/  IADD3 R4, R14, 0x66, RZ ;  /* 0x000000660e047810 */ /* 0x001fc60007ffe0ff */
[----:B------:R0:W-:Y:S01]  /*11a0*/  STL [R1+0x324c], R0 ;  /* 0x00324c0001007387 */ /* 0x0001e20000100800 */
[C---:B-1----:R-:W-:Y:S02]  /*11b0*/  IADD3 R3, R14.reuse, 0x65, RZ ;  /* 0x000000650e037810 */ /* 0x042fe40007ffe0ff */
[----:B0-----:R-:W-:-:S03]  /*11c0*/  IADD3 R0, R14, 0x67, RZ ;  /* 0x000000670e007810 */ /* 0x001fc60007ffe0ff */
[----:B------:R0:W-:Y:S04]  /*11d0*/  STL [R1+0x3254], R3 ;  /* 0x0032540301007387 */ /* 0x0001e80000100800 */
        /* <DEDUP_REMOVED lines=8> */
[----:B0-----:R-:W-:-:S03]  /*1260*/  IADD3 R3, R14, 0x6b, RZ ;  /* 0x0000006b0e037810 */ /* 0x001fc60007ffe0ff */
[----:B------:R0:W-:Y:S01]  /*1270*/  STL [R1+0x3270], R5 ;  /* 0x0032700501007387 */ /* 0x0001e20000100800 */
[----:B-1----:R-:W-:-:S03]  /*1280*/  IADD3 R4, R14, 0x6e, RZ ;  /* 0x0000006e0e047810 */ /* 0x002fc60007ffe0ff */
[----:B------:R-:W-:Y:S01]  /*1290*/  STL [R1+0x326c], R3 ;  /* 0x00326c0301007387 */ /* 0x000fe20000100800 */
[C---:B--2---:R-:W-:Y:S02]  /*12a0*/  IADD3 R0, R14.reuse, 0x6d, RZ ;  /* 0x0000006d0e007810 */ /* 0x044fe40007ffe0ff */
[----:B0-----:R-:W-:-:S03]  /*12b0*/  IADD3 R5, R14, 0x70, RZ ;  /* 0x000000700e057810 */ /* 0x001fc60007ffe0ff */
[----:B------:R0:W-:Y:S04]  /*12c0*/  STL [R1+0x3274], R0 ;  /* 0x0032740001007387 */ /* 0x0001e80000100800 */
[----:B------:R1:W-:Y:S01]  /*12d0*/  STL [R1+0x3278], R4 ;  /* 0x0032780401007387 */ /* 0x0003e20000100800 */
[C---:B0-----:R-:W-:Y:S02]  /*12e0*/  IADD3 R0, R14.reuse, 0x6f, RZ ;  /* 0x0000006f0e007810 */ /* 0x041fe40007ffe0ff */
[----:B-1----:R-:W-:-:S03]  /*12f0*/  IADD3 R4, R14, 0x71, RZ ;  /* 0x000000710e047810 */ /* 0x002fc60007ffe0ff */
        /* <DEDUP_REMOVED lines=27> */
[----:B0-----:R-:W-:Y:S01]  /*14b0*/  IMAD.SHL.U32 R0, R2, 0x100, RZ ;  /* 0x0000010002007824 */ /* 0x001fe200078e00ff */
[----:B------:R-:W-:Y:S02]  /*14c0*/  IADD3 R2, R14, 0x7f, RZ ;  /* 0x0000007f0e027810 */ /* 0x000fe40007ffe0ff */
[----:B-1----:R-:W-:Y:S02]  /*14d0*/  LOP3.LUT R5, R60, 0x80, RZ, 0xfc, !PT ;  /* 0x000000803c057812 */ /* 0x002fe400078efcff */
[----:B------:R-:W-:-:S02]  /*14e0*/  LOP3.LUT R0, R0, 0x20, R13, 0xfe, !PT ;  /* 0x0000002000007812 */ /* 0x000fc400078efe0d */
[----:B--2---:R-:W-:-:S05]  /*14f0*/  IADD3 R4, R14, 0x7e, RZ ;  /* 0x0000007e0e047810 */ /* 0x004fca0007ffe0ff */
[----:B------:R0:W-:Y:S04]  /*1500*/  STL [R1+0x32b8], R4 ;  /* 0x0032b80401007387 */ /* 0x0001e80000100800 */
[----:B------:R-:W-:Y:S04]  /*1510*/  STL [R1+0x18c4], R60 ;  /* 0x0018c43c01007387 */ /* 0x000fe80000100800 */
[----:B------:R1:W-:Y:S01]  /*1520*/  STL [R1+0x32bc], R2 ;  /* 0x0032bc0201007387 */ /* 0x0003e20000100800 */
[----:B0-----:R-:W-:-:S03]  /*1530*/  LOP3.LUT R4, R60, 0x60, RZ, 0xfc, !PT ;  /* 0x000000603c047812 */ /* 0x001fc600078efcff */
[----:B------:R-:W-:Y:S04]  /*1540*/  STL [R1+0x18cc], R0 ;  /* 0x0018cc0001007387 */ /* 0x000fe80000100800 */
[----:B------:R0:W-:Y:S01]  /*1550*/  STL [R1+0x18d4], R4 ;  /* 0x0018d40401007387 */ /* 0x0001e20000100800 */
[----:B-1----:R-:W-:-:S05]  /*1560*/  LOP3.LUT R2, R60, 0x40, RZ, 0xfc, !PT ;  /* 0x000000403c027812 */ /* 0x002fca00078efcff */
[----:B------:R-:W-:Y:S01]  /*1570*/  STL [R1+0x18d0], R2 ;  /* 0x0018d00201007387 */ /* 0x000fe20000100800 */
[----:B0-----:R-:W-:-:S03]  /*1580*/  LOP3.LUT R4, R60, 0xa0, RZ, 0xfc, !PT ;  /* 0x000000a03c047812 */ /* 0x001fc600078efcff */
[----:B------:R0:W-:Y:S04]  /*1590*/  STL [R1+0x18d8], R5 ;  /* 0x0018d80501007387 */ /* 0x0001e80000100800 */
[----:B------:R1:W-:Y:S01]  /*15a0*/  STL [R1+0x18dc], R4 ;  /* 0x0018dc0401007387 */ /* 0x0003e20000100800 */
[C---:B0-----:R-:W-:Y:S02]  /*15b0*/  LOP3.LUT R5, R60.reuse, 0xc0, RZ, 0xfc, !PT ;  /* 0x000000c03c057812 */ /* 0x041fe400078efcff */
[----:B-1----:R-:W-:-:S03]  /*15c0*/  LOP3.LUT R4, R60, 0xe0, RZ, 0xfc, !PT ;  /* 0x000000e03c047812 */ /* 0x002fc600078efcff */
[----:B------:R0:W-:Y:S04]  /*15d0*/  STL [R1+0x18ec], R5 ;  /* 0x0018ec0501007387 */ /* 0x0001e80000100800 */
[----:B------:R0:W-:Y:S01]  /*15e0*/  STL [R1+0x18f0], R4 ;  /* 0x0018f00401007387 */ /* 0x0001e20000100800 */
[----:B------:R-:W-:Y:S05]  /*15f0*/  @P0 BRA `(.L_x_0) ;  /* 0x00001e7000000947 */ /* 0x000fea0003800000 */
[----:B------:R-:W-:Y:S01]  /*1600*/  IMAD.SHL.U32 R0, R12, 0x100, RZ ;  /* 0x000001000c007824 */ /* 0x000fe200078e00ff */
[----:B------:R-:W-:Y:S01]  /*1610*/  CS2R R56, SRZ ;  /* 0x0000000000387805 */ /* 0x000fe2000001ff00 */
[----:B------:R-:W-:Y:S01]  /*1620*/  CS2R R58, SRZ ;  /* 0x00000000003a7805 */ /* 0x000fe2000001ff00 */
[----:B------:R-:W-:Y:S01]  /*1630*/  CS2R R52, SRZ ;  /* 0x0000000000347805 */ /* 0x000fe2000001ff00 */
[----:B------:R-:W-:Y:S01]  /*1640*/  CS2R R54, SRZ ;  /* 0x0000000000367805 */ /* 0x000fe2000001ff00 */
[----:B------:R1:W-:Y:S01]  /*1650*/  STL [R1+0x30c0], R0 ;  /* 0x0030c00001007387 */ /* 0x0003e20000100800 */
[----:B------:R-:W-:Y:S01]  /*1660*/  CS2R R48, SRZ ;  /* 0x0000000000307805 */ /* 0x000fe2000001ff00 */
[----:B------:R-:W-:Y:S01]  /*1670*/  CS2R R50, SRZ ;  /* 0x0000000000327805 */ /* 0x000fe2000001ff00 */
[----:B------:R-:W-:Y:S01]  /*1680*/  CS2R R44, SRZ ;  /* 0x00000000002c7805 */ /* 0x000fe2000001ff00 */
[----:B------:R1:W-:Y:S01]  /*1690*/  STL [R1], RZ ;  /* 0x000000ff01007387 */ /* 0x0003e20000100800 */
[----:B------:R-:W-:Y:S01]  /*16a0*/  CS2R R46, SRZ ;  /* 0x00000000002e7805 */ /* 0x000fe2000001ff00 */
[----:B------:R-:W-:Y:S01]  /*16b0*/  CS2R R40, SRZ ;  /* 0x0000000000287805 */ /* 0x000fe2000001ff00 */
[----:B------:R-:W-:Y:S01]  /*16c0*/  CS2R R42, SRZ ;  /* 0x00000000002a7805 */ /* 0x000fe2000001ff00 */
[----:B------:R1:W-:Y:S01]  /*16d0*/  STL [R1+0x4], RZ ;  /* 0x000004ff01007387 */ /* 0x0003e20000100800 */
        /* <DEDUP_REMOVED lines=21> */
[----:B0-----:R-:W-:Y:S01]  /*1830*/  CS2R R4, SRZ ;  /* 0x0000000000047805 */ /* 0x001fe2000001ff00 */
[----:B------:R-:W-:Y:S01]  /*1840*/  CS2R R6, SRZ ;  /* 0x0000000000067805 */ /* 0x000fe2000001ff00 */
[----:B------:R1:W-:Y:S04]  /*1850*/  STL [R1+0x1c], RZ ;  /* 0x00001cff01007387 */ /* 0x0003e80000100800 */
        /* <DEDUP_REMOVED lines=447> */
[----:B------:R1:W-:Y:S01]  /*3450*/  STL [R1+0xd2c], RZ ;  /* 0x000d2cff01007387 */ /* 0x0003e20000100800 */
[----:B------:R-:W-:Y:S05]  /*3460*/  BRA `(.L_x_1) ;  /* 0x00083be000007947 */ /* 0x000fea0003800000 */
.L_x_0:
[----:B------:R-:W-:Y:S01]  /*3470*/  IMAD.MOV.U32 R33, RZ, RZ, R0 ;  /* 0x000000ffff217224 */ /* 0x000fe200078e0000 */
[----:B------:R-:W2:Y:S01]  /*3480*/  LDL R35, [R1+0x18d8] ;  /* 0x0018d80001237983 */ /* 0x000ea20000100800 */
[----:B------:R-:W-:-:S02]  /*3490*/  IMAD.MOV.U32 R34, RZ, RZ, R2 ;  /* 0x000000ffff227224 */ /* 0x000fc400078e0002 */
[----:B------:R-:W-:Y:S01]  /*34a0*/  IMAD.MOV.U32 R32, RZ, RZ, R33 ;  /* 0x000000ffff207224 */ /* 0x000fe200078e0021 */
[----:B------:R-:W3:Y:S01]  /*34b0*/  LDL R29, [R1+0x18dc] ;  /* 0x0018dc00011d7983 */ /* 0x000ee20000100800 */
[----:B------:R-:W-:-:S03]  /*34c0*/  IMAD.MOV.U32 R33, RZ, RZ, R34 ;  /* 0x000000ffff217224 */ /* 0x000fc600078e0022 */
[----:B------:R-:W-:Y:S01]  /*34d0*/  IABS R59, R32 ;  /* 0x00000020003b7213 */ /* 0x000fe20000000000 */
[----:B------:R-:W-:Y:S01]  /*34e0*/  IMAD.MOV.U32 R32, RZ, RZ, R33 ;  /* 0x000000ffff207224 */ /* 0x000fe200078e0021 */
[----:B------:R-:W4:Y:S04]  /*34f0*/  LDL R24, [R1+0x32bc] ;  /* 0x0032bc0001187983 */ /* 0x000f280000100800 */
[----:B------:R-:W-:Y:S01]  /*3500*/  IABS R58, R32 ;  /* 0x00000020003a7213 */ /* 0x000fe20000000000 */
[----:B------:R-:W-:Y:S01]  /*3510*/  IMAD.MOV.U32 R16, RZ, RZ, R61 ;  /* 0x000000ffff107224 */ /* 0x000fe200078e003d */
[----:B------:R-:W5:Y:S01]  /*3520*/  LDL R32, [R1+0x18d4] ;  /* 0x0018d40001207983 */ /* 0x000f620000100800 */
[----:B------:R-:W-:Y:S01]  /*3530*/  IABS R0, c[0x0][0x178] ;  /* 0x00005e0000007a13 */ /* 0x000fe20000000000 */
[----:B------:R-:W-:-:S02]  /*3540*/  IMAD.MOV.U32 R20, RZ, RZ, R3 ;  /* 0x000000ffff147224 */ /* 0x000fc400078e0003 */
[----:B------:R-:W-:Y:S01]  /*3550*/  IMAD.MOV.U32 R56, RZ, RZ, RZ ;  /* 0x000000ffff387224 */ /* 0x000fe200078e00ff */
[----:B------:R-:W4:Y:S01]  /*3560*/  LDL R26, [R1+0x32b0] ;  /* 0x0032b000011a7983 */ /* 0x000f220000100800 */
[----:B------:R-:W-:Y:S01]  /*3570*/  IMAD.MOV.U32 R40, RZ, RZ, R0 ;  /* 0x000000ffff287224 */ /* 0x000fe200078e0000 */
[----:B------:R-:W-:Y:S02]  /*3580*/  IABS R61, c[0x0][0x17c] ;  /* 0x00005f00003d7a13 */ /* 0x000fe40000000000 */
[----:B------:R-:W4:Y:S01]  /*3590*/  LDL R30, [R1+0x3284] ;  /* 0x00328400011e7983 */ /* 0x000f220000100800 */
[----:B------:R-:W1:Y:S03]  /*35a0*/  I2F.RP R2, R40 ;  /* 0x0000002800027306 */ /* 0x000e660000209400 */
[----:B------:R-:W4:Y:S04]  /*35b0*/  LDL R43, [R1+0x18c8] ;  /* 0x0018c800012b7983 */ /* 0x000f280000100800 */
[----:B------:R-:W4:Y:S01]  /*35c0*/  LDL R28, [R1+0x32a4] ;  /* 0x0032a400011c7983 */ /* 0x000f220000100800 */
[----:B------:R-:W0:Y:S03]  /*35d0*/  I2F.RP R0, R61 ;  /* 0x0000003d00007306 */ /* 0x000e260000209400 */
[----:B------:R-:W4:Y:S04]  /*35e0*/  LDL R21, [R1+0x3270] ;  /* 0x0032700001157983 */ /* 0x000f280000100800 */
[----:B------:R-:W4:Y:S01]  /*35f0*/  LDL R22, [R1+0x3278] ;  /* 0x0032780001167983 */ /* 0x000f220000100800 */
[----:B-1----:R-:W1:Y:S03]  /*3600*/  MUFU.RCP R2, R2 ;  /* 0x0000000200027308 */ /* 0x002e660000001000 */
[----:B------:R-:W4:Y:S04]  /*3610*/  LDL R6, [R1+0x3258] ;  /* 0x0032580001067983 */ /* 0x000f280000100800 */
[----:B0-----:R-:W4:Y:S01]  /*3620*/  LDL R5, [R1+0x3268] ;  /* 0x0032680001057983 */ /* 0x001f220000100800 */
[----:B------:R-:W0:Y:S03]  /*3630*/  MUFU.RCP R0, R0 ;  /* 0x0000000000007308 */ /* 0x000e260000001000 */
[----:B------:R-:W4:Y:S04]  /*3640*/  LDL R31, [R1+0x18ec] ;  /* 0x0018ec00011f7983 */ /* 0x000f280000100800 */
[----:B------:R-:W4:Y:S01]  /*3650*/  LDL R27, [R1+0x3250] ;  /* 0x00325000011b7983 */ /* 0x000f220000100800 */
[----:B-1----:R-:W-:-:S03]  /*3660*/  IADD3 R2, R2, 0xffffffe, RZ ;  /* 0x0ffffffe02027810 */ /* 0x002fc60007ffe0ff */
[----:B------:R-:W4:Y:S01]  /*3670*/  LDL R17, [R1+0x3248] ;  /* 0x0032480001117983 */ /* 0x000f220000100800 */
[----:B------:R-:W1:Y:S03]  /*3680*/  F2I.FTZ.U32.TRUNC.NTZ R3, R2 ;  /* 0x0000000200037305 */ /* 0x000e66000021f000 */
[----:B------:R-:W4:Y:S01]  /*3690*/  LDL R12, [R1+0x3254] ;  /* 0x00325400010c7983 */ /* 0x000f220000100800 */
[----:B0-----:R-:W-:-:S03]  /*36a0*/  IADD3 R0, R0, 0xffffffe, RZ ;  /* 0x0ffffffe00007810 */ /* 0x001fc60007ffe0ff */
[----:B------:R-:W4:Y:S01]  /*36b0*/  LDL R23, [R1+0x3290] ;  /* 0x0032900001177983 */ /* 0x000f220000100800 */
[----:B------:R1:W0:Y:S03]  /*36c0*/  F2I.FTZ.U32.TRUNC.NTZ R57, R0 ;  /* 0x0000000000397305 */ /* 0x000226000021f000 */
[----:B------:R-:W4:Y:S04]  /*36d0*/  LDL R10, [R1+0x321c] ;  /* 0x00321c00010a7983 */ /* 0x000f280000100800 */
[----:B------:R-:W4:Y:S01]  /*36e0*/  LDL R18, [R1+0x3238] ;  /* 0x0032380001127983 */ /* 0x000f220000100800 */
[----:B-1----:R-:W-:-:S03]  /*36f0*/  IMAD.MOV R0, RZ, RZ, -R3 ;  /* 0x000000ffff007224 */ /* 0x002fc600078e0a03 */
[----:B------:R-:W4:Y:S01]  /*3700*/  LDL R8, [R1+0x323c] ;  /* 0x00323c0001087983 */ /* 0x000f220000100800 */
[----:B------:R-:W-:-:S03]  /*3710*/  IMAD R4, R0, R40, RZ ;  /* 0x0000002800047224 */ /* 0x000fc600078e02ff */
[----:B------:R-:W4:Y:S01]  /*3720*/  LDL R7, [R1+0x3280] ;  /* 0x0032800001077983 */ /* 0x000f220000100800 */
[----:B0-----:R-:W-:-:S03]  /*3730*/  IMAD.MOV R0, RZ, RZ, -R57 ;  /* 0x000000ffff007224 */ /* 0x001fc600078e0a39 */
[----:B------:R-:W4:Y:S01]  /*3740*/  LDL R11, [R1+0x3240] ;  /* 0x00324000010b7983 */ /* 0x000f220000100800 */
[----:B------:R-:W-:-:S03]  /*3750*/  IMAD R0, R0, R61, RZ ;  /* 0x0000003d00007224 */ /* 0x000fc600078e02ff */
[----:B------:R-:W4:Y:S01]  /*3760*/  LDL R9, [R1+0x328c] ;  /* 0x00328c0001097983 */ /* 0x000f220000100800 */
[----:B------:R-:W-:-:S03]  /*3770*/  IMAD.HI.U32 R56, R57, R0, R56 ;  /* 0x0000000039387227 */ /* 0x000fc600078e0038 */
[----:B------:R-:W4:Y:S04]  /*3780*/  LDL R13, [R1+0x3218] ;  /* 0x00321800010d7983 */ /* 0x000f280000100800 */
[----:B------:R-:W4:Y:S04]  /*3790*/  LDL R15, [R1+0x3224] ;  /* 0x00322400010f7983 */ /* 0x000f280000100800 */
[----:B------:R-:W4:Y:S04]  /*37a0*/  LDL R25, [R1+0x324c] ;  /* 0x00324c0001197983 */ /* 0x000f280000100800 */
[----:B------:R-:W4:Y:S04]  /*37b0*/  LDL R14, [R1+0x3214] ;  /* 0x00321400010e7983 */ /* 0x000f280000100800 */
[----:B------:R-:W4:Y:S01]  /*37c0*/  LDL R19, [R1+0x3228] ;  /* 0x0032280001137983 */ /* 0x000f220000100800 */
[----:B--2---:R-:W-:-:S02]  /*37d0*/  IMAD.MOV.U32 R34, RZ, RZ, R35 ;  /* 0x000000ffff227224 */ /* 0x004fc400078e0023 */
[----:B---3--:R-:W-:Y:S02]  /*37e0*/  IMAD.MOV.U32 R35, RZ, RZ, R29 ;  /* 0x000000ffff237224 */ /* 0x008fe400078e001d */
[----:B------:R-:W-:Y:S01]  /*37f0*/  IMAD.MOV.U32 R33, RZ, RZ, R34 ;  /* 0x000000ffff217224 */ /* 0x000fe200078e0022 */
[----:B------:R-:W2:Y:S01]  /*3800*/  LDL R29, [R1+0x327c] ;  /* 0x00327c00011d7983 */ /* 0x000ea20000100800 */
[----:B------:R-:W-:Y:S01]  /*3810*/  IMAD.MOV.U32 R34, RZ, RZ, R35 ;  /* 0x000000ffff227224 */ /* 0x000fe200078e0023 */
[----:B-----5:R-:W-:-:S03]  /*3820*/  IABS R57, R32 ;  /* 0x0000002000397213 */ /* 0x020fc60000000000 */
[----:B------:R-:W-:Y:S02]  /*3830*/  IMAD.MOV.U32 R32, RZ, RZ, R34 ;  /* 0x000000ffff207224 */ /* 0x000fe400078e0022 */
[----:B----4-:R-:W-:Y:S02]  /*3840*/  IMAD.MOV.U32 R34, RZ, RZ, R24 ;  /* 0x000000ffff227224 */ /* 0x010fe400078e0018 */
[----:B------:R-:W3:Y:S01]  /*3850*/  LDL R24, [R1+0x32b8] ;  /* 0x0032b80001187983 */ /* 0x000ee20000100800 */
[----:B------:R-:W-:-:S04]  /*3860*/  IMAD.MOV.U32 R2, RZ, RZ, RZ ;  /* 0x000000ffff027224 */ /* 0x000fc800078e00ff */
[----:B------:R-:W-:Y:S01]  /*3870*/  IMAD.HI.U32 R3, R3, R4, R2 ;  /* 0x0000000403037227 */ /* 0x000fe200078e0002 */
[----:B------:R-:W-:-:S05]  /*3880*/  IABS R33, R33 ;  /* 0x0000002100217213 */ /* 0x000fca0000000000 */
[----:B------:R-:W-:-:S04]  /*3890*/  IMAD.HI.U32 R0, R3, R59, RZ ;  /* 0x0000003b03007227 */ /* 0x000fc800078e00ff */
[----:B------:R-:W-:Y:S02]  /*38a0*/  IMAD.MOV R0, RZ, RZ, -R0 ;  /* 0x000000ffff007224 */ /* 0x000fe400078e0a00 */
[----:B------:R-:W-:Y:S02]  /*38b0*/  IMAD.MOV.U32 R39, RZ, RZ, R34 ;  /* 0x000000ffff277224 */ /* 0x000fe400078e0022 */
[----:B------:R-:W-:Y:S02]  /*38c0*/  IMAD R59, R40, R0, R59 ;  /* 0x00000000283b7224 */ /* 0x000fe400078e023b */
[----:B------:R-:W-:-:S04]  /*38d0*/  IMAD.HI.U32 R0, R3, R33, RZ ;  /* 0x0000002103007227 */ /* 0x000fc800078e00ff */
[----:B------:R-:W-:Y:S02]  /*38e0*/  IMAD.MOV.U32 R37, RZ, RZ, R39 ;  /* 0x000000ffff257224 */ /* 0x000fe400078e0027 */
[----:B------:R-:W-:Y:S02]  /*38f0*/  IMAD.MOV R0, RZ, RZ, -R0 ;  /* 0x000000ffff007224 */ /* 0x000fe400078e0a00 */
[----:B------:R-:W-:Y:S02]  /*3900*/  IMAD.MOV.U32 R36, RZ, RZ, R37 ;  /* 0x000000ffff247224 */ /* 0x000fe400078e0025 */
[----:B------:R-:W-:Y:S01]  /*3910*/  IMAD R33, R40, R0, R33 ;  /* 0x0000000028217224 */ /* 0x000fe200078e0221 */
[----:B------:R-:W-:Y:S01]  /*3920*/  IABS R0, R43 ;  /* 0x0000002b00007213 */ /* 0x000fe20000000000 */
[----:B------:R-:W-:Y:S02]  /*3930*/  IMAD.MOV.U32 R35, RZ, RZ, R30 ;  /* 0x000000ffff237224 */ /* 0x000fe400078e001e */
[----:B------:R-:W-:Y:S01]  /*3940*/  IMAD.MOV.U32 R43, RZ, RZ, R36 ;  /* 0x000000ffff2b7224 */ /* 0x000fe200078e0024 */
[----:B------:R-:W4:Y:S01]  /*3950*/  LDL R30, [R1+0x18f0] ;  /* 0x0018f000011e7983 */ /* 0x000f220000100800 */
[----:B---3--:R-:W-:-:S04]  /*3960*/  IMAD.MOV.U32 R34, RZ, RZ, R24 ;  /* 0x000000ffff227224 */ /* 0x008fc800078e0018 */
[----:B------:R-:W-:-:S04]  /*3970*/  IMAD.MOV.U32 R38, RZ, RZ, R34 ;  /* 0x000000ffff267224 */ /* 0x000fc800078e0022 */
[----:B------:R-:W-:Y:S02]  /*3980*/  IMAD.MOV.U32 R37, RZ, RZ, R38 ;  /* 0x000000ffff257224 */ /* 0x000fe400078e0026 */
[----:B------:R-:W-:Y:S02]  /*3990*/  IMAD.MOV.U32 R38, RZ, RZ, R26 ;  /* 0x000000ffff267224 */ /* 0x000fe400078e001a */
[----:B------:R-:W-:Y:S02]  /*39a0*/  IMAD.MOV.U32 R36, RZ, RZ, R37 ;  /* 0x000000ffff247224 */ /* 0x000fe400078e0025 */
[----:B------:R-:W-:Y:S02]  /*39b0*/  IMAD.MOV.U32 R37, RZ, RZ, R38 ;  /* 0x000000ffff257224 */ /* 0x000fe400078e0026 */
[----:B------:R-:W-:Y:S02]  /*39c0*/  IMAD.MOV.U32 R38, RZ, RZ, R35 ;  /* 0x000000ffff267224 */ /* 0x000fe400078e0023 */
[----:B------:R-:W-:-:S02]  /*39d0*/  IMAD.MOV.U32 R35, RZ, RZ, R28 ;  /* 0x000000ffff237224 */ /* 0x000fc400078e001c */
[----:B--2---:R-:W-:Y:S02]  /*39e0*/  IMAD.MOV.U32 R28, RZ, RZ, R29 ;  /* 0x000000ffff1c7224 */ /* 0x004fe400078e001d */
[----:B------:R-:W-:Y:S02]  /*39f0*/  IMAD.MOV.U32 R29, RZ, RZ, R21 ;  /* 0x000000ffff1d7224 */ /* 0x000fe400078e0015 */
[----:B------:R-:W2:Y:S01]  /*3a00*/  LDL R21, [R1+0x3274] ;  /* 0x0032740001157983 */ /* 0x000ea20000100800 */
[----:B------:R-:W-:-:S04]  /*3a10*/  IMAD.HI.U32 R4, R3, R57, RZ ;  /* 0x0000003903047227 */ /* 0x000fc800078e00ff */
[----:B------:R-:W-:-:S04]  /*3a20*/  IMAD.MOV R4, RZ, RZ, -R4 ;  /* 0x000000ffff047224 */ /* 0x000fc800078e0a04 */
[----:B------:R-:W-:Y:S01]  /*3a30*/  IMAD R57, R40, R4, R57 ;  /* 0x0000000428397224 */ /* 0x000fe200078e0239 */
[----:B------:R-:W-:Y:S01]  /*3a40*/  IABS R4, R43 ;  /* 0x0000002b00047213 */ /* 0x000fe20000000000 */
[----:B------:R-:W-:Y:S02]  /*3a50*/  IMAD.MOV.U32 R43, RZ, RZ, R36 ;  /* 0x000000ffff2b7224 */ /* 0x000fe400078e0024 */
[----:B------:R-:W-:Y:S02]  /*3a60*/  IMAD.MOV.U32 R36, RZ, RZ, R37 ;  /* 0x000000ffff247224 */ /* 0x000fe400078e0025 */
[----:B------:R-:W-:Y:S02]  /*3a70*/  IMAD.MOV.U32 R37, RZ, RZ, R38 ;  /* 0x000000ffff257224 */ /* 0x000fe400078e0026 */
[----:B------:R-:W-:Y:S02]  /*3a80*/  IMAD.MOV.U32 R38, RZ, RZ, R35 ;  /* 0x000000ffff267224 */ /* 0x000fe400078e0023 */
[----:B------:R-:W-:Y:S01]  /*3a90*/  IMAD.MOV.U32 R35, RZ, RZ, R29 ;  /* 0x000000ffff237224 */ /* 0x000fe200078e001d */
[----:B------:R-:W-:-:S05]  /*3aa0*/  IABS R60, R60 ;  /* 0x0000003c003c7213 */ /* 0x000fca0000000000 */
[----:B------:R-:W-:Y:S01]  /*3ab0*/  IMAD.HI.U32 R2, R3, R60, RZ ;  /* 0x0000003c03027227 */ /* 0x000fe200078e00ff */
[----:B------:R-:W-:-:S03]  /*3ac0*/  IABS R32, R32 ;  /* 0x0000002000207213 */ /* 0x000fc60000000000 */
[----:B--2---:R-:W-:Y:S02]  /*3ad0*/  IMAD.MOV.U32 R29, RZ, RZ, R21 ;  /* 0x000000ffff1d7224 */ /* 0x004fe400078e0015 */
[----:B------:R-:W-:Y:S02]  /*3ae0*/  IMAD.MOV.U32 R21, RZ, RZ, R22 ;  /* 0x000000ffff157224 */ /* 0x000fe400078e0016 */
[----:B------:R-:W2:Y:S01]  /*3af0*/  LDL R22, [R1+0x32a0] ;  /* 0x0032a00001167983 */ /* 0x000ea20000100800 */
[----:B------:R-:W-:-:S04]  /*3b00*/  IMAD.MOV R2, RZ, RZ, -R2 ;  /* 0x000000ffff027224 */ /* 0x000fc800078e0a02 */
[----:B------:R-:W-:Y:S02]  /*3b10*/  IMAD R60, R40, R2, R60 ;  /* 0x00000002283c7224 */ /* 0x000fe400078e023c */
[----:B------:R-:W-:-:S04]  /*3b20*/  IMAD.HI.U32 R2, R3, R32, RZ ;  /* 0x0000002003027227 */ /* 0x000fc800078e00ff */
[----:B------:R-:W-:-:S04]  /*3b30*/  IMAD.MOV R2, RZ, RZ, -R2 ;  /* 0x000000ffff027224 */ /* 0x000fc800078e0a02 */
[----:B------:R-:W-:Y:S01]  /*3b40*/  IMAD R32, R40, R2, R32 ;  /* 0x0000000228207224 */ /* 0x000fe200078e0220 */
[----:B------:R-:W-:Y:S01]  /*3b50*/  IABS R2, R43 ;  /* 0x0000002b00027213 */ /* 0x000fe20000000000 */
[----:B------:R-:W-:Y:S02]  /*3b60*/  IMAD.MOV.U32 R43, RZ, RZ, R37 ;  /* 0x000000ffff2b7224 */ /* 0x000fe400078e0025 */
[----:B------:R-:W-:Y:S02]  /*3b70*/  IMAD.MOV.U32 R37, RZ, RZ, R29 ;  /* 0x000000ffff257224 */ /* 0x000fe400078e001d */
[----:B------:R-:W-:Y:S02]  /*3b80*/  IMAD.MOV.U32 R29, RZ, RZ, R6 ;  /* 0x000000ffff1d7224 */ /* 0x000fe400078e0006 */
[----:B------:R-:W-:-:S04]  /*3b90*/  IMAD.HI.U32 R6, R56, R4, RZ ;  /* 0x0000000438067227 */ /* 0x000fc800078e00ff */
[----:B------:R-:W-:Y:S02]  /*3ba0*/  IMAD.MOV.U32 R39, RZ, RZ, R5 ;  /* 0x000000ffff277224 */ /* 0x000fe400078e0005 */
[----:B------:R-:W-:Y:S01]  /*3bb0*/  IMAD.HI.U32 R5, R3, R58, RZ ;  /* 0x0000003a03057227 */ /* 0x000fe200078e00ff */
[----:B------:R-:W-:-:S03]  /*3bc0*/  IABS R31, R31 ;  /* 0x0000001f001f7213 */ /* 0x000fc60000000000 */
[----:B------:R-:W-:Y:S01]  /*3bd0*/  IMAD.MOV R6, RZ, RZ, -R6 ;  /* 0x000000ffff067224 */ /* 0x000fe200078e0a06 */
[----:B----4-:R-:W-:Y:S01]  /*3be0*/  IABS R30, R30 ;  /* 0x0000001e001e7213 */ /* 0x010fe20000000000 */
[----:B------:R-:W-:Y:S02]  /*3bf0*/  IMAD.MOV R5, RZ, RZ, -R5 ;  /* 0x000000ffff057224 */ /* 0x000fe400078e0a05 */
[----:B------:R-:W-:Y:S02]  /*3c00*/  IMAD.MOV.U32 R26, RZ, RZ, R27 ;  /* 0x000000ffff1a7224 */ /* 0x000fe400078e001b */
[----:B------:R-:W-:Y:S02]  /*3c10*/  IMAD.MOV.U32 R47, RZ, RZ, R36 ;  /* 0x000000ffff2f7224 */ /* 0x000fe400078e0024 */
[----:B------:R-:W-:Y:S02]  /*3c20*/  IMAD R4, R61, R6, R4 ;  /* 0x000000063d047224 */ /* 0x000fe400078e0204 */
[----:B------:R-:W-:-:S02]  /*3c30*/  IMAD.MOV.U32 R27, RZ, RZ, R17 ;  /* 0x000000ffff1b7224 */ /* 0x000fc400078e0011 */
[----:B------:R-:W-:Y:S02]  /*3c40*/  IMAD.MOV.U32 R24, RZ, RZ, R20 ;  /* 0x000000ffff187224 */ /* 0x000fe400078e0014 */
[----:B------:R-:W-:Y:S02]  /*3c50*/  IMAD.MOV.U32 R34, RZ, RZ, R23 ;  /* 0x000000ffff227224 */ /* 0x000fe400078e0017 */
[----:B------:R-:W-:Y:S02]  /*3c60*/  IMAD.MOV.U32 R17, RZ, RZ, R12 ;  /* 0x000000ffff117224 */ /* 0x000fe400078e000c */
[----:B------:R-:W-:Y:S02]  /*3c70*/  IMAD.MOV.U32 R41, RZ, RZ, R38 ;  /* 0x000000ffff297224 */ /* 0x000fe400078e0026 */
[----:B------:R-:W-:Y:S02]  /*3c80*/  IMAD.MOV.U32 R20, RZ, RZ, R16 ;  /* 0x000000ffff147224 */ /* 0x000fe400078e0010 */
[----:B------:R-:W-:Y:S01]  /*3c90*/  IMAD.MOV.U32 R23, RZ, RZ, R18 ;  /* 0x000000ffff177224 */ /* 0x000fe200078e0012 */
[----:B------:R-:W3:Y:S01]  /*3ca0*/  LDL R16, [R1+0x3234] ;  /* 0x0032340001107983 */ /* 0x000ee20000100800 */
[----:B------:R-:W-:-:S02]  /*3cb0*/  IMAD.MOV.U32 R12, RZ, RZ, R10 ;  /* 0x000000ffff0c7224 */ /* 0x000fc400078e000a */
[----:B------:R-:W-:Y:S01]  /*3cc0*/  IMAD R58, R40, R5, R58 ;  /* 0x00000005283a7224 */ /* 0x000fe200078e023a */
[----:B------:R-:W4:Y:S01]  /*3cd0*/  LDL R18, [R1+0x322c] ;  /* 0x00322c0001127983 */ /* 0x000f220000100800 */
[----:B------:R-:W-:Y:S02]  /*3ce0*/  IMAD.MOV.U32 R38, RZ, RZ, R35 ;  /* 0x000000ffff267224 */ /* 0x000fe400078e0023 */
[----:B------:R-:W-:Y:S01]  /*3cf0*/  IMAD.HI.U32 R5, R3, R31, RZ ;  /* 0x0000001f03057227 */ /* 0x000fe200078e00ff */
[----:B------:R-:W5:Y:S04]  /*3d00*/  LDL R10, [R1+0x3288] ;  /* 0x00328800010a7983 */ /* 0x000f680000100800 */
[----:B------:R-:W3:Y:S04]  /*3d10*/  LDL R35, [R1+0x3260] ;  /* 0x0032600001237983 */ /* 0x000ee80000100800 */
[----:B------:R0:W-:Y:S01]  /*3d20*/  STL [R1+0x12c], R4 ;  /* 0x00012c0401007387 */ /* 0x0001e20000100800 */
[----:B--2---:R-:W-:-:S02]  /*3d30*/  IMAD.MOV.U32 R42, RZ, RZ, R22 ;  /* 0x000000ffff2a7224 */ /* 0x004fc400078e0016 */
[----:B------:R-:W-:Y:S02]  /*3d40*/  IMAD.MOV.U32 R22, RZ, RZ, R8 ;  /* 0x000000ffff167224 */ /* 0x000fe400078e0008 */
[----:B------:R-:W-:Y:S01]  /*3d50*/  IMAD.HI.U32 R8, R3, R30, RZ ;  /* 0x0000001e03087227 */ /* 0x000fe200078e00ff */
[----:B------:R-:W-:Y:S02]  /*3d60*/  IABS R3, R47 ;  /* 0x0000002f00037213 */ /* 0x000fe40000000000 */
[----:B------:R-:W2:Y:S01]  /*3d70*/  LDL R47, [R1+0x32ac] ;  /* 0x0032ac00012f7983 */ /* 0x000ea20000100800 */
[----:B------:R-:W-:Y:S02]  /*3d80*/  IMAD.MOV R5, RZ, RZ, -R5 ;  /* 0x000000ffff057224 */ /* 0x000fe400078e0a05 */
[----:B------:R-:W-:Y:S02]  /*3d90*/  IMAD.MOV R8, RZ, RZ, -R8 ;  /* 0x000000ffff087224 */ /* 0x000fe400078e0a08 */
[----:B------:R-:W-:-:S02]  /*3da0*/  IMAD R31, R40, R5, R31 ;  /* 0x00000005281f7224 */ /* 0x000fc400078e021f */
[----:B------:R-:W-:-:S04]  /*3db0*/  IMAD.HI.U32 R5, R56, R2, RZ ;  /* 0x0000000238057227 */ /* 0x000fc800078e00ff */
[----:B------:R-:W-:Y:S02]  /*3dc0*/  IMAD.MOV.U32 R36, RZ, RZ, R21 ;  /* 0x000000ffff247224 */ /* 0x000fe400078e0015 */
[----:B------:R-:W-:Y:S02]  /*3dd0*/  IMAD.MOV.U32 R21, RZ, RZ, R7 ;  /* 0x000000ffff157224 */ /* 0x000fe400078e0007 */
[----:B------:R-:W-:-:S04]  /*3de0*/  IMAD.HI.U32 R7, R56, R0, RZ ;  /* 0x0000000038077227 */ /* 0x000fc800078e00ff */
[----:B------:R-:W-:Y:S02]  /*3df0*/  IMAD.MOV R5, RZ, RZ, -R5 ;  /* 0x000000ffff057224 */ /* 0x000fe400078e0a05 */
[----:B------:R-:W-:Y:S02]  /*3e00*/  IMAD R30, R40, R8, R30 ;  /* 0x00000008281e7224 */ /* 0x000fe400078e021e */
[----:B------:R-:W-:Y:S02]  /*3e10*/  IMAD.MOV.U32 R40, RZ, RZ, R41 ;  /* 0x000000ffff287224 */ /* 0x000fe400078e0029 */
[----:B------:R-:W-:Y:S02]  /*3e20*/  IMAD.MOV.U32 R41, RZ, RZ, R42 ;  /* 0x000000ffff297224 */ /* 0x000fe400078e002a */
[----:B------:R-:W-:Y:S02]  /*3e30*/  IMAD.MOV R7, RZ, RZ, -R7 ;  /* 0x000000ffff077224 */ /* 0x000fe400078e0a07 */
[----:B------:R-:W-:-:S02]  /*3e40*/  IMAD.MOV.U32 R42, RZ, RZ, R34 ;  /* 0x000000ffff2a7224 */ /* 0x000fc400078e0022 */
[C---:B------:R-:W-:Y:S02]  /*3e50*/  IMAD R2, R61.reuse, R5, R2 ;  /* 0x000000053d027224 */ /* 0x040fe400078e0202 */
[----:B------:R-:W-:Y:S02]  /*3e60*/  IMAD.MOV.U32 R34, RZ, RZ, R24 ;  /* 0x000000ffff227224 */ /* 0x000fe400078e0018 */
[----:B------:R-:W-:Y:S02]  /*3e70*/  IMAD.MOV.U32 R24, RZ, RZ, R17 ;  /* 0x000000ffff187224 */ /* 0x000fe400078e0011 */
[----:B------:R-:W-:Y:S02]  /*3e80*/  IMAD.MOV.U32 R17, RZ, RZ, R9 ;  /* 0x000000ffff117224 */ /* 0x000fe400078e0009 */
[----:B------:R-:W-:Y:S01]  /*3e90*/  IMAD R0, R61, R7, R0 ;  /* 0x000000073d007224 */ /* 0x000fe200078e0200 */
[----:B------:R-:W3:Y:S04]  /*3ea0*/  LDL R9, [R1+0x32b4] ;  /* 0x0032b40001097983 */ /* 0x000ee80000100800 */
[----:B------:R1:W-:Y:S01]  /*3eb0*/  STL [R1+0x128], R2 ;  /* 0x0001280201007387 */ /* 0x0003e20000100800 */
[----:B--2---:R-:W-:-:S03]  /*3ec0*/  IABS R7, R47 ;  /* 0x0000002f00077213 */ /* 0x004fc60000000000 */
[----:B------:R-:W2:Y:S01]  /*3ed0*/  LDL R47, [R1+0x32a8] ;  /* 0x0032a800012f7983 */ /* 0x000ea20000100800 */
[----:B0-----:R-:W-:-:S04]  /*3ee0*/  IMAD.HI.U32 R4, R56, R3, RZ ;  /* 0x0000000338047227 */ /* 0x001fc800078e00ff */
[----:B------:R-:W-:-:S04]  /*3ef0*/  IMAD.HI.U32 R8, R56, R7, RZ ;  /* 0x0000000738087227 */ /* 0x000fc800078e00ff */
[----:B------:R-:W-:Y:S02]  /*3f00*/  IMAD.MOV R4, RZ, RZ, -R4 ;  /* 0x000000ffff047224 */ /* 0x000fe400078e0a04 */
[----:B------:R-:W-:Y:S02]  /*3f10*/  IMAD.MOV R8, RZ, RZ, -R8 ;  /* 0x000000ffff087224 */ /* 0x000fe400078e0a08 */
[C---:B------:R-:W-:Y:S02]  /*3f20*/  IMAD R3, R61.reuse, R4, R3 ;  /* 0x000000043d037224 */ /* 0x040fe400078e0203 */
[----:B------:R-:W-:Y:S01]  /*3f30*/  IMAD R7, R61, R8, R7 ;  /* 0x000000083d077224 */ /* 0x000fe200078e0207 */
[----:B---3--:R-:W-:Y:S02]  /*3f40*/  IABS R9, R9 ;  /* 0x0000000900097213 */ /* 0x008fe40000000000 */
[----:B--2---:R-:W-:Y:S01]  /*3f50*/  IABS R5, R47 ;  /* 0x0000002f00057213 */ /* 0x004fe20000000000 */
[----:B------:R-:W-:-:S02]  /*3f60*/  IMAD.MOV.U32 R47, RZ, RZ, R40 ;  /* 0x000000ffff2f7224 */ /* 0x000fc400078e0028 */
[----:B------:R-:W-:Y:S02]  /*3f70*/  IMAD.MOV.U32 R40, RZ, RZ, R41 ;  /* 0x000000ffff287224 */ /* 0x000fe400078e0029 */
[----:B------:R-:W-:Y:S01]  /*3f80*/  IMAD.MOV.U32 R41, RZ, RZ, R42 ;  /* 0x000000ffff297224 */ /* 0x000fe200078e002a */
[----:B-1----:R-:W-:Y:S01]  /*3f90*/  IABS R2, R47 ;  /* 0x0000002f00027213 */ /* 0x002fe20000000000 */
[----:B------:R-:W-:Y:S02]  /*3fa0*/  IMAD.MOV.U32 R42, RZ, RZ, R17 ;  /* 0x000000ffff2a7224 */ /* 0x000fe400078e0011 */
[----:B------:R-:W-:Y:S01]  /*3fb0*/  IMAD.MOV.U32 R47, RZ, RZ, R40 ;  /* 0x000000ffff2f7224 */ /* 0x000fe200078e0028 */
[----:B------:R-:W2:Y:S01]  /*3fc0*/  LDL R17, [R1+0x3230] ;  /* 0x0032300001117983 */ /* 0x000ea20000100800 */
[----:B------:R-:W-:Y:S02]  /*3fd0*/  IMAD.MOV.U32 R40, RZ, RZ, R41 ;  /* 0x000000ffff287224 */ /* 0x000fe400078e0029 */
[----:B------:R-:W-:-:S02]  /*3fe0*/  IMAD.MOV.U32 R41, RZ, RZ, R42 ;  /* 0x000000ffff297224 */ /* 0x000fc400078e002a */
[----:B------:R-:W-:Y:S02]  /*3ff0*/  IMAD.MOV.U32 R42, RZ, RZ, R43 ;  /* 0x000000ffff2a7224 */ /* 0x000fe400078e002b */
[----:B-----5:R-:W-:Y:S02]  /*4000*/  IMAD.MOV.U32 R43, RZ, RZ, R10 ;  /* 0x000000ffff2b7224 */ /* 0x020fe400078e000a */
[----:B------:R-:W-:-:S04]  /*4010*/  IMAD.HI.U32 R10, R56, R9, RZ ;  /* 0x00000009380a7227 */ /* 0x000fc800078e00ff */
[----:B------:R-:W-:-:S04]  /*4020*/  IMAD.HI.U32 R6, R56, R5, RZ ;  /* 0x0000000538067227 */ /* 0x000fc800078e00ff */
[----:B------:R-:W-:Y:S02]  /*4030*/  IMAD.MOV R10, RZ, RZ, -R10 ;  /* 0x000000ffff0a7224 */ /* 0x000fe400078e0a0a */
[----:B------:R-:W-:Y:S02]  /*4040*/  IMAD.MOV.U32 R46, RZ, RZ, R47 ;  /* 0x000000ffff2e7224 */ /* 0x000fe400078e002f */
[----:B------:R-:W-:Y:S02]  /*4050*/  IMAD.MOV R6, RZ, RZ, -R6 ;  /* 0x000000ffff067224 */ /* 0x000fe400078e0a06 */
[----:B------:R-:W-:Y:S02]  /*4060*/  IMAD.MOV.U32 R47, RZ, RZ, R40 ;  /* 0x000000ffff2f7224 */ /* 0x000fe400078e0028 */
[----:B------:R-:W-:Y:S02]  /*4070*/  IMAD.MOV.U32 R40, RZ, RZ, R41 ;  /* 0x000000ffff287224 */ /* 0x000fe400078e0029 */
[----:B------:R-:W-:-:S02]  /*4080*/  IMAD R9, R61, R10, R9 ;  /* 0x0000000a3d097224 */ /* 0x000fc400078e0209 */
[----:B------:R-:W-:Y:S01]  /*4090*/  IMAD.MOV.U32 R41, RZ, RZ, R42 ;  /* 0x000000ffff297224 */ /* 0x000fe200078e002a */
[----:B------:R0:W-:Y:S01]  /*40a0*/  STL [R1+0x124], R3 ;  /* 0x0001240301007387 */ /* 0x0001e20000100800 */
[----:B------:R-:W-:Y:S02]  /*40b0*/  IMAD.MOV.U32 R42, RZ, RZ, R43 ;  /* 0x000000ffff2a7224 */ /* 0x000fe400078e002b */
[----:B------:R-:W-:Y:S02]  /*40c0*/  IMAD R5, R61, R6, R5 ;  /* 0x000000063d057224 */ /* 0x000fe400078e0205 */
[----:B------:R-:W-:Y:S02]  /*40d0*/  IMAD.MOV.U32 R43, RZ, RZ, R28 ;  /* 0x000000ffff2b7224 */ /* 0x000fe400078e001c */
[----:B------:R-:W3:Y:S04]  /*40e0*/  LDL R28, [R1+0x325c] ;  /* 0x00325c00011c7983 */ /* 0x000ee80000100800 */
[----:B------:R1:W-:Y:S01]  /*40f0*/  STL [R1+0x120], R9 ;  /* 0x0001200901007387 */ /* 0x0003e20000100800 */
[----:B0-----:R-:W-:-:S03]  /*4100*/  IABS R3, R46 ;  /* 0x0000002e00037213 */ /* 0x001fc60000000000 */
[----:B------:R0:W-:Y:S04]  /*4110*/  STL [R1+0x11c], R7 ;  /* 0x00011c0701007387 */ /* 0x0001e80000100800 */
[----:B------:R5:W-:Y:S04]  /*4120*/  STL [R1+0x118], R5 ;  /* 0x0001180501007387 */ /* 0x000be80000100800 */
[----:B------:R-:W1:Y:S01]  /*4130*/  LDL R46, [R1+0x329c] ;  /* 0x00329c00012e7983 */ /* 0x000e620000100800 */
[----:B------:R-:W-:-:S04]  /*4140*/  IMAD.HI.U32 R4, R56, R2, RZ ;  /* 0x0000000238047227 */ /* 0x000fc800078e00ff */
[----:B------:R-:W-:Y:S01]  /*4150*/  IMAD.MOV R4, RZ, RZ, -R4 ;  /* 0x000000ffff047224 */ /* 0x000fe200078e0a04 */
[----:B-1----:R-:W-:Y:S02]  /*4160*/  IABS R9, R46 ;  /* 0x0000002e00097213 */ /* 0x002fe40000000000 */
[----:B------:R-:W0:Y:S01]  /*4170*/  LDL R46, [R1+0x3298] ;  /* 0x00329800012e7983 */ /* 0x000e220000100800 */
[----:B------:R-:W-:-:S05]  /*4180*/  IMAD R2, R61, R4, R2 ;  /* 0x000000043d027224 */ /* 0x000fca00078e0202 */
[----:B------:R1:W-:Y:S01]  /*4190*/  STL [R1+0x114], R2 ;  /* 0x0001140201007387 */ /* 0x0003e20000100800 */
[----:B0-----:R-:W-:-:S03]  /*41a0*/  IABS R7, R46 ;  /* 0x0000002e00077213 */ /* 0x001fc60000000000 */
[----:B------:R-:W2:Y:S01]  /*41b0*/  LDL R46, [R1+0x3294] ;  /* 0x00329400012e7983 */ /* 0x000ea20000100800 */
[----:B-----5:R-:W-:-:S04]  /*41c0*/  IMAD.HI.U32 R5, R56, R3, RZ ;  /* 0x0000000338057227 */ /* 0x020fc800078e00ff */
[----:B------:R-:W-:-:S04]  /*41d0*/  IMAD.MOV R5, RZ, RZ, -R5 ;  /* 0x000000ffff057224 */ /* 0x000fc800078e0a05 */
[----:B------:R-:W-:Y:S02]  /*41e0*/  IMAD R3, R61, R5, R3 ;  /* 0x000000053d037224 */ /* 0x000fe400078e0203 */
[----:B------:R-:W-:-:S04]  /*41f0*/  IMAD.HI.U32 R10, R56, R9, RZ ;  /* 0x00000009380a7227 */ /* 0x000fc800078e00ff */
[----:B------:R-:W-:-:S04]  /*4200*/  IMAD.HI.U32 R8, R56, R7, RZ ;  /* 0x0000000738087227 */ /* 0x000fc800078e00ff */
[----:B------:R-:W-:Y:S02]  /*4210*/  IMAD.MOV R10, RZ, RZ, -R10 ;  /* 0x000000ffff0a7224 */ /* 0x000fe400078e0a0a */
[----:B------:R-:W-:Y:S02]  /*4220*/  IMAD.MOV R8, RZ, RZ, -R8 ;  /* 0x000000ffff087224 */ /* 0x000fe400078e0a08 */
[C---:B------:R-:W-:Y:S02]  /*4230*/  IMAD R9, R61.reuse, R10, R9 ;  /* 0x0000000a3d097224 */ /* 0x040fe400078e0209 */
[----:B------:R-:W-:Y:S01]  /*4240*/  IMAD R7, R61, R8, R7 ;  /* 0x000000083d077224 */ /* 0x000fe200078e0207 */
[----:B--2---:R-:W-:Y:S01]  /*4250*/  IABS R4, R46 ;  /* 0x0000002e00047213 */ /* 0x004fe20000000000 */
[----:B------:R-:W-:Y:S02]  /*4260*/  IMAD.MOV.U32 R46, RZ, RZ, R47 ;  /* 0x000000ffff2e7224 */ /* 0x000fe400078e002f */
[----:B------:R-:W-:-:S02]  /*4270*/  IMAD.MOV.U32 R47, RZ, RZ, R40 ;  /* 0x000000ffff2f7224 */ /* 0x000fc400078e0028 */
[----:B------:R-:W-:Y:S02]  /*4280*/  IMAD.MOV.U32 R40, RZ, RZ, R41 ;  /* 0x000000ffff287224 */ /* 0x000fe400078e0029 */
[----:B------:R-:W-:Y:S02]  /*4290*/  IMAD.MOV.U32 R41, RZ, RZ, R42 ;  /* 0x000000ffff297224 */ /* 0x000fe400078e002a */
[----:B------:R-:W-:Y:S02]  /*42a0*/  IMAD.MOV.U32 R42, RZ, RZ, R43 ;  /* 0x000000ffff2a7224 */ /* 0x000fe400078e002b */
[----:B------:R-:W-:Y:S02]  /*42b0*/  IMAD.MOV.U32 R43, RZ, RZ, R36 ;  /* 0x000000ffff2b7224 */ /* 0x000fe400078e0024 */
[----:B------:R-:W-:Y:S02]  /*42c0*/  IMAD.MOV.U32 R36, RZ, RZ, R37 ;  /* 0x000000ffff247224 */ /* 0x000fe400078e0025 */
[----:B------:R-:W-:Y:S01]  /*42d0*/  IMAD.MOV.U32 R37, RZ, RZ, R38 ;  /* 0x000000ffff257224 */ /* 0x000fe200078e0026 */
[----:B-1----:R-:W-:Y:S01]  /*42e0*/  IABS R2, R46 ;  /* 0x0000002e00027213 */ /* 0x002fe20000000000 */
[----:B------:R-:W-:-:S02]  /*42f0*/  IMAD.MOV.U32 R38, RZ, RZ, R21 ;  /* 0x000000ffff267224 */ /* 0x000fc400078e0015 */
[----:B------:R-:W-:Y:S02]  /*4300*/  IMAD.MOV.U32 R46, RZ, RZ, R47 ;  /* 0x000000ffff2e7224 */ /* 0x000fe400078e002f */
[----:B------:R-:W-:Y:S02]  /*4310*/  IMAD.MOV.U32 R21, RZ, RZ, R11 ;  /* 0x000000ffff157224 */ /* 0x000fe400078e000b */
[----:B------:R-:W-:Y:S01]  /*4320*/  IMAD.MOV.U32 R47, RZ, RZ, R41 ;  /* 0x000000ffff2f7224 */ /* 0x000fe200078e0029 */
[----:B------:R-:W2:Y:S01]  /*4330*/  LDL R11, [R1+0x3220] ;  /* 0x00322000010b7983 */ /* 0x000ea20000100800 */
[----:B------:R-:W-:Y:S02]  /*4340*/  IMAD.MOV.U32 R41, RZ, RZ, R38 ;  /* 0x000000ffff297224 */ /* 0x000fe400078e0026 */
[----:B------:R-:W-:Y:S01]  /*4350*/  IMAD.MOV.U32 R38, RZ, RZ, R34 ;  /* 0x000000ffff267224 */ /* 0x000fe200078e0022 */
[----:B------:R0:W-:Y:S04]  /*4360*/  STL [R1+0x110], R3 ;  /* 0x0001100301007387 */ /* 0x0001e80000100800 */
[----:B------:R-:W5:Y:S01]  /*4370*/  LDL R34, [R1+0x3264] ;  /* 0x0032640001227983 */ /* 0x000f620000100800 */
[----:B------:R-:W-:-:S04]  /*4380*/  IMAD.HI.U32 R6, R56, R4, RZ ;  /* 0x0000000438067227 */ /* 0x000fc800078e00ff */
[----:B------:R-:W-:Y:S02]  /*4390*/  IMAD.MOV R6, RZ, RZ, -R6 ;  /* 0x000000ffff067224 */ /* 0x000fe400078e0a06 */
[----:B------:R-:W-:Y:S01]  /*43a0*/  IMAD.HI.U32 R5, R56, R2, RZ ;  /* 0x0000000238057227 */ /* 0x000fe200078e00ff */
[----:B0-----:R-:W-:Y:S01]  /*43b0*/  IABS R3, R46 ;  /* 0x0000002e00037213 */ /* 0x001fe20000000000 */
[----:B------:R0:W-:Y:S02]  /*43c0*/  STL [R1+0x10c], R9 ;  /* 0x00010c0901007387 */ /* 0x0001e40000100800 */
[----:B------:R-:W-:Y:S02]  /*43d0*/  IMAD R4, R61, R6, R4 ;  /* 0x000000063d047224 */ /* 0x000fe400078e0204 */
[----:B------:R-:W-:Y:S01]  /*43e0*/  IMAD.MOV R5, RZ, RZ, -R5 ;  /* 0x000000ffff057224 */ /* 0x000fe200078e0a05 */
[----:B------:R1:W-:Y:S01]  /*43f0*/  STL [R1+0x108], R7 ;  /* 0x0001080701007387 */ /* 0x0003e20000100800 */
[----:B0-----:R-:W-:-:S03]  /*4400*/  IABS R9, R47 ;  /* 0x0000002f00097213 */ /* 0x001fc60000000000 */
[----:B------:R0:W-:Y:S01]  /*4410*/  STL [R1+0x104], R4 ;  /* 0x0001040401007387 */ /* 0x0001e20000100800 */
[----:B------:R-:W-:Y:S01]  /*4420*/  IMAD R2, R61, R5, R2 ;  /* 0x000000053d027224 */ /* 0x000fe200078e0202 */
[----:B-1----:R-:W-:Y:S01]  /*4430*/  IABS R7, R40 ;  /* 0x0000002800077213 */ /* 0x002fe20000000000 */
[----:B------:R-:W-:Y:S01]  /*4440*/  IMAD.HI.U32 R10, R56, R9, RZ ;  /* 0x00000009380a7227 */ /* 0x000fe200078e00ff */
[----:B------:R-:W-:-:S03]  /*4450*/  IABS R5, R41 ;  /* 0x0000002900057213 */ /* 0x000fc60000000000 */
[C---:B0-----:R-:W-:Y:S01]  /*4460*/  IMAD.HI.U32 R4, R56.reuse, R3, RZ ;  /* 0x0000000338047227 */ /* 0x041fe200078e00ff */
[----:B------:R0:W-:Y:S03]  /*4470*/  STL [R1+0x100], R2 ;  /* 0x0001000201007387 */ /* 0x0001e60000100800 */
[----:B------:R-:W-:-:S04]  /*4480*/  IMAD.HI.U32 R8, R56, R7, RZ ;  /* 0x0000000738087227 */ /* 0x000fc800078e00ff */
[----:B------:R-:W-:Y:S02]  /*4490*/  IMAD.MOV R4, RZ, RZ, -R4 ;  /* 0x000000ffff047224 */ /* 0x000fe400078e0a04 */
[----:B------:R-:W-:Y:S01]  /*44a0*/  IMAD.HI.U32 R6, R56, R5, RZ ;  /* 0x0000000538067227 */ /* 0x000fe200078e00ff */
[----:B0-----:R-:W-:-:S03]  /*44b0*/  IABS R2, R42 ;  /* 0x0000002a00027213 */ /* 0x001fc60000000000 */
[----:B------:R-:W-:Y:S02]  /*44c0*/  IMAD.MOV R10, RZ, RZ, -R10 ;  /* 0x000000ffff0a7224 */ /* 0x000fe400078e0a0a */
[----:B------:R-:W-:Y:S02]  /*44d0*/  IMAD.MOV R8, RZ, RZ, -R8 ;  /* 0x000000ffff087224 */ /* 0x000fe400078e0a08 */
[C---:B------:R-:W-:Y:S02]  /*44e0*/  IMAD R3, R61.reuse, R4, R3 ;  /* 0x000000043d037224 */ /* 0x040fe400078e0203 */
[----:B------:R-:W-:Y:S02]  /*44f0*/  IMAD.MOV R6, RZ, RZ, -R6 ;  /* 0x000000ffff067224 */ /* 0x000fe400078e0a06 */
[C---:B------:R-:W-:Y:S02]  /*4500*/  IMAD R9, R61.reuse, R10, R9 ;  /* 0x0000000a3d097224 */ /* 0x040fe400078e0209 */
[----:B------:R-:W-:Y:S01]  /*4510*/  IMAD.HI.U32 R4, R56, R2, RZ ;  /* 0x0000000238047227 */ /* 0x000fe200078e00ff */
[----:B------:R0:W-:Y:S03]  /*4520*/  STL [R1+0xfc], R3 ;  /* 0x0000fc0301007387 */ /* 0x0001e60000100800 */
[C---:B------:R-:W-:Y:S01]  /*4530*/  IMAD R7, R61.reuse, R8, R7 ;  /* 0x000000083d077224 */ /* 0x040fe200078e0207 */
[----:B------:R1:W-:Y:S01]  /*4540*/  STL [R1+0xf8], R9 ;  /* 0x0000f80901007387 */ /* 0x0003e20000100800 */
[----:B------:R-:W-:-:S02]  /*4550*/  IMAD R5, R61, R6, R5 ;  /* 0x000000063d057224 */ /* 0x000fc400078e0205 */
[----:B------:R-:W-:Y:S01]  /*4560*/  IMAD.MOV R4, RZ, RZ, -R4 ;  /* 0x000000ffff047224 */ /* 0x000fe200078e0a04 */
[----:B------:R3:W-:Y:S01]  /*4570*/  STL [R1+0xf4], R7 ;  /* 0x0000f40701007387 */ /* 0x0007e20000100800 */
[----:B0-----:R-:W-:Y:S02]  /*4580*/  IABS R3, R43 ;  /* 0x0000002b00037213 */ /* 0x001fe40000000000 */
[----:B------:R-:W-:Y:S01]  /*4590*/  IMAD R2, R61, R4, R2 ;  /* 0x000000043d027224 */ /* 0x000fe200078e0202 */
[----:B-1----:R-:W-:Y:S01]  /*45a0*/  IABS R9, R36 ;  /* 0x0000002400097213 */ /* 0x002fe20000000000 */
[----:B------:R0:W-:Y:S01]  /*45b0*/  STL [R1+0xf0], R5 ;  /* 0x0000f00501007387 */ /* 0x0001e20000100800 */
[----:B---3--:R-:W-:-:S03]  /*45c0*/  IABS R7, R37 ;  /* 0x0000002500077213 */ /* 0x008fc60000000000 */
[C---:B------:R-:W-:Y:S01]  /*45d0*/  IMAD.HI.U32 R10, R56.reuse, R9, RZ ;  /* 0x00000009380a7227 */ /* 0x040fe200078e00ff */
[----:B------:R-:W-:Y:S01]  /*45e0*/  IABS R4, R38 ;  /* 0x0000002600047213 */ /* 0x000fe20000000000 */
[----:B------:R1:W-:Y:S02]  /*45f0*/  STL [R1+0xec], R2 ;  /* 0x0000ec0201007387 */ /* 0x0003e40000100800 */
[----:B------:R-:W-:-:S04]  /*4600*/  IMAD.HI.U32 R8, R56, R7, RZ ;  /* 0x0000000738087227 */ /* 0x000fc800078e00ff */
[----:B0-----:R-:W-:-:S04]  /*4610*/  IMAD.HI.U32 R5, R56, R3, RZ ;  /* 0x0000000338057227 */ /* 0x001fc800078e00ff */
[----:B------:R-:W-:Y:S01]  /*4620*/  IMAD.MOV R5, RZ, RZ, -R5 ;  /* 0x000000ffff057224 */ /* 0x000fe200078e0a05 */
[----:B-1----:R-:W-:Y:S01]  /*4630*/  IABS R2, R39 ;  /* 0x0000002700027213 */ /* 0x002fe20000000000 */
[----:B------:R-:W-:-:S04]  /*4640*/  IMAD.HI.U32 R6, R56, R4, RZ ;  /* 0x0000000438067227 */ /* 0x000fc800078e00ff */
[----:B------:R-:W-:Y:S02]  /*4650*/  IMAD.MOV R10, RZ, RZ, -R10 ;  /* 0x000000ffff0a7224 */ /* 0x000fe400078e0a0a */
[----:B------:R-:W-:Y:S02]  /*4660*/  IMAD.MOV R8, RZ, RZ, -R8 ;  /* 0x000000ffff087224 */ /* 0x000fe400078e0a08 */
[C---:B------:R-:W-:Y:S02]  /*4670*/  IMAD R3, R61.reuse, R5, R3 ;  /* 0x000000053d037224 */ /* 0x040fe400078e0203 */
[----:B------:R-:W-:Y:S02]  /*4680*/  IMAD.MOV R6, RZ, RZ, -R6 ;  /* 0x000000ffff067224 */ /* 0x000fe400078e0a06 */
[C---:B------:R-:W-:Y:S02]  /*4690*/  IMAD R9, R61.reuse, R10, R9 ;  /* 0x0000000a3d097224 */ /* 0x040fe400078e0209 */
[----:B------:R-:W-:Y:S01]  /*46a0*/  IMAD.HI.U32 R5, R56, R2, RZ ;  /* 0x0000000238057227 */ /* 0x000fe200078e00ff */
[----:B------:R-:W-:Y:S03]  /*46b0*/  STL [R1+0xe8], R3 ;  /* 0x0000e80301007387 */ /* 0x000fe60000100800 */
[C---:B------:R-:W-:Y:S01]  /*46c0*/  IMAD R7, R61.reuse, R8, R7 ;  /* 0x000000083d077224 */ /* 0x040fe200078e0207 */
[----:B------:R0:W-:Y:S01]  /*46d0*/  STL [R1+0xe4], R9 ;  /* 0x0000e40901007387 */ /* 0x0001e20000100800 */
[----:B------:R-:W-:-:S02]  /*46e0*/  IMAD R4, R61, R6, R4 ;  /* 0x000000063d047224 */ /* 0x000fc400078e0204 */
[----:B------:R-:W-:Y:S01]  /*46f0*/  IMAD.MOV R5, RZ, RZ, -R5 ;  /* 0x000000ffff057224 */ /* 0x000fe200078e0a05 */
[----:B------:R1:W-:Y:S03]  /*4700*/  STL [R1+0xe0], R7 ;  /* 0x0000e00701007387 */ /* 0x0003e60000100800 */
[----:B------:R-:W-:Y:S01]  /*4710*/  IMAD R2, R61, R5, R2 ;  /* 0x000000053d027224 */ /* 0x000fe200078e0202 */
[----:B0-----:R-:W-:Y:S01]  /*4720*/  IABS R9, R35 ;  /* 0x0000002300097213 */ /* 0x001fe20000000000 */
[----:B------:R-:W-:Y:S01]  /*4730*/  STL [R1+0xdc], R4 ;  /* 0x0000dc0401007387 */ /* 0x000fe20000100800 */
[----:B-1----:R-:W-:-:S03]  /*4740*/  IABS R7, R28 ;  /* 0x0000001c00077213 */ /* 0x002fc60000000000 */
[C---:B------:R-:W-:Y:S01]  /*4750*/  IMAD.HI.U32 R10, R56.reuse, R9, RZ ;  /* 0x00000009380a7227 */ /* 0x040fe200078e00ff */
[----:B------:R-:W-:Y:S01]  /*4760*/  IABS R5, R29 ;  /* 0x0000001d00057213 */ /* 0x000fe20000000000 */
[----:B------:R0:W-:Y:S02]  /*4770*/  STL [R1+0xd8], R2 ;  /* 0x0000d80201007387 */ /* 0x0001e40000100800 */
[----:B------:R-:W-:-:S04]  /*4780*/  IMAD.HI.U32 R8, R56, R7, RZ ;  /* 0x0000000738087227 */ /* 0x000fc800078e00ff */
[----:B------:R-:W-:Y:S01]  /*4790*/  IMAD.HI.U32 R6, R56, R5, RZ ;  /* 0x0000000538067227 */ /* 0x000fe200078e00ff */
[----:B0-----:R-:W-:-:S03]  /*47a0*/  IABS R2, R24 ;  /* 0x0000001800027213 */ /* 0x001fc60000000000 */
[----:B------:R-:W-:Y:S02]  /*47b0*/  IMAD.MOV R10, RZ, RZ, -R10 ;  /* 0x000000ffff0a7224 */ /* 0x000fe400078e0a0a */
[----:B------:R-:W-:Y:S02]  /*47c0*/  IMAD.MOV R8, RZ, RZ, -R8 ;  /* 0x000000ffff087224 */ /* 0x000fe400078e0a08 */
[----:B------:R-:W-:Y:S02]  /*47d0*/  IMAD.MOV R6, RZ, RZ, -R6 ;  /* 0x000000ffff067224 */ /* 0x000fe400078e0a06 */
[C---:B------:R-:W-:Y:S02]  /*47e0*/  IMAD R9, R61.reuse, R10, R9 ;  /* 0x0000000a3d097224 */ /* 0x040fe400078e0209 */
[C---:B------:R-:W-:Y:S02]  /*47f0*/  IMAD R7, R61.reuse, R8, R7 ;  /* 0x000000083d077224 */ /* 0x040fe400078e0207 */
[----:B------:R-:W-:Y:S01]  /*4800*/  IMAD R5, R61, R6, R5 ;  /* 0x000000063d057224 */ /* 0x000fe200078e0205 */
[----:B-----5:R-:W-:-:S05]  /*4810*/  IABS R3, R34 ;  /* 0x0000002200037213 */ /* 0x020fca0000000000 */
[----:B------:R-:W-:-:S04]  /*4820*/  IMAD.HI.U32 R4, R56, R3, RZ ;  /* 0x0000000338047227 */ /* 0x000fc800078e00ff */
[----:B------:R-:W-:-:S04]  /*4830*/  IMAD.MOV R4, RZ, RZ, -R4 ;  /* 0x000000ffff047224 */ /* 0x000fc800078e0a04 */
[----:B------:R-:W-:Y:S02]  /*4840*/  IMAD R3, R61, R4, R3 ;  /* 0x000000043d037224 */ /* 0x000fe400078e0203 */
[----:B------:R-:W-:-:S03]  /*4850*/  IMAD.HI.U32 R4, R56, R2, RZ ;  /* 0x0000000238047227 */ /* 0x000fc600078e00ff */
[----:B------:R0:W-:Y:S01]  /*4860*/  STL [R1+0xd4], R3 ;  /* 0x0000d40301007387 */ /* 0x0001e20000100800 */
[----:B------:R-:W-:-:S03]  /*4870*/  IMAD.MOV R4, RZ, RZ, -R4 ;  /* 0x000000ffff047224 */ /* 0x000fc600078e0a04 */
[----:B------:R1:W-:Y:S01]  /*4880*/  STL [R1+0xd0], R9 ;  /* 0x0000d00901007387 */ /* 0x0003e20000100800 */
[----:B------:R-:W-:-:S03]  /*4890*/  IMAD R2, R61, R4, R2 ;  /* 0x000000043d027224 */ /* 0x000fc600078e0202 */
[----:B------:R3:W-:Y:S01]  /*48a0*/  STL [R1+0xcc], R7 ;  /* 0x0000cc0701007387 */ /* 0x0007e20000100800 */
[----:B0-----:R-:W-:Y:S02]  /*48b0*/  IABS R3, R25 ;  /* 0x0000001900037213 */ /* 0x001fe40000000000 */
[----:B-1----:R-:W-:Y:S01]  /*48c0*/  IABS R9, R26 ;  /* 0x0000001a00097213 */ /* 0x002fe20000000000 */
[----:B------:R0:W-:Y:S01]  /*48d0*/  STL [R1+0xc8], R5 ;  /* 0x0000c80501007387 */ /* 0x0001e20000100800 */
[----:B---3--:R-:W-:-:S03]  /*48e0*/  IABS R7, R27 ;  /* 0x0000001b00077213 */ /* 0x008fc60000000000 */
[----:B------:R-:W-:Y:S01]  /*48f0*/  IMAD.HI.U32 R10, R56, R9, RZ ;  /* 0x00000009380a7227 */ /* 0x000fe200078e00ff */
[----:B------:R-:W-:-:S03]  /*4900*/  IABS R4, R20 ;  /* 0x0000001400047213 */ /* 0x000fc60000000000 */
[----:B------:R-:W-:-:S04]  /*4910*/  IMAD.HI.U32 R8, R56, R7, RZ ;  /* 0x0000000738087227 */ /* 0x000fc800078e00ff */
[----:B0-----:R-:W-:-:S04]  /*4920*/  IMAD.HI.U32 R5, R56, R3, RZ ;  /* 0x0000000338057227 */ /* 0x001fc800078e00ff */
[----:B------:R-:W-:Y:S02]  /*4930*/  IMAD.MOV R5, RZ, RZ, -R5 ;  /* 0x000000ffff057224 */ /* 0x000fe400078e0a05 */
[----:B------:R-:W-:Y:S01]  /*4940*/  IMAD.HI.U32 R6, R56, R4, RZ ;  /* 0x0000000438067227 */ /* 0x000fe200078e00ff */
[----:B------:R0:W-:Y:S03]  /*4950*/  STL [R1+0xc4], R2 ;  /* 0x0000c40201007387 */ /* 0x0001e60000100800 */
[----:B------:R-:W-:Y:S02]  /*4960*/  IMAD.MOV R10, RZ, RZ, -R10 ;  /* 0x000000ffff0a7224 */ /* 0x000fe400078e0a0a */
[----:B------:R-:W-:Y:S02]  /*4970*/  IMAD.MOV R8, RZ, RZ, -R8 ;  /* 0x000000ffff087224 */ /* 0x000fe400078e0a08 */
[----:B------:R-:W-:-:S02]  /*4980*/  IMAD R3, R61, R5, R3 ;  /* 0x000000053d037224 */ /* 0x000fc400078e0203 */
[----:B------:R-:W-:Y:S01]  /*4990*/  IMAD.MOV R6, RZ, RZ, -R6 ;  /* 0x000000ffff067224 */ /* 0x000fe200078e0a06 */
[----:B0-----:R-:W-:Y:S01]  /*49a0*/  IABS R2, R21 ;  /* 0x0000001500027213 */ /* 0x001fe20000000000 */
[C---:B------:R-:W-:Y:S02]  /*49b0*/  IMAD R9, R61.reuse, R10, R9 ;  /* 0x0000000a3d097224 */ /* 0x040fe400078e0209 */
[C---:B------:R-:W-:Y:S01]  /*49c0*/  IMAD R7, R61.reuse, R8, R7 ;  /* 0x000000083d077224 */ /* 0x040fe200078e0207 */
[----:B------:R0:W-:Y:S01]  /*49d0*/  STL [R1+0xc0], R3 ;  /* 0x0000c00301007387 */ /* 0x0001e20000100800 */
[----:B------:R-:W-:Y:S02]  /*49e0*/  IMAD R4, R61, R6, R4 ;  /* 0x000000063d047224 */ /* 0x000fe400078e0204 */
[----:B------:R-:W-:Y:S01]  /*49f0*/  IMAD.HI.U32 R5, R56, R2, RZ ;  /* 0x0000000238057227 */ /* 0x000fe200078e00ff */
[----:B------:R1:W-:Y:S04]  /*4a00*/  STL [R1+0xbc], R9 ;  /* 0x0000bc0901007387 */ /* 0x0003e80000100800 */
[----:B------:R3:W-:Y:S01]  /*4a10*/  STL [R1+0xb8], R7 ;  /* 0x0000b80701007387 */ /* 0x0007e20000100800 */
[----:B0-----:R-:W-:Y:S01]  /*4a20*/  IABS R3, R22 ;  /* 0x0000001600037213 */ /* 0x001fe20000000000 */
[----:B------:R-:W-:Y:S01]  /*4a30*/  IMAD.MOV R5, RZ, RZ, -R5 ;  /* 0x000000ffff057224 */ /* 0x000fe200078e0a05 */
[----:B-1----:R-:W-:Y:S01]  /*4a40*/  IABS R9, R23 ;  /* 0x0000001700097213 */ /* 0x002fe20000000000 */
[----:B------:R0:W-:Y:S01]  /*4a50*/  STL [R1+0xb4], R4 ;  /* 0x0000b40401007387 */ /* 0x0001e20000100800 */
[----:B---3--:R-:W-:-:S03]  /*4a60*/  IABS R7, R16 ;  /* 0x0000001000077213 */ /* 0x008fc60000000000 */
[----:B------:R-:W-:-:S04]  /*4a70*/  IMAD.HI.U32 R10, R56, R9, RZ ;  /* 0x00000009380a7227 */ /* 0x000fc800078e00ff */
[----:B------:R-:W-:-:S04]  /*4a80*/  IMAD.HI.U32 R8, R56, R7, RZ ;  /* 0x0000000738087227 */ /* 0x000fc800078e00ff */
[----:B0-----:R-:W-:-:S04]  /*4a90*/  IMAD.HI.U32 R4, R56, R3, RZ ;  /* 0x0000000338047227 */ /* 0x001fc800078e00ff */
[C---:B------:R-:W-:Y:S01]  /*4aa0*/  IMAD R2, R61.reuse, R5, R2 ;  /* 0x000000053d027224 */ /* 0x040fe200078e0202 */
[----:B------:R-:W-:Y:S01]  /*4ab0*/  IABS R5, R17 ;  /* 0x0000001100057213 */ /* 0x000fe20000000000 */
[----:B------:R-:W-:Y:S02]  /*4ac0*/  IMAD.MOV R4, RZ, RZ, -R4 ;  /* 0x000000ffff047224 */ /* 0x000fe400078e0a04 */
[----:B------:R-:W-:Y:S02]  /*4ad0*/  IMAD.MOV R10, RZ, RZ, -R10 ;  /* 0x000000ffff0a7224 */ /* 0x000fe400078e0a0a */
[----:B------:R-:W-:Y:S02]  /*4ae0*/  IMAD.MOV R8, RZ, RZ, -R8 ;  /* 0x000000ffff087224 */ /* 0x000fe400078e0a08 */
[C---:B------:R-:W-:Y:S02]  /*4af0*/  IMAD R3, R61.reuse, R4, R3 ;  /* 0x000000043d037224 */ /* 0x040fe400078e0203 */
[----:B------:R-:W-:Y:S01]  /*4b00*/  IMAD.HI.U32 R6, R56, R5, RZ ;  /* 0x0000000538067227 */ /* 0x000fe200078e00ff */
[----:B------:R-:W-:Y:S03]  /*4b10*/  STL [R1+0xb0], R2 ;  /* 0x0000b00201007387 */ /* 0x000fe60000100800 */
[----:B------:R-:W-:-:S02]  /*4b20*/  IMAD R9, R61, R10, R9 ;  /* 0x0000000a3d097224 */ /* 0x000fc400078e0209 */
[----:B------:R-:W-:Y:S01]  /*4b30*/  IMAD R7, R61, R8, R7 ;  /* 0x000000083d077224 */ /* 0x000fe200078e0207 */
[----:B------:R0:W-:Y:S01]  /*4b40*/  STL [R1+0xac], R3 ;  /* 0x0000ac0301007387 */ /* 0x0001e20000100800 */
[----:B------:R-:W-:-:S03]  /*4b50*/  IMAD.MOV R6, RZ, RZ, -R6 ;  /* 0x000000ffff067224 */ /* 0x000fc600078e0a06 */
[----:B------:R1:W-:Y:S01]  /*4b60*/  STL [R1+0xa8], R9 ;  /* 0x0000a80901007387 */ /* 0x0003e20000100800 */
[----:B------:R-:W-:-:S03]  /*4b70*/  IMAD R5, R61, R6, R5 ;  /* 0x000000063d057224 */ /* 0x000fc600078e0205 */
[----:B------:R2:W-:Y:S01]  /*4b80*/  STL [R1+0xa4], R7 ;  /* 0x0000a40701007387 */ /* 0x0005e20000100800 */
[----:B0-----:R-:W-:-:S03]  /*4b90*/  IABS R3, R19 ;  /* 0x0000001300037213 */ /* 0x001fc60000000000 */
[----:B------:R-:W3:Y:S01]  /*4ba0*/  LDL R19, [R1+0x3210] ;  /* 0x0032100001137983 */ /* 0x000ee20000100800 */
[----:B-1----:R-:W-:-:S03]  /*4bb0*/  IABS R9, R15 ;  /* 0x0000000f00097213 */ /* 0x002fc60000000000 */
[----:B------:R0:W-:Y:S04]  /*4bc0*/  STL [R1+0xa0], R5 ;  /* 0x0000a00501007387 */ /* 0x0001e80000100800 */
[----:B------:R-:W5:Y:S01]  /*4bd0*/  LDL R15, [R1+0x320c] ;  /* 0x00320c00010f7983 */ /* 0x000f620000100800 */
[----:B--2---:R-:W-:Y:S02]  /*4be0*/  IABS R7, R11 ;  /* 0x0000000b00077213 */ /* 0x004fe40000000000 */
[----:B----4-:R-:W-:Y:S01]  /*4bf0*/  IABS R2, R18 ;  /* 0x0000001200027213 */ /* 0x010fe20000000000 */
[----:B------:R-:W2:Y:S04]  /*4c00*/  LDL R11, [R1+0x3208] ;  /* 0x00320800010b7983 */ /* 0x000ea80000100800 */
[----:B------:R-:W-:-:S04]  /*4c10*/  IMAD.HI.U32 R4, R56, R2, RZ ;  /* 0x0000000238047227 */ /* 0x000fc800078e00ff */
[----:B------:R-:W-:-:S04]  /*4c20*/  IMAD.MOV R4, RZ, RZ, -R4 ;  /* 0x000000ffff047224 */ /* 0x000fc800078e0a04 */
[----:B------:R-:W-:Y:S01]  /*4c30*/  IMAD R2, R61, R4, R2 ;  /* 0x000000043d027224 */ /* 0x000fe200078e0202 */
[----:B------:R-:W-:-:S04]  /*4c40*/  IABS R4, R12 ;  /* 0x0000000c00047213 */ /* 0x000fc80000000000 */
[----:B------:R1:W-:Y:S04]  /*4c50*/  STL [R1+0x9c], R2 ;  /* 0x00009c0201007387 */ /* 0x0003e80000100800 */
[----:B------:R-:W4:Y:S01]  /*4c60*/  LDL R12, [R1+0x3204] ;  /* 0x00320400010c7983 */ /* 0x000f220000100800 */
[----:B0-----:R-:W-:-:S04]  /*4c70*/  IMAD.HI.U32 R5, R56, R3, RZ ;  /* 0x0000000338057227 */ /* 0x001fc800078e00ff */
[----:B------:R-:W-:Y:S02]  /*4c80*/  IMAD.MOV R5, RZ, RZ, -R5 ;  /* 0x000000ffff057224 */ /* 0x000fe400078e0a05 */
[----:B------:R-:W-:-:S04]  /*4c90*/  IMAD.HI.U32 R10, R56, R9, RZ ;  /* 0x00000009380a7227 */ /* 0x000fc800078e00ff */
[----:B------:R-:W-:-:S04]  /*4ca0*/  IMAD.HI.U32 R8, R56, R7, RZ ;  /* 0x0000000738087227 */ /* 0x000fc800078e00ff */
[----:B------:R-:W-:Y:S02]  /*4cb0*/  IMAD R3, R61, R5, R3 ;  /* 0x000000053d037224 */ /* 0x000fe400078e0203 */
[----:B------:R-:W-:-:S04]  /*4cc0*/  IMAD.HI.U32 R5, R56, R4, RZ ;  /* 0x0000000438057227 */ /* 0x000fc800078e00ff */
[----:B------:R-:W-:Y:S02]  /*4cd0*/  IMAD.MOV R10, RZ, RZ, -R10 ;  /* 0x000000ffff0a7224 */ /* 0x000fe400078e0a0a */
[----:B------:R-:W-:Y:S02]  /*4ce0*/  IMAD.MOV R8, RZ, RZ, -R8 ;  /* 0x000000ffff087224 */ /* 0x000fe400078e0a08 */
[----:B------:R-:W-:Y:S02]  /*4cf0*/  IMAD.MOV R5, RZ, RZ, -R5 ;  /* 0x000000ffff057224 */ /* 0x000fe400078e0a05 */
[C---:B------:R-:W-:Y:S01]  /*4d00*/  IMAD R9, R61.reuse, R10, R9 ;  /* 0x0000000a3d097224 */ /* 0x040fe200078e0209 */
[----:B-1----:R-:W-:Y:S01]  /*4d10*/  IABS R2, R13 ;  /* 0x0000000d00027213 */ /* 0x002fe20000000000 */
[C---:B------:R-:W-:Y:S01]  /*4d20*/  IMAD R7, R61.reuse, R8, R7 ;  /* 0x000000083d077224 */ /* 0x040fe200078e0207 */
[----:B------:R-:W4:Y:S01]  /*4d30*/  LDL R13, [R1+0x3200] ;  /* 0x00320000010d7983 */ /* 0x000f220000100800 */
[----:B------:R-:W-:Y:S01]  /*4d40*/  IMAD R4, R61, R5, R4 ;  /* 0x000000053d047224 */ /* 0x000fe200078e0204 */
[----:B------:R-:W-:-:S02]  /*4d50*/  IABS R6, R14 ;  /* 0x0000000e00067213 */ /* 0x000fc40000000000 */
[----:B------:R0:W-:Y:S04]  /*4d60*/  STL [R1+0x98], R3 ;  /* 0x0000980301007387 */ /* 0x0001e80000100800 */
[----:B------:R-:W-:Y:S04]  /*4d70*/  STL [R1+0x94], R9 ;  /* 0x0000940901007387 */ /* 0x000fe80000100800 */
[----:B------:R3:W-:Y:S01]  /*4d80*/  STL [R1+0x90], R7 ;  /* 0x0000900701007387 */ /* 0x0007e20000100800 */
[----:B0-----:R-:W-:-:S03]  /*4d90*/  IMAD.HI.U32 R3, R56, R2, RZ ;  /* 0x0000000238037227 */ /* 0x001fc600078e00ff */
[----:B------:R-:W4:Y:S04]  /*4da0*/  LDL R14, [R1+0x31fc] ;  /* 0x0031fc00010e7983 */ /* 0x000f280000100800 */
[----:B------:R5:W-:Y:S01]  /*4db0*/  STL [R1+0x8c], R4 ;  /* 0x00008c0401007387 */ /* 0x000be20000100800 */
[----:B------:R-:W-:-:S04]  /*4dc0*/  IMAD.MOV R3, RZ, RZ, -R3 ;  /* 0x000000ffff037224 */ /* 0x000fc800078e0a03 */
[----:B------:R-:W-:Y:S01]  /*4dd0*/  IMAD R2, R61, R3, R2 ;  /* 0x000000033d027224 */ /* 0x000fe200078e0202 */
[----:B---3--:R-:W-:Y:S02]  /*4de0*/  IABS R7, R19 ;  /* 0x0000001300077213 */ /* 0x008fe40000000000 */
[----:B------:R-:W3:Y:S01]  /*4df0*/  LDL R19, [R1+0x31f8] ;  /* 0x0031f80001137983 */ /* 0x000ee20000100800 */
[----:B-----5:R-:W-:-:S03]  /*4e00*/  IABS R4, R15 ;  /* 0x0000000f00047213 */ /* 0x020fc60000000000 */
[----:B------:R-:W5:Y:S01]  /*4e10*/  LDL R15, [R1+0x31f4] ;  /* 0x0031f400010f7983 */ /* 0x000f620000100800 */
[----:B--2---:R-:W-:-:S03]  /*4e20*/  IABS R3, R11 ;  /* 0x0000000b00037213 */ /* 0x004fc60000000000 */
[----:B------:R4:W-:Y:S04]  /*4e30*/  STL [R1+0x88], R2 ;  /* 0x0000880201007387 */ /* 0x0009e80000100800 */
[----:B------:R-:W2:Y:S01]  /*4e40*/  LDL R11, [R1+0x31ec] ;  /* 0x0031ec00010b7983 */ /* 0x000ea20000100800 */
[----:B----4-:R-:W-:-:S03]  /*4e50*/  IABS R2, R12 ;  /* 0x0000000c00027213 */ /* 0x010fc60000000000 */
[----:B------:R-:W4:Y:S01]  /*4e60*/  LDL R12, [R1+0x31f0] ;  /* 0x0031f000010c7983 */ /* 0x000f220000100800 */
[----:B------:R-:W-:-:S04]  /*4e70*/  IMAD.HI.U32 R9, R56, R6, RZ ;  /* 0x0000000638097227 */ /* 0x000fc800078e00ff */
[----:B------:R-:W-:-:S04]  /*4e80*/  IMAD.MOV R9, RZ, RZ, -R9 ;  /* 0x000000ffff097224 */ /* 0x000fc800078e0a09 */
[----:B------:R-:W-:Y:S02]  /*4e90*/  IMAD R6, R61, R9, R6 ;  /* 0x000000093d067224 */ /* 0x000fe400078e0206 */
[----:B------:R-:W-:-:S03]  /*4ea0*/  IMAD.HI.U32 R8, R56, R7, RZ ;  /* 0x0000000738087227 */ /* 0x000fc600078e00ff */
[----:B------:R0:W-:Y:S01]  /*4eb0*/  STL [R1+0x84], R6 ;  /* 0x0000840601007387 */ /* 0x0001e20000100800 */
[----:B------:R-:W-:-:S04]  /*4ec0*/  IMAD.HI.U32 R5, R56, R4, RZ ;  /* 0x0000000438057227 */ /* 0x000fc800078e00ff */
[----:B------:R-:W-:Y:S02]  /*4ed0*/  IMAD.MOV R8, RZ, RZ, -R8 ;  /* 0x000000ffff087224 */ /* 0x000fe400078e0a08 */
[----:B------:R-:W-:Y:S02]  /*4ee0*/  IMAD.MOV R5, RZ, RZ, -R5 ;  /* 0x000000ffff057224 */ /* 0x000fe400078e0a05 */
[----:B0-----:R-:W-:-:S04]  /*4ef0*/  IMAD.HI.U32 R6, R56, R3, RZ ;  /* 0x0000000338067227 */ /* 0x001fc800078e00ff */
[----:B------:R-:W-:Y:S02]  /*4f00*/  IMAD.MOV R6, RZ, RZ, -R6 ;  /* 0x000000ffff067224 */ /* 0x000fe400078e0a06 */
[C---:B------:R-:W-:Y:S02]  /*4f10*/  IMAD R8, R61.reuse, R8, R7 ;  /* 0x000000083d087224 */ /* 0x040fe400078e0207 */
[C---:B------:R-:W-:Y:S02]  /*4f20*/  IMAD R7, R61.reuse, R5, R4 ;  /* 0x000000053d077224 */ /* 0x040fe400078e0204 */
[----:B------:R-:W-:Y:S01]  /*4f30*/  IMAD R6, R61, R6, R3 ;  /* 0x000000063d067224 */ /* 0x000fe200078e0203 */
[----:B------:R-:W-:Y:S01]  /*4f40*/  STL [R1+0x80], R8 ;  /* 0x0000800801007387 */ /* 0x000fe20000100800 */
[----:B------:R-:W-:Y:S01]  /*4f50*/  IMAD.HI.U32 R10, R56, R2, RZ ;  /* 0x00000002380a7227 */ /* 0x000fe200078e00ff */
[----:B------:R-:W-:Y:S02]  /*4f60*/  IABS R9, R13 ;  /* 0x0000000d00097213 */ /* 0x000fe40000000000 */
[----:B------:R0:W-:Y:S01]  /*4f70*/  STL [R1+0x7c], R7 ;  /* 0x00007c0701007387 */ /* 0x0001e20000100800 */
[----:B------:R-:W-:-:S03]  /*4f80*/  IMAD.MOV R5, RZ, RZ, -R10 ;  /* 0x000000ffff057224 */ /* 0x000fc600078e0a0a */
[----:B------:R-:W4:Y:S01]  /*4f90*/  LDL R13, [R1+0x31e8] ;  /* 0x0031e800010d7983 */ /* 0x000f220000100800 */
[----:B------:R-:W-:-:S03]  /*4fa0*/  IABS R3, R14 ;  /* 0x0000000e00037213 */ /* 0x000fc60000000000 */
[----:B------:R3:W-:Y:S01]  /*4fb0*/  STL [R1+0x78], R6 ;  /* 0x0000780601007387 */ /* 0x0007e20000100800 */
[----:B------:R-:W-:-:S03]  /*4fc0*/  IMAD R2, R61, R5, R2 ;  /* 0x000000053d027224 */ /* 0x000fc600078e0202 */
[----:B------:R-:W4:Y:S01]  /*4fd0*/  LDL R14, [R1+0x31e4] ;  /* 0x0031e400010e7983 */ /* 0x000f220000100800 */
[----:B------:R-:W-:-:S04]  /*4fe0*/  IMAD.MOV.U32 R4, RZ, RZ, R9 ;  /* 0x000000ffff047224 */ /* 0x000fc800078e0009 */
[----:B0-----:R-:W-:-:S04]  /*4ff0*/  IMAD.HI.U32 R7, R56, R4, RZ ;  /* 0x0000000438077227 */ /* 0x001fc800078e00ff */
[----:B------:R-:W-:Y:S01]  /*5000*/  IMAD.HI.U32 R8, R56, R3, RZ ;  /* 0x0000000338087227 */ /* 0x000fe200078e00ff */
[----:B---3--:R-:W-:Y:S02]  /*5010*/  IABS R6, R19 ;  /* 0x0000001300067213 */ /* 0x008fe40000000000 */
[----:B------:R-:W3:Y:S04]  /*5020*/  LDL R19, [R1+0x31d4] ;  /* 0x0031d40001137983 */ /* 0x000ee80000100800 */
[----:B------:R0:W-:Y:S01]  /*5030*/  STL [R1+0x74], R2 ;  /* 0x0000740201007387 */ /* 0x0001e20000100800 */
[----:B-----5:R-:W-:-:S03]  /*5040*/  IABS R5, R15 ;  /* 0x0000000f00057213 */ /* 0x020fc60000000000 */
[----:B------:R-:W5:Y:S01]  /*5050*/  LDL R15, [R1+0x31e0] ;  /* 0x0031e000010f7983 */ /* 0x000f620000100800 */
[----:B0-----:R-:W-:Y:S02]  /*5060*/  IMAD.MOV.U32 R2, RZ, RZ, R6 ;  /* 0x000000ffff027224 */ /* 0x001fe400078e0006 */
[----:B------:R-:W-:Y:S01]  /*5070*/  IMAD.MOV R6, RZ, RZ, -R7 ;  /* 0x000000ffff067224 */ /* 0x000fe200078e0a07 */
[----:B--2---:R-:W-:Y:S02]  /*5080*/  IABS R7, R11 ;  /* 0x0000000b00077213 */ /* 0x004fe40000000000 */
[----:B------:R-:W2:Y:S01]  /*5090*/  LDL R11, [R1+0x31dc] ;  /* 0x0031dc00010b7983 */ /* 0x000ea20000100800 */
[----:B------:R-:W-:Y:S02]  /*50a0*/  IMAD R6, R61, R6, R4 ;  /* 0x000000063d067224 */ /* 0x000fe400078e0204 */
[----:B------:R-:W-:-:S03]  /*50b0*/  IMAD.HI.U32 R9, R56, R2, RZ ;  /* 0x0000000238097227 */ /* 0x000fc600078e00ff */
[----:B------:R0:W-:Y:S02]  /*50c0*/  STL [R1+0x70], R6 ;  /* 0x0000700601007387 */ /* 0x0001e40000100800 */
[----:B0-----:R-:W-:Y:S02]  /*50d0*/  IMAD.MOV R6, RZ, RZ, -R8 ;  /* 0x000000ffff067224 */ /* 0x001fe400078e0a08 */
[----:B------:R-:W-:Y:S02]  /*50e0*/  IMAD.MOV R8, RZ, RZ, -R9 ;  /* 0x000000ffff087224 */ /* 0x000fe400078e0a09 */
[C---:B------:R-:W-:Y:S02]  /*50f0*/  IMAD R3, R61.reuse, R6, R3 ;  /* 0x000000063d037224 */ /* 0x040fe400078e0203 */
[----:B------:R-:W-:Y:S01]  /*5100*/  IMAD R2, R61, R8, R2 ;  /* 0x000000083d027224 */ /* 0x000fe200078e0202 */
[----:B----4-:R-:W-:Y:S02]  /*5110*/  IABS R9, R12 ;  /* 0x0000000c00097213 */ /* 0x010fe40000000000 */
[----:B------:R0:W-:Y:S04]  /*5120*/  STL [R1+0x6c], R3 ;  /* 0x00006c0301007387 */ /* 0x0001e80000100800 */
[----:B------:R1:W-:Y:S04]  /*5130*/  STL [R1+0x68], R2 ;  /* 0x0000680201007387 */ /* 0x0003e80000100800 */
[----:B------:R-:W4:Y:S01]  /*5140*/  LDL R12, [R1+0x31d8] ;  /* 0x0031d800010c7983 */ /* 0x000f220000100800 */
[----:B------:R-:W-:-:S02]  /*5150*/  IMAD.MOV.U32 R4, RZ, RZ, R7 ;  /* 0x000000ffff047224 */ /* 0x000fc400078e0007 */
[----:B------:R-:W-:-:S04]  /*5160*/  IMAD.HI.U32 R7, R56, R5, RZ ;  /* 0x0000000538077227 */ /* 0x000fc800078e00ff */
[----:B------:R-:W-:Y:S02]  /*5170*/  IMAD.MOV R7, RZ, RZ, -R7 ;  /* 0x000000ffff077224 */ /* 0x000fe400078e0a07 */
[----:B------:R-:W-:-:S04]  /*5180*/  IMAD.HI.U32 R10, R56, R4, RZ ;  /* 0x00000004380a7227 */ /* 0x000fc800078e00ff */
[----:B------:R-:W-:Y:S02]  /*5190*/  IMAD R5, R61, R7, R5 ;  /* 0x000000073d057224 */ /* 0x000fe400078e0205 */
[----:B------:R-:W-:Y:S02]  /*51a0*/  IMAD.MOV.U32 R6, RZ, RZ, R9 ;  /* 0x000000ffff067224 */ /* 0x000fe400078e0009 */
[----:B0-----:R-:W-:Y:S01]  /*51b0*/  IMAD.MOV R3, RZ, RZ, -R10 ;  /* 0x000000ffff037224 */ /* 0x001fe200078e0a0a */
[----:B------:R0:W-:Y:S01]  /*51c0*/  STL [R1+0x64], R5 ;  /* 0x0000640501007387 */ /* 0x0001e20000100800 */
[----:B------:R-:W-:Y:S01]  /*51d0*/  IMAD.HI.U32 R7, R56, R6, RZ ;  /* 0x0000000638077227 */ /* 0x000fe200078e00ff */
[----:B-1----:R-:W-:-:S03]  /*51e0*/  IABS R2, R13 ;  /* 0x0000000d00027213 */ /* 0x002fc60000000000 */
[C---:B------:R-:W-:Y:S01]  /*51f0*/  IMAD R3, R61.reuse, R3, R4 ;  /* 0x000000033d037224 */ /* 0x040fe200078e0204 */
[----:B------:R-:W4:Y:S01]  /*5200*/  LDL R13, [R1+0x31cc] ;  /* 0x0031cc00010d7983 */ /* 0x000f220000100800 */
[----:B------:R-:W-:Y:S01]  /*5210*/  IMAD.MOV R4, RZ, RZ, -R7 ;  /* 0x000000ffff047224 */ /* 0x000fe200078e0a07 */
[----:B0-----:R-:W-:Y:S02]  /*5220*/  IABS R5, R14 ;  /* 0x0000000e00057213 */ /* 0x001fe40000000000 */
[----:B------:R-:W4:Y:S01]  /*5230*/  LDL R14, [R1+0x31d0] ;  /* 0x0031d000010e7983 */ /* 0x000f220000100800 */
[----:B------:R-:W-:-:S03]  /*5240*/  IMAD R6, R61, R4, R6 ;  /* 0x000000043d067224 */ /* 0x000fc600078e0206 */
[----:B------:R0:W-:Y:S02]  /*5250*/  STL [R1+0x60], R3 ;  /* 0x0000600301007387 */ /* 0x0001e40000100800 */
[----:B0-----:R-:W-:-:S04]  /*5260*/  IMAD.MOV.U32 R3, RZ, RZ, R5 ;  /* 0x000000ffff037224 */ /* 0x001fc800078e0005 */
[C---:B------:R-:W-:Y:S01]  /*5270*/  IMAD.HI.U32 R9, R56.reuse, R3, RZ ;  /* 0x0000000338097227 */ /* 0x040fe200078e00ff */
[----:B---3--:R-:W-:Y:S02]  /*5280*/  IABS R8, R19 ;  /* 0x0000001300087213 */ /* 0x008fe40000000000 */
[----:B------:R-:W3:Y:S03]  /*5290*/  LDL R19, [R1+0x31c8] ;  /* 0x0031c80001137983 */ /* 0x000ee60000100800 */
[----:B------:R-:W-:Y:S02]  /*52a0*/  IMAD.MOV.U32 R5, RZ, RZ, R8 ;  /* 0x000000ffff057224 */ /* 0x000fe400078e0008 */
[----:B------:R-:W-:Y:S01]  /*52b0*/  IMAD.HI.U32 R8, R56, R2, RZ ;  /* 0x0000000238087227 */ /* 0x000fe200078e00ff */
[----:B-----5:R-:W-:Y:S02]  /*52c0*/  IABS R7, R15 ;  /* 0x0000000f00077213 */ /* 0x020fe40000000000 */
[----:B------:R-:W5:Y:S04]  /*52d0*/  LDL R15, [R1+0x31c4] ;  /* 0x0031c400010f7983 */ /* 0x000f680000100800 */
[----:B------:R0:W-:Y:S01]  /*52e0*/  STL [R1+0x5c], R6 ;  /* 0x00005c0601007387 */ /* 0x0001e20000100800 */
[----:B------:R-:W-:-:S02]  /*52f0*/  IMAD.MOV.U32 R4, RZ, RZ, R7 ;  /* 0x000000ffff047224 */ /* 0x000fc400078e0007 */
[----:B0-----:R-:W-:Y:S02]  /*5300*/  IMAD.MOV R6, RZ, RZ, -R8 ;  /* 0x000000ffff067224 */ /* 0x001fe400078e0a08 */
[----:B------:R-:W-:Y:S01]  /*5310*/  IMAD.MOV R8, RZ, RZ, -R9 ;  /* 0x000000ffff087224 */ /* 0x000fe200078e0a09 */
[----:B--2---:R-:W-:Y:S01]  /*5320*/  IABS R9, R11 ;  /* 0x0000000b00097213 */ /* 0x004fe20000000000 */
[C---:B------:R-:W-:Y:S02]  /*5330*/  IMAD R11, R61.reuse, R6, R2 ;  /* 0x000000063d0b7224 */ /* 0x040fe400078e0202 */
[----:B------:R-:W-:Y:S02]  /*5340*/  IMAD R2, R61, R8, R3 ;  /* 0x000000083d027224 */ /* 0x000fe400078e0203 */
[----:B------:R-:W-:Y:S01]  /*5350*/  IMAD.HI.U32 R7, R56, R5, RZ ;  /* 0x0000000538077227 */ /* 0x000fe200078e00ff */
[----:B------:R0:W-:Y:S04]  /*5360*/  STL [R1+0x58], R11 ;  /* 0x0000580b01007387 */ /* 0x0001e80000100800 */
[----:B------:R4:W-:Y:S01]  /*5370*/  STL [R1+0x54], R2 ;  /* 0x0000540201007387 */ /* 0x0009e20000100800 */
[----:B------:R-:W-:-:S03]  /*5380*/  IMAD.MOV R7, RZ, RZ, -R7 ;  /* 0x000000ffff077224 */ /* 0x000fc600078e0a07 */
[----:B0-----:R-:W2:Y:S01]  /*5390*/  LDL R11, [R1+0x31b4] ;  /* 0x0031b400010b7983 */ /* 0x001ea20000100800 */
[----:B------:R-:W-:-:S05]  /*53a0*/  IMAD R5, R61, R7, R5 ;  /* 0x000000073d057224 */ /* 0x000fca00078e0205 */
[----:B------:R0:W-:Y:S01]  /*53b0*/  STL [R1+0x50], R5 ;  /* 0x0000500501007387 */ /* 0x0001e20000100800 */
[----:B----4-:R-:W-:-:S03]  /*53c0*/  IABS R2, R12 ;  /* 0x0000000c00027213 */ /* 0x010fc60000000000 */
[----:B------:R-:W4:Y:S01]  /*53d0*/  LDL R12, [R1+0x31c0] ;  /* 0x0031c000010c7983 */ /* 0x000f220000100800 */
[----:B------:R-:W-:-:S04]  /*53e0*/  IMAD.HI.U32 R10, R56, R4, RZ ;  /* 0x00000004380a7227 */ /* 0x000fc800078e00ff */
[----:B------:R-:W-:Y:S02]  /*53f0*/  IMAD.MOV R3, RZ, RZ, -R10 ;  /* 0x000000ffff037224 */ /* 0x000fe400078e0a0a */
[----:B------:R-:W-:Y:S02]  /*5400*/  IMAD.MOV.U32 R6, RZ, RZ, R9 ;  /* 0x000000ffff067224 */ /* 0x000fe400078e0009 */
[----:B------:R-:W-:Y:S02]  /*5410*/  IMAD R3, R61, R3, R4 ;  /* 0x000000033d037224 */ /* 0x000fe400078e0204 */
[----:B------:R-:W-:-:S04]  /*5420*/  IMAD.HI.U32 R7, R56, R6, RZ ;  /* 0x0000000638077227 */ /* 0x000fc800078e00ff */
[----:B------:R-:W-:Y:S01]  /*5430*/  IMAD.MOV R4, RZ, RZ, -R7 ;  /* 0x000000ffff047224 */ /* 0x000fe200078e0a07 */
[----:B0-----:R-:W-:Y:S02]  /*5440*/  IABS R5, R13 ;  /* 0x0000000d00057213 */ /* 0x001fe40000000000 */
[----:B------:R-:W4:Y:S04]  /*5450*/  LDL R13, [R1+0x31b8] ;  /* 0x0031b800010d7983 */ /* 0x000f280000100800 */
[----:B------:R0:W-:Y:S01]  /*5460*/  STL [R1+0x4c], R3 ;  /* 0x00004c0301007387 */ /* 0x0001e20000100800 */
[----:B------:R-:W-:-:S03]  /*5470*/  IABS R8, R14 ;  /* 0x0000000e00087213 */ /* 0x000fc60000000000 */
[----:B------:R-:W4:Y:S01]  /*5480*/  LDL R14, [R1+0x31bc] ;  /* 0x0031bc00010e7983 */ /* 0x000f220000100800 */
[----:B------:R-:W-:Y:S02]  /*5490*/  IMAD R6, R61, R4, R6 ;  /* 0x000000043d067224 */ /* 0x000fe400078e0206 */
[----:B0-----:R-:W-:Y:S02]  /*54a0*/  IMAD.MOV.U32 R3, RZ, RZ, R5 ;  /* 0x000000ffff037224 */ /* 0x001fe400078e0005 */
[----:B------:R-:W-:Y:S02]  /*54b0*/  IMAD.MOV.U32 R5, RZ, RZ, R8 ;  /* 0x000000ffff057224 */ /* 0x000fe400078e0008 */
[----:B------:R-:W-:-:S04]  /*54c0*/  IMAD.HI.U32 R8, R56, R2, RZ ;  /* 0x0000000238087227 */ /* 0x000fc800078e00ff */
[----:B------:R-:W-:Y:S01]  /*54d0*/  IMAD.HI.U32 R9, R56, R3, RZ ;  /* 0x0000000338097227 */ /* 0x000fe200078e00ff */
[----:B---3--:R-:W-:Y:S02]  /*54e0*/  IABS R7, R19 ;  /* 0x0000001300077213 */ /* 0x008fe40000000000 */
[----:B------:R-:W3:Y:S04]  /*54f0*/  LDL R19, [R1+0x31a0] ;  /* 0x0031a00001137983 */ /* 0x000ee80000100800 */
[----:B------:R0:W-:Y:S01]  /*5500*/  STL [R1+0x48], R6 ;  /* 0x0000480601007387 */ /* 0x0001e20000100800 */
[----:B------:R-:W-:Y:S02]  /*5510*/  IMAD.MOV.U32 R4, RZ, RZ, R7 ;  /* 0x000000ffff047224 */ /* 0x000fe400078e0007 */
[----:B0-----:R-:W-:-:S02]  /*5520*/  IMAD.MOV R6, RZ, RZ, -R8 ;  /* 0x000000ffff067224 */ /* 0x001fc400078e0a08 */
[----:B------:R-:W-:Y:S02]  /*5530*/  IMAD.MOV R8, RZ, RZ, -R9 ;  /* 0x000000ffff087224 */ /* 0x000fe400078e0a09 */
[C---:B------:R-:W-:Y:S02]  /*5540*/  IMAD R6, R61.reuse, R6, R2 ;  /* 0x000000063d067224 */ /* 0x040fe400078e0202 */
[----:B------:R-:W-:Y:S01]  /*5550*/  IMAD R2, R61, R8, R3 ;  /* 0x000000083d027224 */ /* 0x000fe200078e0203 */
[----:B-----5:R-:W-:Y:S01]  /*5560*/  IABS R9, R15 ;  /* 0x0000000f00097213 */ /* 0x020fe20000000000 */
[----:B------:R-:W-:Y:S01]  /*5570*/  IMAD.HI.U32 R7, R56, R5, RZ ;  /* 0x0000000538077227 */ /* 0x000fe200078e00ff */
[----:B------:R-:W5:Y:S04]  /*5580*/  LDL R15, [R1+0x31b0] ;  /* 0x0031b000010f7983 */ /* 0x000f680000100800 */
[----:B------:R-:W-:Y:S01]  /*5590*/  STL [R1+0x44], R6 ;  /* 0x0000440601007387 */ /* 0x000fe20000100800 */
[----:B------:R-:W-:-:S03]  /*55a0*/  IMAD.MOV R7, RZ, RZ, -R7 ;  /* 0x000000ffff077224 */ /* 0x000fc600078e0a07 */
[----:B------:R2:W-:Y:S01]  /*55b0*/  STL [R1+0x40], R2 ;  /* 0x0000400201007387 */ /* 0x0005e20000100800 */
[----:B------:R-:W-:Y:S01]  /*55c0*/  IMAD R5, R61, R7, R5 ;  /* 0x000000073d057224 */ /* 0x000fe200078e0205 */
[----:B--2---:R-:W-:Y:S02]  /*55d0*/  IABS R2, R11 ;  /* 0x0000000b00027213 */ /* 0x004fe40000000000 */
[----:B------:R-:W2:Y:S04]  /*55e0*/  LDL R11, [R1+0x31a8] ;  /* 0x0031a800010b7983 */ /* 0x000ea80000100800 */
[----:B------:R4:W-:Y:S02]  /*55f0*/  STL [R1+0x3c], R5 ;  /* 0x00003c0501007387 */ /* 0x0009e40000100800 */
[----:B----4-:R-:W-:-:S02]  /*5600*/  IABS R5, R12 ;  /* 0x0000000c00057213 */ /* 0x010fc40000000000 */
[----:B------:R-:W4:Y:S01]  /*5610*/  LDL R12, [R1+0x31ac] ;  /* 0x0031ac00010c7983 */ /* 0x000f220000100800 */
[----:B------:R-:W-:-:S04]  /*5620*/  IMAD.HI.U32 R10, R56, R4, RZ ;  /* 0x00000004380a7227 */ /* 0x000fc800078e00ff */
[----:B------:R-:W-:Y:S02]  /*5630*/  IMAD.MOV R3, RZ, RZ, -R10 ;  /* 0x000000ffff037224 */ /* 0x000fe400078e0a0a */
[----:B------:R-:W-:Y:S02]  /*5640*/  IMAD.MOV.U32 R6, RZ, RZ, R9 ;  /* 0x000000ffff067224 */ /* 0x000fe400078e0009 */
[----:B------:R-:W-:Y:S02]  /*5650*/  IMAD R3, R61, R3, R4 ;  /* 0x000000033d037224 */ /* 0x000fe400078e0204 */
[----:B------:R-:W-:-:S03]  /*5660*/  IMAD.HI.U32 R7, R56, R6, RZ ;  /* 0x0000000638077227 */ /* 0x000fc600078e00ff */
[----:B------:R0:W-:Y:S01]  /*5670*/  STL [R1+0x38], R3 ;  /* 0x0000380301007387 */ /* 0x0001e20000100800 */
[----:B------:R-:W-:Y:S01]  /*5680*/  IABS R8, R13 ;  /* 0x0000000d00087213 */ /* 0x000fe20000000000 */
[----:B------:R-:W-:Y:S02]  /*5690*/  IMAD.MOV R4, RZ, RZ, -R7 ;  /* 0x000000ffff047224 */ /* 0x000fe400078e0a07 */
[----:B------:R-:W4:Y:S02]  /*56a0*/  LDL R13, [R1+0x31a4] ;  /* 0x0031a400010d7983 */ /* 0x000f240000100800 */
[----:B------:R-:W-:Y:S01]  /*56b0*/  IMAD R6, R61, R4, R6 ;  /* 0x000000043d067224 */ /* 0x000fe200078e0206 */
[----:B------:R-:W-:Y:S01]  /*56c0*/  IABS R7, R14 ;  /* 0x0000000e00077213 */ /* 0x000fe20000000000 */
[----:B0-----:R-:W-:Y:S01]  /*56d0*/  IMAD.MOV.U32 R3, RZ, RZ, R5 ;  /* 0x000000ffff037224 */ /* 0x001fe200078e0005 */
[----:B------:R-:W4:Y:S01]  /*56e0*/  LDL R14, [R1+0x319c] ;  /* 0x00319c00010e7983 */ /* 0x000f220000100800 */
[----:B------:R-:W-:-:S02]  /*56f0*/  IMAD.MOV.U32 R5, RZ, RZ, R8 ;  /* 0x000000ffff057224 */ /* 0x000fc400078e0008 */
[C---:B------:R-:W-:Y:S01]  /*5700*/  IMAD.HI.U32 R8, R56.reuse, R2, RZ ;  /* 0x0000000238087227 */ /* 0x040fe200078e00ff */
[----:B------:R0:W-:Y:S03]  /*5710*/  STL [R1+0x34], R6 ;  /* 0x0000340601007387 */ /* 0x0001e60000100800 */
[----:B------:R-:W-:-:S04]  /*5720*/  IMAD.HI.U32 R9, R56, R3, RZ ;  /* 0x0000000338097227 */ /* 0x000fc800078e00ff */
[----:B------:R-:W-:Y:S02]  /*5730*/  IMAD.MOV.U32 R4, RZ, RZ, R7 ;  /* 0x000000ffff047224 */ /* 0x000fe400078e0007 */
[----:B------:R-:W-:-:S04]  /*5740*/  IMAD.HI.U32 R7, R56, R5, RZ ;  /* 0x0000000538077227 */ /* 0x000fc800078e00ff */
[----:B0-----:R-:W-:Y:S02]  /*5750*/  IMAD.MOV R6, RZ, RZ, -R8 ;  /* 0x000000ffff067224 */ /* 0x001fe400078e0a08 */
[----:B------:R-:W-:Y:S02]  /*5760*/  IMAD.MOV R8, RZ, RZ, -R9 ;  /* 0x000000ffff087224 */ /* 0x000fe400078e0a09 */
[----:B------:R-:W-:Y:S02]  /*5770*/  IMAD.MOV R7, RZ, RZ, -R7 ;  /* 0x000000ffff077224 */ /* 0x000fe400078e0a07 */
[C---:B------:R-:W-:Y:S02]  /*5780*/  IMAD R16, R61.reuse, R6, R2 ;  /* 0x000000063d107224 */ /* 0x040fe400078e0202 */
[C---:B------:R-:W-:Y:S02]  /*5790*/  IMAD R2, R61.reuse, R8, R3 ;  /* 0x000000083d027224 */ /* 0x040fe400078e0203 */
[----:B------:R-:W-:Y:S01]  /*57a0*/  IMAD R5, R61, R7, R5 ;  /* 0x000000073d057224 */ /* 0x000fe200078e0205 */
[----:B------:R-:W-:Y:S01]  /*57b0*/  STL [R1+0x30], R16 ;  /* 0x0000301001007387 */ /* 0x000fe20000100800 */
[----:B------:R-:W-:-:S03]  /*57c0*/  IMAD.HI.U32 R10, R56, R4, RZ ;  /* 0x00000004380a7227 */ /* 0x000fc600078e00ff */
[----:B------:R5:W-:Y:S01]  /*57d0*/  STL [R1+0x2c], R2 ;  /* 0x00002c0201007387 */ /* 0x000be20000100800 */
[----:B------:R-:W-:-:S03]  /*57e0*/  IMAD.MOV R3, RZ, RZ, -R10 ;  /* 0x000000ffff037224 */ /* 0x000fc600078e0a0a */
[----:B------:R-:W4:Y:S04]  /*57f0*/  LDL R18, [R1+0x3194] ;  /* 0x0031940001127983 */ /* 0x000f280000100800 */
[----:B------:R2:W-:Y:S01]  /*5800*/  STL [R1+0x28], R5 ;  /* 0x0000280501007387 */ /* 0x0005e20000100800 */
[----:B------:R-:W-:Y:S01]  /*5810*/  IMAD R3, R61, R3, R4 ;  /* 0x000000033d037224 */ /* 0x000fe200078e0204 */
[----:B---3--:R-:W-:Y:S02]  /*5820*/  IABS R9, R19 ;  /* 0x0000001300097213 */ /* 0x008fe40000000000 */
[----:B-----5:R-:W-:Y:S02]  /*5830*/  IABS R2, R15 ;  /* 0x0000000f00027213 */ /* 0x020fe40000000000 */
[----:B------:R-:W3:Y:S01]  /*5840*/  LDL R15, [R1+0x3198] ;  /* 0x00319800010f7983 */ /* 0x000ee20000100800 */
[----:B--2---:R-:W-:-:S03]  /*5850*/  IABS R5, R11 ;  /* 0x0000000b00057213 */ /* 0x004fc60000000000 */
[----:B------:R-:W2:Y:S04]  /*5860*/  LDL R11, [R1+0x3184] ;  /* 0x00318400010b7983 */ /* 0x000ea80000100800 */
[----:B------:R0:W-:Y:S04]  /*5870*/  STL [R1+0x24], R3 ;  /* 0x0000240301007387 */ /* 0x0001e80000100800 */
[----:B------:R-:W5:Y:S01]  /*5880*/  LDL R19, [R1+0x3190] ;  /* 0x0031900001137983 */ /* 0x000f620000100800 */
[----:B----4-:R-:W-:-:S03]  /*5890*/  IABS R8, R12 ;  /* 0x0000000c00087213 */ /* 0x010fc60000000000 */
[----:B------:R-:W4:Y:S01]  /*58a0*/  LDL R12, [R1+0x318c] ;  /* 0x00318c00010c7983 */ /* 0x000f220000100800 */
[----:B------:R-:W-:-:S04]  /*58b0*/  IMAD.MOV.U32 R6, RZ, RZ, R9 ;  /* 0x000000ffff067224 */ /* 0x000fc800078e0009 */
[----:B------:R-:W-:-:S04]  /*58c0*/  IMAD.HI.U32 R7, R56, R6, RZ ;  /* 0x0000000638077227 */ /* 0x000fc800078e00ff */
[----:B------:R-:W-:Y:S02]  /*58d0*/  IMAD.MOV R4, RZ, RZ, -R7 ;  /* 0x000000ffff047224 */ /* 0x000fe400078e0a07 */
[----:B0-----:R-:W-:Y:S02]  /*58e0*/  IMAD.MOV.U32 R3, RZ, RZ, R5 ;  /* 0x000000ffff037224 */ /* 0x001fe400078e0005 */
[----:B------:R-:W-:Y:S02]  /*58f0*/  IMAD R6, R61, R4, R6 ;  /* 0x000000043d067224 */ /* 0x000fe400078e0206 */
[----:B------:R-:W-:Y:S01]  /*5900*/  IMAD.MOV.U32 R5, RZ, RZ, R8 ;  /* 0x000000ffff057224 */ /* 0x000fe200078e0008 */
[----:B------:R-:W-:Y:S01]  /*5910*/  IABS R7, R13 ;  /* 0x0000000d00077213 */ /* 0x000fe20000000000 */
[C---:B------:R-:W-:Y:S01]  /*5920*/  IMAD.HI.U32 R8, R56.reuse, R2, RZ ;  /* 0x0000000238087227 */ /* 0x040fe200078e00ff */
[----:B------:R0:W-:Y:S03]  /*5930*/  STL [R1+0x20], R6 ;  /* 0x0000200601007387 */ /* 0x0001e60000100800 */
[----:B------:R-:W-:Y:S01]  /*5940*/  IMAD.HI.U32 R9, R56, R3, RZ ;  /* 0x0000000338097227 */ /* 0x000fe200078e00ff */
[----:B------:R-:W4:Y:S03]  /*5950*/  LDL R13, [R1+0x3188] ;  /* 0x00318800010d7983 */ /* 0x000f260000100800 */
[----:B------:R-:W-:-:S02]  /*5960*/  IMAD.MOV.U32 R4, RZ, RZ, R7 ;  /* 0x000000ffff047224 */ /* 0x000fc400078e0007 */
[----:B------:R-:W-:-:S04]  /*5970*/  IMAD.HI.U32 R7, R56, R5, RZ ;  /* 0x0000000538077227 */ /* 0x000fc800078e00ff */
[----:B0-----:R-:W-:Y:S02]  /*5980*/  IMAD.MOV R6, RZ, RZ, -R8 ;  /* 0x000000ffff067224 */ /* 0x001fe400078e0a08 */
[----:B------:R-:W-:Y:S01]  /*5990*/  IMAD.MOV R8, RZ, RZ, -R9 ;  /* 0x000000ffff087224 */ /* 0x000fe200078e0a09 */
[----:B------:R-:W-:Y:S01]  /*59a0*/  IABS R9, R14 ;  /* 0x0000000e00097213 */ /* 0x000fe20000000000 */
[----:B------:R-:W-:Y:S02]  /*59b0*/  IMAD.MOV R7, RZ, RZ, -R7 ;  /* 0x000000ffff077224 */ /* 0x000fe400078e0a07 */
[----:B------:R-:W-:Y:S02]  /*59c0*/  IMAD R6, R61, R6, R2 ;  /* 0x000000063d067224 */ /* 0x000fe400078e0202 */
[----:B------:R-:W-:-:S04]  /*59d0*/  IMAD.HI.U32 R10, R56, R4, RZ ;  /* 0x00000004380a7227 */ /* 0x000fc800078e00ff */
[C---:B------:R-:W-:Y:S01]  /*59e0*/  IMAD R2, R61.reuse, R8, R3 ;  /* 0x000000083d027224 */ /* 0x040fe200078e0203 */
[----:B------:R0:W-:Y:S01]  /*59f0*/  STL [R1+0x1c], R6 ;  /* 0x00001c0601007387 */ /* 0x0001e20000100800 */
[----:B------:R-:W-:Y:S02]  /*5a00*/  IMAD R7, R61, R7, R5 ;  /* 0x000000073d077224 */ /* 0x000fe400078e0205 */
[----:B------:R-:W-:Y:S01]  /*5a10*/  IMAD.MOV R3, RZ, RZ, -R10 ;  /* 0x000000ffff037224 */ /* 0x000fe200078e0a0a */
[----:B------:R-:W4:Y:S04]  /*5a20*/  LDL R14, [R1+0x317c] ;  /* 0x00317c00010e7983 */ /* 0x000f280000100800 */
[----:B------:R-:W-:Y:S01]  /*5a30*/  STL [R1+0x18], R2 ;  /* 0x0000180201007387 */ /* 0x000fe20000100800 */
[----:B0-----:R-:W-:-:S03]  /*5a40*/  IMAD.MOV.U32 R6, RZ, RZ, R9 ;  /* 0x000000ffff067224 */ /* 0x001fc600078e0009 */
[----:B------:R0:W-:Y:S01]  /*5a50*/  STL [R1+0x14], R7 ;  /* 0x0000140701007387 */ /* 0x0001e20000100800 */
[----:B------:R-:W-:Y:S02]  /*5a60*/  IMAD R3, R61, R3, R4 ;  /* 0x000000033d037224 */ /* 0x000fe400078e0204 */
[----:B0-----:R-:W-:Y:S01]  /*5a70*/  IMAD.HI.U32 R7, R56, R6, RZ ;  /* 0x0000000638077227 */ /* 0x001fe200078e00ff */
[----:B------:R-:W-:-:S03]  /*5a80*/  IABS R2, R18 ;  /* 0x0000001200027213 */ /* 0x000fc60000000000 */
[----:B------:R-:W-:-:S04]  /*5a90*/  IMAD.MOV R4, RZ, RZ, -R7 ;  /* 0x000000ffff047224 */ /* 0x000fc800078e0a07 */
[----:B------:R-:W-:Y:S01]  /*5aa0*/  IMAD R6, R61, R4, R6 ;  /* 0x000000043d067224 */ /* 0x000fe200078e0206 */
[----:B---3--:R-:W-:Y:S02]  /*5ab0*/  IABS R5, R15 ;  /* 0x0000000f00057213 */ /* 0x008fe40000000000 */
[----:B------:R-:W3:Y:S04]  /*5ac0*/  LDL R15, [R1+0x3180] ;  /* 0x00318000010f7983 */ /* 0x000ee80000100800 */
[----:B------:R0:W-:Y:S02]  /*5ad0*/  STL [R1+0x10], R3 ;  /* 0x0000100301007387 */ /* 0x0001e40000100800 */
[----:B0-----:R-:W-:Y:S01]  /*5ae0*/  IMAD.MOV.U32 R3, RZ, RZ, R5 ;  /* 0x000000ffff037224 */ /* 0x001fe200078e0005 */
[----:B--2---:R-:W-:-:S02]  /*5af0*/  IABS R8, R11 ;  /* 0x0000000b00087213 */ /* 0x004fc40000000000 */
[----:B------:R-:W2:Y:S01]  /*5b00*/  LDL R11, [R1+0x3178] ;  /* 0x00317800010b7983 */ /* 0x000ea20000100800 */
[----:B------:R-:W-:-:S04]  /*5b10*/  IMAD.HI.U32 R9, R56, R3, RZ ;  /* 0x0000000338097227 */ /* 0x000fc800078e00ff */
[----:B------:R-:W-:Y:S01]  /*5b20*/  IMAD.MOV.U32 R5, RZ, RZ, R8 ;  /* 0x000000ffff057224 */ /* 0x000fe200078e0008 */
[----:B-----5:R-:W-:Y:S01]  /*5b30*/  IABS R7, R19 ;  /* 0x0000001300077213 */ /* 0x020fe20000000000 */
[C---:B------:R-:W-:Y:S01]  /*5b40*/  IMAD.HI.U32 R8, R56.reuse, R2, RZ ;  /* 0x0000000238087227 */ /* 0x040fe200078e00ff */
[----:B------:R0:W-:Y:S03]  /*5b50*/  STL [R1+0xc], R6 ;  /* 0x00000c0601007387 */ /* 0x0001e60000100800 */
[----:B------:R-:W-:Y:S02]  /*5b60*/  IMAD.MOV.U32 R4, RZ, RZ, R7 ;  /* 0x000000ffff047224 */ /* 0x000fe400078e0007 */
[----:B------:R-:W-:-:S04]  /*5b70*/  IMAD.HI.U32 R7, R56, R5, RZ ;  /* 0x0000000538077227 */ /* 0x000fc800078e00ff */
[----:B0-----:R-:W-:Y:S02]  /*5b80*/  IMAD.MOV R6, RZ, RZ, -R8 ;  /* 0x000000ffff067224 */ /* 0x001fe400078e0a08 */
[----:B------:R-:W-:Y:S01]  /*5b90*/  IMAD.MOV R8, RZ, RZ, -R9 ;  /* 0x000000ffff087224 */ /* 0x000fe200078e0a09 */
[----:B----4-:R-:W-:Y:S02]  /*5ba0*/  IABS R9, R12 ;  /* 0x0000000c00097213 */ /* 0x010fe40000000000 */
[----:B------:R-:W4:Y:S01]  /*5bb0*/  LDL R12, [R1+0x3174] ;  /* 0x00317400010c7983 */ /* 0x000f220000100800 */
[----:B------:R-:W-:Y:S02]  /*5bc0*/  IMAD.MOV R7, RZ, RZ, -R7 ;  /* 0x000000ffff077224 */ /* 0x000fe400078e0a07 */
[C---:B------:R-:W-:Y:S02]  /*5bd0*/  IMAD R2, R61.reuse, R6, R2 ;  /* 0x000000063d027224 */ /* 0x040fe400078e0202 */
[----:B------:R-:W-:-:S02]  /*5be0*/  IMAD R6, R61, R8, R3 ;  /* 0x000000083d067224 */ /* 0x000fc400078e0203 */
[----:B------:R-:W-:Y:S01]  /*5bf0*/  IMAD R7, R61, R7, R5 ;  /* 0x000000073d077224 */ /* 0x000fe200078e0205 */
[----:B------:R0:W-:Y:S04]  /*5c00*/  STL [R1+0x8], R2 ;  /* 0x0000080201007387 */ /* 0x0001e80000100800 */
[----:B------:R-:W-:Y:S04]  /*5c10*/  STL [R1+0x4], R6 ;  /* 0x0000040601007387 */ /* 0x000fe80000100800 */
[----:B------:R1:W-:Y:S04]  /*5c20*/  STL [R1], R7 ;  /* 0x0000000701007387 */ /* 0x0003e80000100800 */
[----:B------:R-:W5:Y:S01]  /*5c30*/  LDL R19, [R1+0x3164] ;  /* 0x0031640001137983 */ /* 0x000f620000100800 */
[----:B------:R-:W-:Y:S01]  /*5c40*/  IMAD.HI.U32 R10, R56, R4, RZ ;  /* 0x00000004380a7227 */ /* 0x000fe200078e00ff */
[----:B------:R-:W-:-:S02]  /*5c50*/  IABS R5, R13 ;  /* 0x0000000d00057213 */ /* 0x000fc40000000000 */
[----:B------:R-:W5:Y:S01]  /*5c60*/  LDL R13, [R1+0x3170] ;  /* 0x00317000010d7983 */ /* 0x000f620000100800 */
[----:B0-----:R-:W-:Y:S02]  /*5c70*/  IMAD.MOV R2, RZ, RZ, -R10 ;  /* 0x000000ffff027224 */ /* 0x001fe400078e0a0a */
[----:B------:R-:W-:Y:S02]  /*5c80*/  IMAD.MOV.U32 R3, RZ, RZ, R9 ;  /* 0x000000ffff037224 */ /* 0x000fe400078e0009 */
[----:B------:R-:W-:Y:S02]  /*5c90*/  IMAD R2, R61, R2, R4 ;  /* 0x000000023d027224 */ /* 0x000fe400078e0204 */
[----:B-1----:R-:W-:-:S04]  /*5ca0*/  IMAD.HI.U32 R7, R56, R3, RZ ;  /* 0x0000000338077227 */ /* 0x002fc800078e00ff */
[----:B------:R-:W-:Y:S01]  /*5cb0*/  IMAD.MOV.U32 R4, RZ, RZ, R5 ;  /* 0x000000ffff047224 */ /* 0x000fe200078e0005 */
[----:B------:R-:W-:Y:S01]  /*5cc0*/  IABS R6, R14 ;  /* 0x0000000e00067213 */ /* 0x000fe20000000000 */
[----:B------:R-:W-:Y:S01]  /*5cd0*/  STL [R1+0x34c8], R2 ;  /* 0x0034c80201007387 */ /* 0x000fe20000100800 */
[----:B------:R-:W-:-:S03]  /*5ce0*/  IMAD.MOV R7, RZ, RZ, -R7 ;  /* 0x000000ffff077224 */ /* 0x000fc600078e0a07 */
[----:B------:R-:W-:Y:S01]  /*5cf0*/  IMAD.MOV.U32 R5, RZ, RZ, R6 ;  /* 0x000000ffff057224 */ /* 0x000fe200078e0006 */
[----:B------:R-:W5:Y:S01]  /*5d00*/  LDL R14, [R1+0x316c] ;  /* 0x00316c00010e7983 */ /* 0x000f620000100800 */
[----:B------:R-:W-:-:S04]  /*5d10*/  IMAD.HI.U32 R10, R56, R4, RZ ;  /* 0x00000004380a7227 */ /* 0x000fc800078e00ff */
[----:B------:R-:W-:Y:S01]  /*5d20*/  IMAD R3, R61, R7, R3 ;  /* 0x000000073d037224 */ /* 0x000fe200078e0203 */
[----:B---3--:R-:W-:Y:S02]  /*5d30*/  IABS R9, R15 ;  /* 0x0000000f00097213 */ /* 0x008fe40000000000 */
[----:B------:R-:W3:Y:S03]  /*5d40*/  LDL R15, [R1+0x3168] ;  /* 0x00316800010f7983 */ /* 0x000ee60000100800 */
[----:B------:R-:W-:Y:S01]  /*5d50*/  IMAD.MOV.U32 R6, RZ, RZ, R9 ;  /* 0x000000ffff067224 */ /* 0x000fe200078e0009 */
[----:B------:R-:W-:Y:S03]  /*5d60*/  STL [R1+0x34cc], R3 ;  /* 0x0034cc0301007387 */ /* 0x000fe60000100800 */
[----:B------:R-:W-:Y:S01]  /*5d70*/  IMAD.HI.U32 R9, R56, R6, RZ ;  /* 0x0000000638097227 */ /* 0x000fe200078e00ff */
[----:B------:R-:W3:Y:S01]  /*5d80*/  LDL R17, [R1+0x315c] ;  /* 0x00315c0001117983 */ /* 0x000ee20000100800 */
[----:B--2---:R-:W-:-:S02]  /*5d90*/  IABS R8, R11 ;  /* 0x0000000b00087213 */ /* 0x004fc40000000000 */
[----:B------:R-:W-:-:S04]  /*5da0*/  IMAD.HI.U32 R11, R56, R5, RZ ;  /* 0x00000005380b7227 */ /* 0x000fc800078e00ff */
[----:B------:R-:W-:Y:S02]  /*5db0*/  IMAD.MOV.U32 R7, RZ, RZ, R8 ;  /* 0x000000ffff077224 */ /* 0x000fe400078e0008 */
[----:B------:R-:W-:Y:S02]  /*5dc0*/  IMAD.MOV R8, RZ, RZ, -R10 ;  /* 0x000000ffff087224 */ /* 0x000fe400078e0a0a */
[----:B------:R-:W-:Y:S02]  /*5dd0*/  IMAD.MOV R10, RZ, RZ, -R11 ;  /* 0x000000ffff0a7224 */ /* 0x000fe400078e0a0b */
[----:B------:R-:W-:Y:S02]  /*5de0*/  IMAD.MOV R9, RZ, RZ, -R9 ;  /* 0x000000ffff097224 */ /* 0x000fe400078e0a09 */
[C---:B------:R-:W-:Y:S02]  /*5df0*/  IMAD R5, R61.reuse, R10, R5 ;  /* 0x0000000a3d057224 */ /* 0x040fe400078e0205 */
[----:B------:R-:W-:Y:S01]  /*5e00*/  IMAD R4, R61, R8, R4 ;  /* 0x000000083d047224 */ /* 0x000fe200078e0204 */
[----:B----4-:R-:W-:Y:S01]  /*5e10*/  IABS R11, R12 ;  /* 0x0000000c000b7213 */ /* 0x010fe20000000000 */
[----:B------:R-:W-:-:S04]  /*5e20*/  IMAD.HI.U32 R12, R56, R7, RZ ;  /* 0x00000007380c7227 */ /* 0x000fc800078e00ff */
[----:B------:R-:W-:Y:S02]  /*5e30*/  IMAD.MOV R10, RZ, RZ, -R12 ;  /* 0x000000ffff0a7224 */ /* 0x000fe400078e0a0c */
[C---:B------:R-:W-:Y:S01]  /*5e40*/  IMAD R6, R61.reuse, R9, R6 ;  /* 0x000000093d067224 */ /* 0x040fe200078e0206 */
[----:B------:R0:W-:Y:S01]  /*5e50*/  STL [R1+0x34d0], R4 ;  /* 0x0034d00401007387 */ /* 0x0001e20000100800 */
[----:B------:R-:W-:-:S03]  /*5e60*/  IMAD R7, R61, R10, R7 ;  /* 0x0000000a3d077224 */ /* 0x000fc600078e0207 */
[----:B------:R-:W-:Y:S04]  /*5e70*/  STL [R1+0x34d4], R5 ;  /* 0x0034d40501007387 */ /* 0x000fe80000100800 */
[----:B------:R-:W-:Y:S04]  /*5e80*/  STL [R1+0x34d8], R6 ;  /* 0x0034d80601007387 */ /* 0x000fe80000100800 */
[----:B------:R-:W2:Y:S01]  /*5e90*/  LDL R21, [R1+0x3160] ;  /* 0x0031600001157983 */ /* 0x000ea20000100800 */
[----:B-----5:R-:W-:-:S03]  /*5ea0*/  IABS R9, R19 ;  /* 0x0000001300097213 */ /* 0x020fc60000000000 */
[----:B------:R-:W4:Y:S04]  /*5eb0*/  LDL R23, [R1+0x3158] ;  /* 0x0031580001177983 */ /* 0x000f280000100800 */
[----:B------:R-:W-:Y:S04]  /*5ec0*/  STL [R1+0x34dc], R7 ;  /* 0x0034dc0701007387 */ /* 0x000fe80000100800 */
[----:B------:R-:W5:Y:S04]  /*5ed0*/  LDL R19, [R1+0x3154] ;  /* 0x0031540001137983 */ /* 0x000f680000100800 */
[----:B------:R-:W5:Y:S01]  /*5ee0*/  LDL R18, [R1+0x3144] ;  /* 0x0031440001127983 */ /* 0x000f620000100800 */
[----:B------:R-:W-:Y:S01]  /*5ef0*/  IMAD.MOV.U32 R8, RZ, RZ, R11 ;  /* 0x000000ffff087224 */ /* 0x000fe200078e000b */
[----:B------:R-:W-:-:S03]  /*5f00*/  IABS R11, R13 ;  /* 0x0000000d000b7213 */ /* 0x000fc60000000000 */
[----:B------:R-:W-:Y:S01]  /*5f10*/  IMAD.HI.U32 R12, R56, R8, RZ ;  /* 0x00000008380c7227 */ /* 0x000fe200078e00ff */
[----:B------:R-:W-:-:S03]  /*5f20*/  IABS R14, R14 ;  /* 0x0000000e000e7213 */ /* 0x000fc60000000000 */
[----:B------:R-:W-:Y:S02]  /*5f30*/  IMAD.MOV.U32 R10, RZ, RZ, R11 ;  /* 0x000000ffff0a7224 */ /* 0x000fe400078e000b */
[----:B------:R-:W-:Y:S02]  /*5f40*/  IMAD.MOV R12, RZ, RZ, -R12 ;  /* 0x000000ffff0c7224 */ /* 0x000fe400078e0a0c */
[----:B------:R-:W-:Y:S02]  /*5f50*/  IMAD.MOV.U32 R11, RZ, RZ, R14 ;  /* 0x000000ffff0b7224 */ /* 0x000fe400078e000e */
[----:B------:R-:W-:-:S04]  /*5f60*/  IMAD.HI.U32 R16, R56, R10, RZ ;  /* 0x0000000a38107227 */ /* 0x000fc800078e00ff */
[----:B------:R-:W-:Y:S02]  /*5f70*/  IMAD R8, R61, R12, R8 ;  /* 0x0000000c3d087224 */ /* 0x000fe400078e0208 */
[----:B------:R-:W-:-:S04]  /*5f80*/  IMAD.HI.U32 R14, R56, R11, RZ ;  /* 0x0000000b380e7227 */ /* 0x000fc800078e00ff */
[----:B------:R-:W-:Y:S01]  /*5f90*/  IMAD.MOV R14, RZ, RZ, -R14 ;  /* 0x000000ffff0e7224 */ /* 0x000fe200078e0a0e */
[----:B------:R-:W-:Y:S03]  /*5fa0*/  STL [R1+0x34e0], R8 ;  /* 0x0034e00801007387 */ /* 0x000fe60000100800 */
[----:B------:R-:W-:Y:S01]  /*5fb0*/  IMAD R11, R61, R14, R11 ;  /* 0x0000000e3d0b7224 */ /* 0x000fe200078e020b */
[----:B------:R-:W5:Y:S01]  /*5fc0*/  LDL R22, [R1+0x3150] ;  /* 0x0031500001167983 */ /* 0x000f620000100800 */
[----:B---3--:R-:W-:Y:S01]  /*5fd0*/  IABS R13, R15 ;  /* 0x0000000f000d7213 */ /* 0x008fe20000000000 */
[----:B------:R-:W-:-:S04]  /*5fe0*/  IMAD.HI.U32 R15, R56, R9, RZ ;  /* 0x00000009380f7227 */ /* 0x000fc800078e00ff */
[----:B------:R-:W-:Y:S02]  /*5ff0*/  IMAD.MOV.U32 R12, RZ, RZ, R13 ;  /* 0x000000ffff0c7224 */ /* 0x000fe400078e000d */
[----:B------:R-:W-:Y:S02]  /*6000*/  IMAD.MOV R13, RZ, RZ, -R15 ;  /* 0x000000ffff0d7224 */ /* 0x000fe400078e0a0f */
[----:B------:R-:W-:Y:S01]  /*6010*/  IMAD.MOV R15, RZ, RZ, -R16 ;  /* 0x000000ffff0f7224 */ /* 0x000fe200078e0a10 */
[----:B------:R-:W-:Y:S01]  /*6020*/  IABS R16, R17 ;  /* 0x0000001100107213 */ /* 0x000fe20000000000 */
[----:B------:R-:W-:-:S04]  /*6030*/  IMAD.HI.U32 R17, R56, R12, RZ ;  /* 0x0000000c38117227 */ /* 0x000fc800078e00ff */
[C---:B------:R-:W-:Y:S02]  /*6040*/  IMAD R10, R61.reuse, R15, R10 ;  /* 0x0000000f3d0a7224 */ /* 0x040fe400078e020a */
[C---:B------:R-:W-:Y:S02]  /*6050*/  IMAD R9, R61.reuse, R13, R9 ;  /* 0x0000000d3d097224 */ /* 0x040fe400078e0209 */
[----:B------:R-:W-:Y:S02]  /*6060*/  IMAD.MOV R15, RZ, RZ, -R17 ;  /* 0x000000ffff0f7224 */ /* 0x000fe400078e0a11 */
[----:B------:R-:W-:Y:S01]  /*6070*/  IMAD.MOV.U32 R13, RZ, RZ, R16 ;  /* 0x000000ffff0d7224 */ /* 0x000fe200078e0010 */
[----:B------:R-:W-:Y:S01]  /*6080*/  STL [R1+0x34e4], R9 ;  /* 0x0034e40901007387 */ /* 0x000fe20000100800 */
[----:B------:R-:W-:-:S03]  /*6090*/  IMAD R12, R61, R15, R12 ;  /* 0x0000000f3d0c7224 */ /* 0x000fc600078e020c */
[----:B------:R-:W-:Y:S01]  /*60a0*/  STL [R1+0x34e8], R10 ;  /* 0x0034e80a01007387 */ /* 0x000fe20000100800 */
[----:B------:R-:W-:-:S03]  /*60b0*/  IMAD.HI.U32 R17, R56, R13, RZ ;  /* 0x0000000d38117227 */ /* 0x000fc600078e00ff */
[----:B------:R-:W-:Y:S04]  /*60c0*/  STL [R1+0x34ec], R11 ;  /* 0x0034ec0b01007387 */ /* 0x000fe80000100800 */
[----:B------:R-:W3:Y:S01]  /*60d0*/  LDL R24, [R1+0x314c] ;  /* 0x00314c0001187983 */ /* 0x000ee20000100800 */
[----:B------:R-:W-:-:S03]  /*60e0*/  IMAD.MOV R17, RZ, RZ, -R17 ;  /* 0x000000ffff117224 */ /* 0x000fc600078e0a11 */
[----:B------:R-:W-:Y:S04]  /*60f0*/  STL [R1+0x34f0], R12 ;  /* 0x0034f00c01007387 */ /* 0x000fe80000100800 */
[----:B------:R-:W3:Y:S01]  /*6100*/  LDL R25, [R1+0x3148] ;  /* 0x0031480001197983 */ /* 0x000ee20000100800 */
[----:B------:R-:W-:-:S03]  /*6110*/  IMAD R13, R61, R17, R13 ;  /* 0x000000113d0d7224 */ /* 0x000fc600078e020d */
[----:B------:R-:W3:Y:S01]  /*6120*/  LDL R26, [R1+0x3134] ;  /* 0x00313400011a7983 */ /* 0x000ee20000100800 */
[----:B--2---:R-:W-:Y:S02]  /*6130*/  IABS R14, R21 ;  /* 0x00000015000e7213 */ /* 0x004fe40000000000 */
[----:B----4-:R-:W-:-:S03]  /*6140*/  IABS R16, R23 ;  /* 0x0000001700107213 */ /* 0x010fc60000000000 */
[C---:B------:R-:W-:Y:S01]  /*6150*/  IMAD.HI.U32 R20, R56.reuse, R14, RZ ;  /* 0x0000000e38147227 */ /* 0x040fe200078e00ff */
[----:B------:R-:W2:Y:S01]  /*6160*/  LDL R23, [R1+0x3140] ;  /* 0x0031400001177983 */ /* 0x000ea20000100800 */
[----:B-----5:R-:W-:Y:S02]  /*6170*/  IABS R19, R19 ;  /* 0x0000001300137213 */ /* 0x020fe40000000000 */
[----:B------:R-:W-:Y:S01]  /*6180*/  IMAD.MOV.U32 R15, RZ, RZ, R16 ;  /* 0x000000ffff0f7224 */ /* 0x000fe200078e0010 */
[----:B------:R-:W-:Y:S02]  /*6190*/  IABS R18, R18 ;  /* 0x0000001200127213 */ /* 0x000fe40000000000 */
[----:B------:R-:W-:Y:S02]  /*61a0*/  IMAD.MOV.U32 R16, RZ, RZ, R19 ;  /* 0x000000ffff107224 */ /* 0x000fe400078e0013 */
[----:B------:R-:W-:-:S04]  /*61b0*/  IMAD.HI.U32 R21, R56, R15, RZ ;  /* 0x0000000f38157227 */ /* 0x000fc800078e00ff */
[----:B------:R-:W-:-:S04]  /*61c0*/  IMAD.HI.U32 R19, R56, R16, RZ ;  /* 0x0000001038137227 */ /* 0x000fc800078e00ff */
[----:B------:R-:W-:Y:S02]  /*61d0*/  IMAD.MOV.U32 R17, RZ, RZ, R18 ;  /* 0x000000ffff117224 */ /* 0x000fe400078e0012 */
[----:B------:R-:W-:Y:S02]  /*61e0*/  IMAD.MOV R18, RZ, RZ, -R20 ;  /* 0x000000ffff127224 */ /* 0x000fe400078e0a14 */
[----:B------:R-:W-:Y:S02]  /*61f0*/  IMAD.MOV R20, RZ, RZ, -R21 ;  /* 0x000000ffff147224 */ /* 0x000fe400078e0a15 */
[----:B------:R-:W-:Y:S01]  /*6200*/  IMAD.MOV R19, RZ, RZ, -R19 ;  /* 0x000000ffff137224 */ /* 0x000fe200078e0a13 */
[----:B------:R1:W-:Y:S01]  /*6210*/  STL [R1+0x34f4], R13 ;  /* 0x0034f40d01007387 */ /* 0x0003e20000100800 */
[C---:B------:R-:W-:Y:S02]  /*6220*/  IMAD R14, R61.reuse, R18, R14 ;  /* 0x000000123d0e7224 */ /* 0x040fe400078e020e */
[C---:B------:R-:W-:Y:S01]  /*6230*/  IMAD R15, R61.reuse, R20, R15 ;  /* 0x000000143d0f7224 */ /* 0x040fe200078e020f */
[----:B------:R-:W4:Y:S01]  /*6240*/  LDL R27, [R1+0x3138] ;  /* 0x00313800011b7983 */ /* 0x000f220000100800 */
[----:B------:R-:W-:-:S03]  /*6250*/  IMAD R16, R61, R19, R16 ;  /* 0x000000133d107224 */ /* 0x000fc600078e0210 */
[----:B------:R-:W5:Y:S04]  /*6260*/  LDL R34, [R1+0x313c] ;  /* 0x00313c0001227983 */ /* 0x000f680000100800 */
[----:B------:R-:W-:Y:S04]  /*6270*/  STL [R1+0x34f8], R14 ;  /* 0x0034f80e01007387 */ /* 0x000fe80000100800 */
[----:B------:R-:W-:Y:S04]  /*6280*/  STL [R1+0x34fc], R15 ;  /* 0x0034fc0f01007387 */ /* 0x000fe80000100800 */
[----:B------:R0:W-:Y:S04]  /*6290*/  STL [R1+0x3500], R16 ;  /* 0x0035001001007387 */ /* 0x0001e80000100800 */
[----:B------:R-:W5:Y:S04]  /*62a0*/  LDL R35, [R1+0x3120] ;  /* 0x0031200001237983 */ /* 0x000f680000100800 */
[----:B------:R-:W5:Y:S04]  /*62b0*/  LDL R29, [R1+0x3130] ;  /* 0x00313000011d7983 */ /* 0x000f680000100800 */
[----:B------:R-:W5:Y:S04]  /*62c0*/  LDL R28, [R1+0x3128] ;  /* 0x00312800011c7983 */ /* 0x000f680000100800 */
[----:B------:R-:W5:Y:S04]  /*62d0*/  LDL R36, [R1+0x312c] ;  /* 0x00312c0001247983 */ /* 0x000f680000100800 */
[----:B------:R-:W5:Y:S04]  /*62e0*/  LDL R43, [R1+0x3124] ;  /* 0x00312400012b7983 */ /* 0x000f680000100800 */
[----:B------:R-:W5:Y:S04]  /*62f0*/  LDL R37, [R1+0x311c] ;  /* 0x00311c0001257983 */ /* 0x000f680000100800 */
[----:B------:R-:W5:Y:S04]  /*6300*/  LDL R39, [R1+0x3118] ;  /* 0x0031180001277983 */ /* 0x000f680000100800 */
[----:B------:R-:W5:Y:S04]  /*6310*/  LDL R41, [R1+0x3104] ;  /* 0x0031040001297983 */ /* 0x000f680000100800 */
[----:B------:R-:W5:Y:S01]  /*6320*/  LDL R47, [R1+0x310c] ;  /* 0x00310c00012f7983 */ /* 0x000f620000100800 */
[----:B------:R-:W-:Y:S01]  /*6330*/  IABS R21, R22 ;  /* 0x0000001600157213 */ /* 0x000fe20000000000 */
[----:B------:R-:W-:-:S02]  /*6340*/  IMAD.HI.U32 R22, R56, R17, RZ ;  /* 0x0000001138167227 */ /* 0x000fc400078e00ff */
[----:B------:R-:W5:Y:S02]  /*6350*/  LDL R38, [R1+0x3114] ;  /* 0x0031140001267983 */ /* 0x000f640000100800 */
[----:B------:R-:W-:Y:S02]  /*6360*/  IMAD.MOV.U32 R18, RZ, RZ, R21 ;  /* 0x000000ffff127224 */ /* 0x000fe400078e0015 */
[----:B------:R-:W-:Y:S01]  /*6370*/  IMAD.MOV R20, RZ, RZ, -R22 ;  /* 0x000000ffff147224 */ /* 0x000fe200078e0a16 */
[----:B------:R-:W5:Y:S01]  /*6380*/  LDL R45, [R1+0x3110] ;  /* 0x00311000012d7983 */ /* 0x000f620000100800 */
[----:B------:R-:W-:-:S03]  /*6390*/  IMAD.HI.U32 R22, R56, R18, RZ ;  /* 0x0000001238167227 */ /* 0x000fc600078e00ff */
[----:B------:R-:W5:Y:S01]  /*63a0*/  LDL R42, [R1+0x30fc] ;  /* 0x0030fc00012a7983 */ /* 0x000f620000100800 */
[C---:B------:R-:W-:Y:S02]  /*63b0*/  IMAD R17, R61.reuse, R20, R17 ;  /* 0x000000143d117224 */ /* 0x040fe400078e0211 */
[----:B------:R-:W-:Y:S01]  /*63c0*/  IMAD.MOV R22, RZ, RZ, -R22 ;  /* 0x000000ffff167224 */ /* 0x000fe200078e0a16 */
[----:B------:R-:W5:Y:S03]  /*63d0*/  LDL R46, [R1+0x3100] ;  /* 0x00310000012e7983 */ /* 0x000f660000100800 */
[----:B------:R-:W-:Y:S01]  /*63e0*/  IMAD R18, R61, R22, R18 ;  /* 0x000000163d127224 */ /* 0x000fe200078e0212 */
[----:B------:R-:W5:Y:S04]  /*63f0*/  LDL R49, [R1+0x30f4] ;  /* 0x0030f40001317983 */ /* 0x000f680000100800 */
[----:B------:R-:W5:Y:S04]  /*6400*/  LDL R48, [R1+0x30f8] ;  /* 0x0030f80001307983 */ /* 0x000f680000100800 */
[----:B------:R-:W5:Y:S04]  /*6410*/  LDL R50, [R1+0x30e8] ;  /* 0x0030e80001327983 */ /* 0x000f680000100800 */
[----:B------:R-:W5:Y:S04]  /*6420*/  LDL R51, [R1+0x30ec] ;  /* 0x0030ec0001337983 */ /* 0x000f680000100800 */
[----:B0-----:R-:W5:Y:S04]  /*6430*/  LDL R4, [R1+0x30e4] ;  /* 0x0030e40001047983 */ /* 0x001f680000100800 */
[----:B------:R-:W5:Y:S04]  /*6440*/  LDL R53, [R1+0x30e0] ;  /* 0x0030e00001357983 */ /* 0x000f680000100800 */
[----:B------:R-:W5:Y:S04]  /*6450*/  LDL R54, [R1+0x30dc] ;  /* 0x0030dc0001367983 */ /* 0x000f680000100800 */
[----:B------:R-:W5:Y:S04]  /*6460*/  LDL R3, [R1+0x30d4] ;  /* 0x0030d40001037983 */ /* 0x000f680000100800 */
[----:B------:R-:W5:Y:S04]  /*6470*/  LDL R2, [R1+0x30d0] ;  /* 0x0030d00001027983 */ /* 0x000f680000100800 */
[----:B------:R-:W5:Y:S01]  /*6480*/  LDL R55, [R1+0x30d8] ;  /* 0x0030d80001377983 */ /* 0x000f620000100800 */
[----:B---3--:R-:W-:-:S02]  /*6490*/  IABS R19, R24 ;  /* 0x0000001800137213 */ /* 0x008fc40000000000 */
[----:B------:R-:W-:-:S03]  /*64a0*/  IABS R21, R25 ;  /* 0x0000001900157213 */ /* 0x000fc60000000000 */
[----:B------:R-:W-:Y:S01]  /*64b0*/  IMAD.HI.U32 R25, R56, R19, RZ ;  /* 0x0000001338197227 */ /* 0x000fe200078e00ff */
[----:B------:R-:W-:-:S03]  /*64c0*/  IABS R24, R26 ;  /* 0x0000001a00187213 */ /* 0x000fc60000000000 */
[----:B------:R-:W-:-:S04]  /*64d0*/  IMAD.MOV.U32 R20, RZ, RZ, R21 ;  /* 0x000000ffff147224 */ /* 0x000fc800078e0015 */
[----:B------:R-:W-:-:S04]  /*64e0*/  IMAD.HI.U32 R26, R56, R20, RZ ;  /* 0x00000014381a7227 */ /* 0x000fc800078e00ff */
[----:B------:R-:W-:Y:S01]  /*64f0*/  IMAD.MOV.U32 R21, RZ, RZ, R24 ;  /* 0x000000ffff157224 */ /* 0x000fe200078e0018 */
[----:B--2---:R-:W-:-:S03]  /*6500*/  IABS R23, R23 ;  /* 0x0000001700177213 */ /* 0x004fc60000000000 */
[----:B------:R-:W-:-:S04]  /*6510*/  IMAD.HI.U32 R24, R56, R21, RZ ;  /* 0x0000001538187227 */ /* 0x000fc800078e00ff */
[----:B------:R-:W-:Y:S02]  /*6520*/  IMAD.MOV.U32 R22, RZ, RZ, R23 ;  /* 0x000000ffff167224 */ /* 0x000fe400078e0017 */
[----:B------:R-:W-:Y:S02]  /*6530*/  IMAD.MOV R23, RZ, RZ, -R25 ;  /* 0x000000ffff177224 */ /* 0x000fe400078e0a19 */
[----:B------:R-:W-:Y:S02]  /*6540*/  IMAD.MOV R25, RZ, RZ, -R26 ;  /* 0x000000ffff197224 */ /* 0x000fe400078e0a1a */
[C---:B------:R-:W-:Y:S02]  /*6550*/  IMAD R19, R61.reuse, R23, R19 ;  /* 0x000000173d137224 */ /* 0x040fe400078e0213 */
[----:B------:R-:W-:Y:S02]  /*6560*/  IMAD.MOV R24, RZ, RZ, -R24 ;  /* 0x000000ffff187224 */ /* 0x000fe400078e0a18 */
[----:B------:R-:W-:-:S02]  /*6570*/  IMAD R20, R61, R25, R20 ;  /* 0x000000193d147224 */ /* 0x000fc400078e0214 */
[----:B------:R-:W-:Y:S01]  /*6580*/  IMAD R21, R61, R24, R21 ;  /* 0x000000183d157224 */ /* 0x000fe200078e0215 */
[----:B----4-:R-:W-:Y:S01]  /*6590*/  IABS R26, R27 ;  /* 0x0000001b001a7213 */ /* 0x010fe20000000000 */
[----:B------:R-:W-:-:S04]  /*65a0*/  IMAD.HI.U32 R27, R56, R22, RZ ;  /* 0x00000016381b7227 */ /* 0x000fc800078e00ff */
[----:B------:R-:W-:Y:S02]  /*65b0*/  IMAD.MOV.U32 R23, RZ, RZ, R26 ;  /* 0x000000ffff177224 */ /* 0x000fe400078e001a */
[----:B------:R-:W-:Y:S01]  /*65c0*/  IMAD.MOV R25, RZ, RZ, -R27 ;  /* 0x000000ffff197224 */ /* 0x000fe200078e0a1b */
[----:B-----5:R-:W-:Y:S01]  /*65d0*/  IABS R24, R34 ;  /* 0x0000002200187213 */ /* 0x020fe20000000000 */
[----:B------:R-:W-:-:S04]  /*65e0*/  IMAD.HI.U32 R27, R56, R23, RZ ;  /* 0x00000017381b7227 */ /* 0x000fc800078e00ff */
[----:B------:R-:W-:Y:S01]  /*65f0*/  IMAD R22, R61, R25, R22 ;  /* 0x000000193d167224 */ /* 0x000fe200078e0216 */
[----:B------:R-:W-:Y:S02]  /*6600*/  IABS R26, R35 ;  /* 0x00000023001a7213 */ /* 0x000fe40000000000 */
[----:B------:R-:W-:-:S03]  /*6610*/  IABS R29, R29 ;  /* 0x0000001d001d7213 */ /* 0x000fc60000000000 */
[----:B------:R-:W-:Y:S02]  /*6620*/  IMAD.MOV.U32 R25, RZ, RZ, R26 ;  /* 0x000000ffff197224 */ /* 0x000fe400078e001a */
[----:B------:R-:W-:Y:S01]  /*6630*/  IMAD.MOV R27, RZ, RZ, -R27 ;  /* 0x000000ffff1b7224 */ /* 0x000fe200078e0a1b */
[----:B------:R-:W-:Y:S01]  /*6640*/  IABS R28, R28 ;  /* 0x0000001c001c7213 */ /* 0x000fe20000000000 */
[----:B------:R-:W-:Y:S02]  /*6650*/  IMAD.MOV.U32 R26, RZ, RZ, R29 ;  /* 0x000000ffff1a7224 */ /* 0x000fe400078e001d */
[----:B------:R-:W-:-:S04]  /*6660*/  IMAD.HI.U32 R34, R56, R24, RZ ;  /* 0x0000001838227227 */ /* 0x000fc800078e00ff */
[----:B------:R-:W-:-:S04]  /*6670*/  IMAD.HI.U32 R35, R56, R25, RZ ;  /* 0x0000001938237227 */ /* 0x000fc800078e00ff */
[----:B------:R-:W-:-:S04]  /*6680*/  IMAD.HI.U32 R29, R56, R26, RZ ;  /* 0x0000001a381d7227 */ /* 0x000fc800078e00ff */
[----:B------:R-:W-:Y:S02]  /*6690*/  IMAD R23, R61, R27, R23 ;  /* 0x0000001b3d177224 */ /* 0x000fe400078e0217 */
[----:B------:R-:W-:Y:S02]  /*66a0*/  IMAD.MOV.U32 R27, RZ, RZ, R28 ;  /* 0x000000ffff1b7224 */ /* 0x000fe400078e001c */
[----:B------:R-:W-:Y:S02]  /*66b0*/  IMAD.MOV R28, RZ, RZ, -R34 ;  /* 0x000000ffff1c7224 */ /* 0x000fe400078e0a22 */
[----:B------:R-:W-:Y:S01]  /*66c0*/  IMAD.MOV R34, RZ, RZ, -R35 ;  /* 0x000000ffff227224 */ /* 0x000fe200078e0a23 */
[----:B------:R-:W-:Y:S01]  /*66d0*/  IABS R35, R36 ;  /* 0x0000002400237213 */ /* 0x000fe20000000000 */
[----:B------:R-:W-:Y:S02]  /*66e0*/  IMAD.MOV R29, RZ, RZ, -R29 ;  /* 0x000000ffff1d7224 */ /* 0x000fe400078e0a1d */
[----:B------:R-:W-:-:S04]  /*66f0*/  IMAD.HI.U32 R36, R56, R27, RZ ;  /* 0x0000001b38247227 */ /* 0x000fc800078e00ff */
[C---:B------:R-:W-:Y:S01]  /*6700*/  IMAD R26, R61.reuse, R29, R26 ;  /* 0x0000001d3d1a7224 */ /* 0x040fe200078e021a */
[----:B------:R-:W-:Y:S01]  /*6710*/  IABS R29, R43 ;  /* 0x0000002b001d7213 */ /* 0x000fe20000000000 */
[C---:B------:R-:W-:Y:S01]  /*6720*/  IMAD R24, R61.reuse, R28, R24 ;  /* 0x0000001c3d187224 */ /* 0x040fe200078e0218 */
[----:B------:R-:W2:Y:S01]  /*6730*/  LDL R43, [R1+0x3108] ;  /* 0x00310800012b7983 */ /* 0x000ea20000100800 */
[----:B------:R-:W-:Y:S01]  /*6740*/  IMAD.MOV.U32 R28, RZ, RZ, R35 ;  /* 0x000000ffff1c7224 */ /* 0x000fe200078e0023 */
[----:B------:R-:W-:Y:S01]  /*6750*/  IABS R35, R37 ;  /* 0x0000002500237213 */ /* 0x000fe20000000000 */
[----:B------:R-:W-:Y:S02]  /*6760*/  IMAD R25, R61, R34, R25 ;  /* 0x000000223d197224 */ /* 0x000fe400078e0219 */
[----:B------:R-:W-:Y:S02]  /*6770*/  IMAD.MOV R34, RZ, RZ, -R36 ;  /* 0x000000ffff227224 */ /* 0x000fe400078e0a24 */
[----:B------:R-:W-:Y:S01]  /*6780*/  IMAD.HI.U32 R36, R56, R28, RZ ;  /* 0x0000001c38247227 */ /* 0x000fe200078e00ff */
[----:B------:R-:W-:-:S03]  /*6790*/  IABS R37, R39 ;  /* 0x0000002700257213 */ /* 0x000fc60000000000 */
[----:B------:R-:W-:Y:S02]  /*67a0*/  IMAD R27, R61, R34, R27 ;  /* 0x000000223d1b7224 */ /* 0x000fe400078e021b */
[----:B------:R-:W-:Y:S02]  /*67b0*/  IMAD.MOV.U32 R34, RZ, RZ, R35 ;  /* 0x000000ffff227224 */ /* 0x000fe400078e0023 */
[----:B------:R-:W-:Y:S02]  /*67c0*/  IMAD.MOV R36, RZ, RZ, -R36 ;  /* 0x000000ffff247224 */ /* 0x000fe400078e0a24 */
[----:B------:R-:W-:-:S04]  /*67d0*/  IMAD.HI.U32 R39, R56, R29, RZ ;  /* 0x0000001d38277227 */ /* 0x000fc800078e00ff */
[----:B------:R-:W-:-:S04]  /*67e0*/  IMAD.HI.U32 R40, R56, R34, RZ ;  /* 0x0000002238287227 */ /* 0x000fc800078e00ff */
[C---:B------:R-:W-:Y:S02]  /*67f0*/  IMAD R28, R61.reuse, R36, R28 ;  /* 0x000000243d1c7224 */ /* 0x040fe400078e021c */
[----:B------:R-:W-:Y:S02]  /*6800*/  IMAD.MOV.U32 R36, RZ, RZ, R37 ;  /* 0x000000ffff247224 */ /* 0x000fe400078e0025 */
[----:B------:R-:W-:Y:S02]  /*6810*/  IMAD.MOV R37, RZ, RZ, -R39 ;  /* 0x000000ffff257224 */ /* 0x000fe400078e0a27 */
[----:B------:R-:W-:Y:S01]  /*6820*/  IMAD.MOV R39, RZ, RZ, -R40 ;  /* 0x000000ffff277224 */ /* 0x000fe200078e0a28 */
[----:B------:R-:W-:Y:S01]  /*6830*/  IABS R40, R41 ;  /* 0x0000002900287213 */ /* 0x000fe20000000000 */
[----:B------:R-:W-:-:S04]  /*6840*/  IMAD R29, R61, R37, R29 ;  /* 0x000000253d1d7224 */ /* 0x000fc800078e021d */
[----:B------:R-:W-:Y:S01]  /*6850*/  IMAD.MOV.U32 R37, RZ, RZ, R40 ;  /* 0x000000ffff257224 */ /* 0x000fe200078e0028 */
[----:B------:R-:W-:Y:S02]  /*6860*/  IABS R40, R47 ;  /* 0x0000002f00287213 */ /* 0x000fe40000000000 */
[----:B------:R-:W3:Y:S01]  /*6870*/  LDL R47, [R1+0x30f0] ;  /* 0x0030f000012f7983 */ /* 0x000ee20000100800 */
[----:B------:R-:W-:-:S05]  /*6880*/  IABS R38, R38 ;  /* 0x0000002600267213 */ /* 0x000fca0000000000 */
[----:B------:R-:W-:Y:S02]  /*6890*/  IMAD.MOV.U32 R35, RZ, RZ, R38 ;  /* 0x000000ffff237224 */ /* 0x000fe400078e0026 */
[----:B------:R-:W-:-:S04]  /*68a0*/  IMAD.HI.U32 R41, R56, R36, RZ ;  /* 0x0000002438297227 */ /* 0x000fc800078e00ff */
[----:B------:R-:W-:-:S04]  /*68b0*/  IMAD.HI.U32 R38, R56, R35, RZ ;  /* 0x0000002338267227 */ /* 0x000fc800078e00ff */
[----:B------:R-:W-:Y:S02]  /*68c0*/  IMAD.MOV R38, RZ, RZ, -R38 ;  /* 0x000000ffff267224 */ /* 0x000fe400078e0a26 */
[C---:B------:R-:W-:Y:S02]  /*68d0*/  IMAD R34, R61.reuse, R39, R34 ;  /* 0x000000273d227224 */ /* 0x040fe400078e0222 */
[----:B------:R-:W-:Y:S02]  /*68e0*/  IMAD.MOV R39, RZ, RZ, -R41 ;  /* 0x000000ffff277224 */ /* 0x000fe400078e0a29 */
[----:B------:R-:W-:Y:S01]  /*68f0*/  IMAD R35, R61, R38, R35 ;  /* 0x000000263d237224 */ /* 0x000fe200078e0223 */
[----:B------:R-:W-:Y:S01]  /*6900*/  IABS R38, R45 ;  /* 0x0000002d00267213 */ /* 0x000fe20000000000 */
[----:B------:R-:W-:Y:S01]  /*6910*/  IMAD.HI.U32 R41, R56, R37, RZ ;  /* 0x0000002538297227 */ /* 0x000fe200078e00ff */
[----:B------:R-:W-:-:S03]  /*6920*/  IABS R42, R42 ;  /* 0x0000002a002a7213 */ /* 0x000fc60000000000 */
[----:B------:R-:W-:Y:S02]  /*6930*/  IMAD R36, R61, R39, R36 ;  /* 0x000000273d247224 */ /* 0x000fe400078e0224 */
[----:B------:R-:W-:Y:S02]  /*6940*/  IMAD.MOV.U32 R39, RZ, RZ, R40 ;  /* 0x000000ffff277224 */ /* 0x000fe400078e0028 */
[----:B------:R-:W-:Y:S02]  /*6950*/  IMAD.MOV R41, RZ, RZ, -R41 ;  /* 0x000000ffff297224 */ /* 0x000fe400078e0a29 */
[----:B------:R-:W-:-:S04]  /*6960*/  IMAD.HI.U32 R44, R56, R38, RZ ;  /* 0x00000026382c7227 */ /* 0x000fc800078e00ff */
[----:B------:R-:W-:-:S04]  /*6970*/  IMAD.HI.U32 R45, R56, R39, RZ ;  /* 0x00000027382d7227 */ /* 0x000fc800078e00ff */
[----:B------:R-:W-:Y:S02]  /*6980*/  IMAD R37, R61, R41, R37 ;  /* 0x000000293d257224 */ /* 0x000fe400078e0225 */
[----:B------:R-:W-:Y:S02]  /*6990*/  IMAD.MOV.U32 R41, RZ, RZ, R42 ;  /* 0x000000ffff297224 */ /* 0x000fe400078e002a */
[----:B------:R-:W-:Y:S02]  /*69a0*/  IMAD.MOV R42, RZ, RZ, -R44 ;  /* 0x000000ffff2a7224 */ /* 0x000fe400078e0a2c */
[----:B------:R-:W-:Y:S01]  /*69b0*/  IMAD.MOV R44, RZ, RZ, -R45 ;  /* 0x000000ffff2c7224 */ /* 0x000fe200078e0a2d */
[----:B------:R-:W-:Y:S01]  /*69c0*/  IABS R45, R46 ;  /* 0x0000002e002d7213 */ /* 0x000fe20000000000 */
[----:B------:R-:W-:-:S04]  /*69d0*/  IMAD.HI.U32 R46, R56, R41, RZ ;  /* 0x00000029382e7227 */ /* 0x000fc800078e00ff */
[C---:B------:R-:W-:Y:S02]  /*69e0*/  IMAD R38, R61.reuse, R42, R38 ;  /* 0x0000002a3d267224 */ /* 0x040fe400078e0226 */
[----:B------:R-:W-:Y:S01]  /*69f0*/  IMAD.MOV.U32 R42, RZ, RZ, R45 ;  /* 0x000000ffff2a7224 */ /* 0x000fe200078e002d */
[----:B------:R-:W-:Y:S01]  /*6a00*/  IABS R45, R49 ;  /* 0x00000031002d7213 */ /* 0x000fe20000000000 */
[----:B------:R-:W-:Y:S02]  /*6a10*/  IMAD R39, R61, R44, R39 ;  /* 0x0000002c3d277224 */ /* 0x000fe400078e0227 */
[----:B------:R-:W-:Y:S02]  /*6a20*/  IMAD.MOV R44, RZ, RZ, -R46 ;  /* 0x000000ffff2c7224 */ /* 0x000fe400078e0a2e */
[----:B------:R-:W-:-:S04]  /*6a30*/  IMAD.HI.U32 R46, R56, R42, RZ ;  /* 0x0000002a382e7227 */ /* 0x000fc800078e00ff */
[----:B------:R-:W-:Y:S02]  /*6a40*/  IMAD R41, R61, R44, R41 ;  /* 0x0000002c3d297224 */ /* 0x000fe400078e0229 */
[----:B------:R-:W-:Y:S02]  /*6a50*/  IMAD.MOV.U32 R44, RZ, RZ, R45 ;  /* 0x000000ffff2c7224 */ /* 0x000fe400078e002d */
[----:B------:R-:W-:-:S04]  /*6a60*/  IMAD.MOV R46, RZ, RZ, -R46 ;  /* 0x000000ffff2e7224 */ /* 0x000fc800078e0a2e */
[----:B------:R-:W-:Y:S01]  /*6a70*/  IMAD R42, R61, R46, R42 ;  /* 0x0000002e3d2a7224 */ /* 0x000fe200078e022a */
[----:B--2---:R-:W-:-:S05]  /*6a80*/  IABS R43, R43 ;  /* 0x0000002b002b7213 */ /* 0x004fca0000000000 */
[----:B------:R-:W-:-:S04]  /*6a90*/  IMAD.MOV.U32 R40, RZ, RZ, R43 ;  /* 0x000000ffff287224 */ /* 0x000fc800078e002b */
[----:B------:R-:W-:-:S04]  /*6aa0*/  IMAD.HI.U32 R43, R56, R40, RZ ;  /* 0x00000028382b7227 */ /* 0x000fc800078e00ff */
[----:B------:R-:W-:-:S04]  /*6ab0*/  IMAD.MOV R43, RZ, RZ, -R43 ;  /* 0x000000ffff2b7224 */ /* 0x000fc800078e0a2b */
[----:B------:R-:W-:Y:S01]  /*6ac0*/  IMAD R40, R61, R43, R40 ;  /* 0x0000002b3d287224 */ /* 0x000fe200078e0228 */
[----:B------:R-:W-:Y:S02]  /*6ad0*/  IABS R43, R48 ;  /* 0x00000030002b7213 */ /* 0x000fe40000000000 */
[----:B------:R-:W-:Y:S01]  /*6ae0*/  IABS R48, R50 ;  /* 0x0000003200307213 */ /* 0x000fe20000000000 */
[----:B------:R-:W-:-:S04]  /*6af0*/  IMAD.HI.U32 R50, R56, R44, RZ ;  /* 0x0000002c38327227 */ /* 0x000fc800078e00ff */
[----:B------:R-:W-:Y:S02]  /*6b00*/  IMAD.MOV.U32 R45, RZ, RZ, R48 ;  /* 0x000000ffff2d7224 */ /* 0x000fe400078e0030 */
[----:B------:R-:W-:-:S04]  /*6b10*/  IMAD.HI.U32 R49, R56, R43, RZ ;  /* 0x0000002b38317227 */ /* 0x000fc800078e00ff */
[----:B------:R-:W-:Y:S01]  /*6b20*/  IMAD.HI.U32 R48, R56, R45, RZ ;  /* 0x0000002d38307227 */ /* 0x000fe200078e00ff */
[----:B---3--:R-:W-:-:S05]  /*6b30*/  IABS R47, R47 ;  /* 0x0000002f002f7213 */ /* 0x008fca0000000000 */
[----:B------:R-:W-:Y:S02]  /*6b40*/  IMAD.MOV.U32 R46, RZ, RZ, R47 ;  /* 0x000000ffff2e7224 */ /* 0x000fe400078e002f */
[----:B------:R-:W-:Y:S02]  /*6b50*/  IMAD.MOV R47, RZ, RZ, -R49 ;  /* 0x000000ffff2f7224 */ /* 0x000fe400078e0a31 */
[----:B------:R-:W-:Y:S01]  /*6b60*/  IMAD.MOV R49, RZ, RZ, -R50 ;  /* 0x000000ffff317224 */ /* 0x000fe200078e0a32 */
[----:B------:R-:W-:Y:S01]  /*6b70*/  IABS R50, R51 ;  /* 0x0000003300327213 */ /* 0x000fe20000000000 */
[----:B------:R-:W-:-:S04]  /*6b80*/  IMAD.HI.U32 R52, R56, R46, RZ ;  /* 0x0000002e38347227 */ /* 0x000fc800078e00ff */
[----:B------:R-:W-:Y:S02]  /*6b90*/  IMAD.MOV R51, RZ, RZ, -R48 ;  /* 0x000000ffff337224 */ /* 0x000fe400078e0a30 */
[C---:B------:R-:W-:Y:S02]  /*6ba0*/  IMAD R43, R61.reuse, R47, R43 ;  /* 0x0000002f3d2b7224 */ /* 0x040fe400078e022b */
[C---:B------:R-:W-:Y:S01]  /*6bb0*/  IMAD R44, R61.reuse, R49, R44 ;  /* 0x000000313d2c7224 */ /* 0x040fe200078e022c */
[----:B------:R-:W-:Y:S01]  /*6bc0*/  IABS R49, R4 ;  /* 0x0000000400317213 */ /* 0x000fe20000000000 */
[----:B------:R-:W-:Y:S02]  /*6bd0*/  IMAD.MOV.U32 R47, RZ, RZ, R50 ;  /* 0x000000ffff2f7224 */ /* 0x000fe400078e0032 */
[----:B------:R-:W-:Y:S02]  /*6be0*/  IMAD.MOV R48, RZ, RZ, -R52 ;  /* 0x000000ffff307224 */ /* 0x000fe400078e0a34 */
[----:B------:R-:W-:Y:S01]  /*6bf0*/  IMAD R45, R61, R51, R45 ;  /* 0x000000333d2d7224 */ /* 0x000fe200078e022d */
[----:B------:R-:W-:Y:S01]  /*6c00*/  IABS R51, R53 ;  /* 0x0000003500337213 */ /* 0x000fe20000000000 */
[----:B------:R-:W-:-:S04]  /*6c10*/  IMAD.HI.U32 R52, R56, R47, RZ ;  /* 0x0000002f38347227 */ /* 0x000fc800078e00ff */
[----:B------:R-:W-:Y:S02]  /*6c20*/  IMAD R46, R61, R48, R46 ;  /* 0x000000303d2e7224 */ /* 0x000fe400078e022e */
[----:B------:R-:W-:Y:S02]  /*6c30*/  IMAD.MOV.U32 R48, RZ, RZ, R49 ;  /* 0x000000ffff307224 */ /* 0x000fe400078e0031 */
[----:B------:R-:W-:Y:S01]  /*6c40*/  IMAD.MOV.U32 R49, RZ, RZ, R51 ;  /* 0x000000ffff317224 */ /* 0x000fe200078e0033 */
[----:B------:R-:W-:Y:S01]  /*6c50*/  IABS R50, R54 ;  /* 0x0000003600327213 */ /* 0x000fe20000000000 */
[----:B------:R-:W-:Y:S02]  /*6c60*/  IMAD.MOV R52, RZ, RZ, -R52 ;  /* 0x000000ffff347224 */ /* 0x000fe400078e0a34 */
[----:B------:R-:W-:-:S04]  /*6c70*/  IMAD.HI.U32 R53, R56, R48, RZ ;  /* 0x0000003038357227 */ /* 0x000fc800078e00ff */
[----:B------:R-:W-:-:S04]  /*6c80*/  IMAD.HI.U32 R54, R56, R49, RZ ;  /* 0x0000003138367227 */ /* 0x000fc800078e00ff */
[----:B------:R-:W-:Y:S02]  /*6c90*/  IMAD R47, R61, R52, R47 ;  /* 0x000000343d2f7224 */ /* 0x000fe400078e022f */
[----:B------:R-:W-:Y:S02]  /*6ca0*/  IMAD.MOV R52, RZ, RZ, -R53 ;  /* 0x000000ffff347224 */ /* 0x000fe400078e0a35 */
[----:B------:R-:W-:Y:S01]  /*6cb0*/  IMAD.MOV R53, RZ, RZ, -R54 ;  /* 0x000000ffff357224 */ /* 0x000fe200078e0a36 */
[----:B------:R-:W-:Y:S02]  /*6cc0*/  IABS R54, R3 ;  /* 0x0000000300367213 */ /* 0x000fe40000000000 */
[----:B------:R-:W-:-:S04]  /*6cd0*/  IABS R3, c[0x0][0x178] ;  /* 0x00005e0000037a13 */ /* 0x000fc80000000000 */
[C---:B------:R-:W-:Y:S02]  /*6ce0*/  ISETP.GT.U32.AND P3, PT, R3.reuse, R60, PT ;  /* 0x0000003c0300720c */ /* 0x040fe40003f64070 */
[C---:B------:R-:W-:Y:S02]  /*6cf0*/  ISETP.GT.U32.AND P4, PT, R3.reuse, R59, PT ;  /* 0x0000003b0300720c */ /* 0x040fe40003f84070 */
[----:B------:R-:W-:-:S09]  /*6d00*/  ISETP.GT.U32.AND P2, PT, R3, R58, PT ;  /* 0x0000003a0300720c */ /* 0x000fd20003f44070 */
[--C-:B------:R-:W-:Y:S02]  /*6d10*/  @!P3 IMAD.IADD R60, R60, 0x1, -R3.reuse ;  /* 0x000000013c3cb824 */ /* 0x100fe400078e0a03 */
[--C-:B------:R-:W-:Y:S02]  /*6d20*/  @!P4 IMAD.IADD R59, R59, 0x1, -R3.reuse ;  /* 0x000000013b3bc824 */ /* 0x100fe400078e0a03 */
[----:B------:R-:W-:Y:S01]  /*6d30*/  @!P2 IMAD.IADD R58, R58, 0x1, -R3 ;  /* 0x000000013a3aa824 */ /* 0x000fe200078e0a03 */
[C---:B------:R-:W-:Y:S02]  /*6d40*/  ISETP.GT.U32.AND P4, PT, R3.reuse, R60, PT ;  /* 0x0000003c0300720c */ /* 0x040fe40003f84070 */
[----:B------:R-:W-:Y:S01]  /*6d50*/  ISETP.GT.U32.AND P2, PT, R3, R59, PT ;  /* 0x0000003b0300720c */ /* 0x000fe20003f44070 */
[----:B------:R-:W-:Y:S02]  /*6d60*/  IMAD R48, R61, R52, R48 ;  /* 0x000000343d307224 */ /* 0x000fe400078e0230 */
[----:B------:R-:W-:Y:S01]  /*6d70*/  IMAD.MOV.U32 R52, RZ, RZ, R54 ;  /* 0x000000ffff347224 */ /* 0x000fe200078e0036 */
[----:B------:R-:W-:-:S02]  /*6d80*/  IABS R54, R2 ;  /* 0x0000000200367213 */ /* 0x000fc40000000000 */
[----:B------:R-:W2:Y:S04]  /*6d90*/  LDL R2, [R1+0x30cc] ;  /* 0x0030cc0001027983 */ /* 0x000ea80000100800 */
[----:B-1----:R-:W3:Y:S01]  /*6da0*/  LDL.LU R13, [R1+0x12c] ;  /* 0x00012c00010d7983 */ /* 0x002ee20000300800 */
[----:B------:R-:W-:-:S03]  /*6db0*/  @!P4 IMAD.IADD R60, R60, 0x1, -R3 ;  /* 0x000000013c3cc824 */ /* 0x000fc600078e0a03 */
[----:B------:R-:W4:Y:S01]  /*6dc0*/  LDL.LU R12, [R1+0x128] ;  /* 0x00012800010c7983 */ /* 0x000f220000300800 */
[----:B------:R-:W-:-:S03]  /*6dd0*/  @!P2 IMAD.IADD R59, R59, 0x1, -R3 ;  /* 0x000000013b3ba824 */ /* 0x000fc600078e0a03 */
[----:B------:R-:W5:Y:S04]  /*6de0*/  LDL.LU R11, [R1+0x124] ;  /* 0x00012400010b7983 */ /* 0x000f680000300800 */
[----:B------:R-:W2:Y:S04]  /*6df0*/  LDL.LU R16, [R1+0x118] ;  /* 0x0001180001107983 */ /* 0x000ea80000300800 */
[----:B------:R-:W2:Y:S04]  /*6e00*/  LDL.LU R10, [R1+0x114] ;  /* 0x00011400010a7983 */ /* 0x000ea80000300800 */
[----:B------:R-:W2:Y:S04]  /*6e10*/  LDL.LU R9, [R1+0x110] ;  /* 0x0001100001097983 */ /* 0x000ea80000300800 */
[----:B------:R-:W2:Y:S04]  /*6e20*/  LDL.LU R8, [R1+0x10c] ;  /* 0x00010c0001087983 */ /* 0x000ea80000300800 */
[----:B------:R-:W2:Y:S04]  /*6e30*/  LDL.LU R7, [R1+0x108] ;  /* 0x0001080001077983 */ /* 0x000ea80000300800 */
[----:B------:R-:W-:Y:S04]  /*6e40*/  STL [R1+0x34b0], R60 ;  /* 0x0034b03c01007387 */ /* 0x000fe80000100800 */
[----:B------:R0:W-:Y:S04]  /*6e50*/  STL [R1+0x34ac], R59 ;  /* 0x0034ac3b01007387 */ /* 0x0001e80000100800 */
[----:B0-----:R-:W2:Y:S01]  /*6e60*/  LDL.LU R59, [R1+0x11c] ;  /* 0x00011c00013b7983 */ /* 0x001ea20000300800 */
[----:B------:R-:W-:-:S02]  /*6e70*/  ISETP.GT.U32.AND P0, PT, R3, R33, PT ;  /* 0x000000210300720c */ /* 0x000fc40003f04070 */
[C---:B------:R-:W-:Y:S02]  /*6e80*/  ISETP.GT.U32.AND P1, PT, R3.reuse, R31, PT ;  /* 0x0000001f0300720c */ /* 0x040fe40003f24070 */
[----:B------:R-:W-:-:S09]  /*6e90*/  ISETP.GT.U32.AND P6, PT, R3, R57, PT ;  /* 0x000000390300720c */ /* 0x000fd20003fc4070 */
[--C-:B------:R-:W-:Y:S01]  /*6ea0*/  @!P0 IMAD.IADD R33, R33, 0x1, -R3.reuse ;  /* 0x0000000121218824 */ /* 0x100fe200078e0a03 */
[C---:B------:R-:W-:Y:S02]  /*6eb0*/  ISETP.GT.U32.AND P0, PT, R3.reuse, R58, PT ;  /* 0x0000003a0300720c */ /* 0x040fe40003f04070 */
[C---:B------:R-:W-:Y:S02]  /*6ec0*/  ISETP.GT.U32.AND P3, PT, R3.reuse, R30, PT ;  /* 0x0000001e0300720c */ /* 0x040fe40003f64070 */
[----:B------:R-:W-:Y:S01]  /*6ed0*/  ISETP.GT.U32.AND P5, PT, R3, R32, PT ;  /* 0x000000200300720c */ /* 0x000fe20003fa4070 */
[----:B------:R-:W-:-:S08]  /*6ee0*/  @!P1 IMAD.IADD R31, R31, 0x1, -R3 ;  /* 0x000000011f1f9824 */ /* 0x000fd000078e0a03 */
[--C-:B------:R-:W-:Y:S01]  /*6ef0*/  @!P0 IMAD.IADD R58, R58, 0x1, -R3.reuse ;  /* 0x000000013a3a8824 */ /* 0x100fe200078e0a03 */
[----:B------:R-:W-:Y:S01]  /*6f00*/  ISETP.GT.U32.AND P4, PT, R3, R31, PT ;  /* 0x0000001f0300720c */ /* 0x000fe20003f84070 */
[----:B------:R-:W-:-:S03]  /*6f10*/  @!P6 IMAD.IADD R57, R57, 0x1, -R3 ;  /* 0x000000013939e824 */ /* 0x000fc600078e0a03 */
[----:B------:R0:W-:Y:S01]  /*6f20*/  STL [R1+0x34b4], R58 ;  /* 0x0034b43a01007387 */ /* 0x0001e20000100800 */
[--C-:B------:R-:W-:Y:S01]  /*6f30*/  @!P3 IMAD.IADD R30, R30, 0x1, -R3.reuse ;  /* 0x000000011e1eb824 */ /* 0x100fe200078e0a03 */
[C---:B------:R-:W-:Y:S01]  /*6f40*/  ISETP.GT.U32.AND P6, PT, R3.reuse, R57, PT ;  /* 0x000000390300720c */ /* 0x040fe20003fc4070 */
[--C-:B------:R-:W-:Y:S01]  /*6f50*/  @!P5 IMAD.IADD R32, R32, 0x1, -R3.reuse ;  /* 0x000000012020d824 */ /* 0x100fe200078e0a03 */
[----:B0-----:R-:W2:Y:S01]  /*6f60*/  LDL.LU R58, [R1+0x120] ;  /* 0x00012000013a7983 */ /* 0x001ea20000300800 */
[C---:B------:R-:W-:Y:S02]  /*6f70*/  ISETP.GT.U32.AND P1, PT, R3.reuse, R33, PT ;  /* 0x000000210300720c */ /* 0x040fe40003f24070 */
[----:B------:R-:W-:Y:S02]  /*6f80*/  ISETP.GT.U32.AND P5, PT, R3, R30, PT ;  /* 0x0000001e0300720c */ /* 0x000fe40003fa4070 */
[----:B------:R-:W-:Y:S02]  /*6f90*/  ISETP.GT.U32.AND P2, PT, R61, R0, PT ;  /* 0x000000003d00720c */ /* 0x000fe40003f44070 */
[----:B------:R-:W-:Y:S01]  /*6fa0*/  ISETP.GT.U32.AND P3, PT, R3, R32, PT ;  /* 0x000000200300720c */ /* 0x000fe20003f64070 */
[----:B------:R-:W-:Y:S01]  /*6fb0*/  @!P4 IMAD.IADD R31, R31, 0x1, -R3 ;  /* 0x000000011f1fc824 */ /* 0x000fe200078e0a03 */
[----:B------:R-:W-:Y:S01]  /*6fc0*/  IABS R51, R55 ;  /* 0x0000003700337213 */ /* 0x000fe20000000000 */
[----:B------:R-:W-:-:S04]  /*6fd0*/  IMAD.HI.U32 R55, R56, R50, RZ ;  /* 0x0000003238377227 */ /* 0x000fc800078e00ff */
[----:B------:R-:W-:-:S04]  /*6fe0*/  IMAD.HI.U32 R4, R56, R51, RZ ;  /* 0x0000003338047227 */ /* 0x000fc800078e00ff */
[--C-:B------:R-:W-:Y:S02]  /*6ff0*/  @!P6 IMAD.IADD R57, R57, 0x1, -R3.reuse ;  /* 0x000000013939e824 */ /* 0x100fe400078e0a03 */
[----:B------:R-:W-:Y:S02]  /*7000*/  @!P1 IMAD.IADD R33, R33, 0x1, -R3 ;  /* 0x0000000121219824 */ /* 0x000fe400078e0a03 */
[----:B------:R-:W-:Y:S02]  /*7010*/  IMAD.MOV R55, RZ, RZ, -R55 ;  /* 0x000000ffff377224 */ /* 0x000fe400078e0a37 */
[----:B------:R-:W-:Y:S02]  /*7020*/  IMAD R49, R61, R53, R49 ;  /* 0x000000353d317224 */ /* 0x000fe400078e0231 */
[----:B------:R-:W-:Y:S02]  /*7030*/  IMAD.MOV R53, RZ, RZ, -R4 ;  /* 0x000000ffff357224 */ /* 0x000fe400078e0a04 */
[----:B------:R-:W-:-:S02]  /*7040*/  @!P5 IMAD.IADD R30, R30, 0x1, -R3 ;  /* 0x000000011e1ed824 */ /* 0x000fc400078e0a03 */
[----:B------:R-:W-:Y:S02]  /*7050*/  @!P2 IMAD.IADD R0, R0, 0x1, -R61 ;  /* 0x000000010000a824 */ /* 0x000fe400078e0a3d */
[C---:B------:R-:W-:Y:S02]  /*7060*/  IMAD R50, R61.reuse, R55, R50 ;  /* 0x000000373d327224 */ /* 0x040fe400078e0232 */
[----:B------:R-:W-:Y:S02]  /*7070*/  @!P3 IMAD.IADD R32, R32, 0x1, -R3 ;  /* 0x000000012020b824 */ /* 0x000fe400078e0a03 */
[----:B------:R-:W-:Y:S01]  /*7080*/  IMAD.HI.U32 R55, R56, R52, RZ ;  /* 0x0000003438377227 */ /* 0x000fe200078e00ff */
[----:B------:R-:W-:Y:S03]  /*7090*/  STL [R1+0x34b8], R57 ;  /* 0x0034b83901007387 */ /* 0x000fe60000100800 */
[----:B------:R-:W-:-:S02]  /*70a0*/  IMAD R51, R61, R53, R51 ;  /* 0x000000353d337224 */ /* 0x000fc400078e0233 */
[----:B------:R-:W-:Y:S01]  /*70b0*/  IMAD.MOV.U32 R53, RZ, RZ, R54 ;  /* 0x000000ffff357224 */ /* 0x000fe200078e0036 */
[----:B------:R0:W-:Y:S01]  /*70c0*/  STL [R1+0x34bc], R33 ;  /* 0x0034bc2101007387 */ /* 0x0001e20000100800 */
[----:B------:R-:W-:Y:S02]  /*70d0*/  IMAD.MOV R54, RZ, RZ, -R55 ;  /* 0x000000ffff367224 */ /* 0x000fe400078e0a37 */
[----:B------:R-:W-:Y:S01]  /*70e0*/  IMAD.HI.U32 R55, R56, R53, RZ ;  /* 0x0000003538377227 */ /* 0x000fe200078e00ff */
[----:B------:R-:W-:Y:S04]  /*70f0*/  STL [R1+0x34c0], R32 ;  /* 0x0034c02001007387 */ /* 0x000fe80000100800 */
[----:B------:R-:W-:Y:S01]  /*7100*/  STL [R1+0x34c4], R31 ;  /* 0x0034c41f01007387 */ /* 0x000fe20000100800 */
[----:B------:R-:W-:-:S03]  /*7110*/  IMAD R52, R61, R54, R52 ;  /* 0x000000363d347224 */ /* 0x000fc600078e0234 */
[----:B------:R-:W2:Y:S01]  /*7120*/  LDL.LU R6, [R1+0x104] ;  /* 0x0001040001067983 */ /* 0x000ea20000300800 */
[----:B------:R-:W-:-:S03]  /*7130*/  IMAD.MOV R54, RZ, RZ, -R55 ;  /* 0x000000ffff367224 */ /* 0x000fc600078e0a37 */
[----:B------:R-:W2:Y:S01]  /*7140*/  LDL.LU R15, [R1+0x100] ;  /* 0x00010000010f7983 */ /* 0x000ea20000300800 */
[----:B------:R-:W-:-:S03]  /*7150*/  IMAD R53, R61, R54, R53 ;  /* 0x000000363d357224 */ /* 0x000fc600078e0235 */
[----:B------:R-:W2:Y:S04]  /*7160*/  LDL.LU R5, [R1+0xfc] ;  /* 0x0000fc0001057983 */ /* 0x000ea80000300800 */
[----:B------:R-:W2:Y:S04]  /*7170*/  LDL.LU R4, [R1+0xf8] ;  /* 0x0000f80001047983 */ /* 0x000ea80000300800 */
[----:B------:R-:W2:Y:S01]  /*7180*/  LDL.LU R3, [R1+0xf4] ;  /* 0x0000f40001037983 */ /* 0x000ea20000300800 */
[C---:B---3--:R-:W-:Y:S02]  /*7190*/  ISETP.GT.U32.AND P0, PT, R61.reuse, R13, PT ;  /* 0x0000000d3d00720c */ /* 0x048fe40003f04070 */
[----:B----4-:R-:W-:-:S02]  /*71a0*/  ISETP.GT.U32.AND P6, PT, R61, R12, PT ;  /* 0x0000000c3d00720c */ /* 0x010fc40003fc4070 */
[C---:B-----5:R-:W-:Y:S02]  /*71b0*/  ISETP.GT.U32.AND P1, PT, R61.reuse, R11, PT ;  /* 0x0000000b3d00720c */ /* 0x060fe40003f24070 */
[----:B--2---:R-:W-:-:S07]  /*71c0*/  ISETP.GT.U32.AND P5, PT, R61, R16, PT ;  /* 0x000000103d00720c */ /* 0x004fce0003fa4070 */
[--C-:B------:R-:W-:Y:S01]  /*71d0*/  @!P0 IMAD.IADD R13, R13, 0x1, -R61.reuse ;  /* 0x000000010d0d8824 */ /* 0x100fe200078e0a3d */
[----:B------:R-:W-:Y:S01]  /*71e0*/  ISETP.GT.U32.AND P2, PT, R61, R10, PT ;  /* 0x0000000a3d00720c */ /* 0x000fe20003f44070 */
[--C-:B------:R-:W-:Y:S02]  /*71f0*/  @!P6 IMAD.IADD R12, R12, 0x1, -R61.reuse ;  /* 0x000000010c0ce824 */ /* 0x100fe400078e0a3d */
[--C-:B------:R-:W-:Y:S01]  /*7200*/  @!P1 IMAD.IADD R11, R11, 0x1, -R61.reuse ;  /* 0x000000010b0b9824 */ /* 0x100fe200078e0a3d */
[C---:B------:R-:W-:Y:S01]  /*7210*/  ISETP.GT.U32.AND P4, PT, R61.reuse, R59, PT ;  /* 0x0000003b3d00720c */ /* 0x040fe20003f84070 */
[----:B------:R-:W-:Y:S01]  /*7220*/  @!P5 IMAD.IADD R16, R16, 0x1, -R61 ;  /* 0x000000011010d824 */ /* 0x000fe200078e0a3d */
[----:B------:R-:W-:-:S07]  /*7230*/  ISETP.GT.U32.AND P5, PT, R61, R12, PT ;  /* 0x0000000c3d00720c */ /* 0x000fce0003fa4070 */
[----:B------:R-:W-:-:S04]  /*7240*/  @!P2 IMAD.IADD R10, R10, 0x1, -R61 ;  /* 0x000000010a0aa824 */ /* 0x000fc800078e0a3d */
[--C-:B------:R-:W-:Y:S01]  /*7250*/  @!P4 IMAD.IADD R59, R59, 0x1, -R61.reuse ;  /* 0x000000013b3bc824 */ /* 0x100fe200078e0a3d */
[C---:B------:R-:W-:Y:S02]  /*7260*/  ISETP.GT.U32.AND P4, PT, R61.reuse, R13, PT ;  /* 0x0000000d3d00720c */ /* 0x040fe40003f84070 */
[----:B------:R-:W-:Y:S02]  /*7270*/  ISETP.GT.U32.AND P2, PT, R61, R11, PT ;  /* 0x0000000b3d00720c */ /* 0x000fe40003f44070 */
[----:B------:R-:W-:Y:S02]  /*7280*/  IABS R54, R2 ;  /* 0x0000000200367213 */ /* 0x000fe40000000000 */
[----:B------:R-:W2:Y:S04]  /*7290*/  LDL.LU R2, [R1+0xf0] ;  /* 0x0000f00001027983 */ /* 0x000ea80000300800 */
[----:B0-----:R-:W3:Y:S03]  /*72a0*/  LDL.LU R33, [R1+0xec] ;  /* 0x0000ec0001217983 */ /* 0x001ee60000300800 */
[--C-:B------:R-:W-:Y:S01]  /*72b0*/  @!P4 IMAD.IADD R13, R13, 0x1, -R61.reuse ;  /* 0x000000010d0dc824 */ /* 0x100fe200078e0a3d */
[----:B------:R-:W4:Y:S04]  /*72c0*/  LDL.LU R57, [R1+0xe8] ;  /* 0x0000e80001397983 */ /* 0x000f280000300800 */
[----:B------:R-:W-:Y:S01]  /*72d0*/  STL [R1+0x12c], R13 ;  /* 0x00012c0d01007387 */ /* 0x000fe20000100800 */
[----:B------:R-:W-:-:S03]  /*72e0*/  @!P5 IMAD.IADD R12, R12, 0x1, -R61 ;  /* 0x000000010c0cd824 */ /* 0x000fc600078e0a3d */
[----:B------:R-:W5:Y:S01]  /*72f0*/  LDL.LU R60, [R1+0xe4] ;  /* 0x0000e400013c7983 */ /* 0x000f620000300800 */
[----:B------:R-:W-:-:S03]  /*7300*/  @!P2 IMAD.IADD R11, R11, 0x1, -R61 ;  /* 0x000000010b0ba824 */ /* 0x000fc600078e0a3d */
[----:B------:R-:W2:Y:S04]  /*7310*/  LDL.LU R14, [R1+0xe0] ;  /* 0x0000e000010e7983 */ /* 0x000ea80000300800 */
[----:B------:R-:W-:Y:S04]  /*7320*/  STL [R1+0x128], R12 ;  /* 0x0001280c01007387 */ /* 0x000fe80000100800 */
[----:B------:R0:W-:Y:S04]  /*7330*/  STL [R1+0x124], R11 ;  /* 0x0001240b01007387 */ /* 0x0001e80000100800 */
[----:B0-----:R-:W2:Y:S04]  /*7340*/  LDL.LU R11, [R1+0xdc] ;  /* 0x0000dc00010b7983 */ /* 0x001ea80000300800 */
[----:B------:R-:W2:Y:S04]  /*7350*/  LDL.LU R13, [R1+0xd8] ;  /* 0x0000d800010d7983 */ /* 0x000ea80000300800 */
[----:B------:R-:W2:Y:S01]  /*7360*/  LDL.LU R12, [R1+0xd4] ;  /* 0x0000d400010c7983 */ /* 0x000ea20000300800 */
[----:B------:R-:W-:-:S02]  /*7370*/  ISETP.GT.U32.AND P3, PT, R61, R58, PT ;  /* 0x0000003a3d00720c */ /* 0x000fc40003f64070 */
[C---:B------:R-:W-:Y:S02]  /*7380*/  ISETP.GT.U32.AND P0, PT, R61.reuse, R9, PT ;  /* 0x000000093d00720c */ /* 0x040fe40003f04070 */
[C---:B------:R-:W-:Y:S02]  /*7390*/  ISETP.GT.U32.AND P1, PT, R61.reuse, R7, PT ;  /* 0x000000073d00720c */ /* 0x040fe40003f24070 */
[----:B------:R-:W-:-:S07]  /*73a0*/  ISETP.GT.U32.AND P6, PT, R61, R8, PT ;  /* 0x000000083d00720c */ /* 0x000fce0003fc4070 */
[--C-:B------:R-:W-:Y:S01]  /*73b0*/  @!P3 IMAD.IADD R58, R58, 0x1, -R61.reuse ;  /* 0x000000013a3ab824 */ /* 0x100fe200078e0a3d */
[----:B------:R-:W-:Y:S01]  /*73c0*/  ISETP.GT.U32.AND P3, PT, R61, R0, PT ;  /* 0x000000003d00720c */ /* 0x000fe20003f64070 */
[--C-:B------:R-:W-:Y:S02]  /*73d0*/  @!P0 IMAD.IADD R9, R9, 0x1, -R61.reuse ;  /* 0x0000000109098824 */ /* 0x100fe400078e0a3d */
[--C-:B------:R-:W-:Y:S01]  /*73e0*/  @!P1 IMAD.IADD R7, R7, 0x1, -R61.reuse ;  /* 0x0000000107079824 */ /* 0x100fe200078e0a3d */
[C---:B------:R-:W-:Y:S02]  /*73f0*/  ISETP.GT.U32.AND P0, PT, R61.reuse, R58, PT ;  /* 0x0000003a3d00720c */ /* 0x040fe40003f04070 */
[C---:B------:R-:W-:Y:S01]  /*7400*/  ISETP.GT.U32.AND P1, PT, R61.reuse, R59, PT ;  /* 0x0000003b3d00720c */ /* 0x040fe20003f24070 */
[----:B------:R-:W-:Y:S01]  /*7410*/  @!P6 IMAD.IADD R8, R8, 0x1, -R61 ;  /* 0x000000010808e824 */ /* 0x000fe200078e0a3d */
[C---:B------:R-:W-:Y:S02]  /*7420*/  ISETP.GT.U32.AND P6, PT, R61.reuse, R7, PT ;  /* 0x000000073d00720c */ /* 0x040fe40003fc4070 */
[----:B------:R-:W-:-:S03]  /*7430*/  ISETP.GT.U32.AND P4, PT, R61, R10, PT ;  /* 0x0000000a3d00720c */ /* 0x000fc60003f84070 */
[----:B------:R-:W-:Y:S01]  /*7440*/  @!P3 IMAD.IADD R0, R0, 0x1, -R61 ;  /* 0x000000010000b824 */ /* 0x000fe200078e0a3d */
[----:B------:R-:W-:-:S03]  /*7450*/  ISETP.GT.U32.AND P3, PT, R61, R16, PT ;  /* 0x000000103d00720c */ /* 0x000fc60003f64070 */
[--C-:B------:R-:W-:Y:S01]  /*7460*/  @!P0 IMAD.IADD R58, R58, 0x1, -R61.reuse ;  /* 0x000000013a3a8824 */ /* 0x100fe200078e0a3d */
[----:B------:R-:W-:Y:S01]  /*7470*/  ISETP.GT.U32.AND P0, PT, R61, R6, PT ;  /* 0x000000063d00720c */ /* 0x000fe20003f04070 */
[--C-:B------:R-:W-:Y:S01]  /*7480*/  @!P1 IMAD.IADD R59, R59, 0x1, -R61.reuse ;  /* 0x000000013b3b9824 */ /* 0x100fe200078e0a3d */
[C---:B------:R-:W-:Y:S02]  /*7490*/  ISETP.GT.U32.AND P1, PT, R61.reuse, R15, PT ;  /* 0x0000000f3d00720c */ /* 0x040fe40003f24070 */
[----:B------:R-:W-:Y:S01]  /*74a0*/  ISETP.GT.U32.AND P5, PT, R61, R9, PT ;  /* 0x000000093d00720c */ /* 0x000fe20003fa4070 */
[--C-:B------:R-:W-:Y:S01]  /*74b0*/  @!P6 IMAD.IADD R7, R7, 0x1, -R61.reuse ;  /* 0x000000010707e824 */ /* 0x100fe200078e0a3d */
[C---:B------:R-:W-:Y:S01]  /*74c0*/  ISETP.GT.U32.AND P2, PT, R61.reuse, R8, PT ;  /* 0x000000083d00720c */ /* 0x040fe20003f44070 */
[--C-:B------:R-:W-:Y:S02]  /*74d0*/  @!P4 IMAD.IADD R10, R10, 0x1, -R61.reuse ;  /* 0x000000010a0ac824 */ /* 0x100fe400078e0a3d */
[----:B------:R-:W-:Y:S01]  /*74e0*/  @!P3 IMAD.IADD R16, R16, 0x1, -R61 ;  /* 0x000000011010b824 */ /* 0x000fe200078e0a3d */
[----:B------:R-:W-:-:S02]  /*74f0*/  ISETP.GT.U32.AND P3, PT, R61, R5, PT ;  /* 0x000000053d00720c */ /* 0x000fc40003f64070 */
[----:B------:R-:W-:Y:S01]  /*7500*/  ISETP.GT.U32.AND P4, PT, R61, R4, PT ;  /* 0x000000043d00720c */ /* 0x000fe20003f84070 */
[--C-:B------:R-:W-:Y:S02]  /*7510*/  @!P0 IMAD.IADD R6, R6, 0x1, -R61.reuse ;  /* 0x0000000106068824 */ /* 0x100fe400078e0a3d */
[--C-:B------:R-:W-:Y:S02]  /*7520*/  @!P1 IMAD.IADD R15, R15, 0x1, -R61.reuse ;  /* 0x000000010f0f9824 */ /* 0x100fe400078e0a3d */
[--C-:B------:R-:W-:Y:S01]  /*7530*/  @!P5 IMAD.IADD R9, R9, 0x1, -R61.reuse ;  /* 0x000000010909d824 */ /* 0x100fe200078e0a3d */
[----:B------:R-:W-:Y:S01]  /*7540*/  ISETP.GT.U32.AND P5, PT, R61, R3, PT ;  /* 0x000000033d00720c */ /* 0x000fe20003fa4070 */
[--C-:B------:R-:W-:Y:S01]  /*7550*/  @!P2 IMAD.IADD R8, R8, 0x1, -R61.reuse ;  /* 0x000000010808a824 */ /* 0x100fe200078e0a3d */
[----:B------:R-:W-:Y:S03]  /*7560*/  STL [R1+0x120], R58 ;  /* 0x0001203a01007387 */ /* 0x000fe60000100800 */
[----:B------:R-:W-:-:S02]  /*7570*/  @!P3 IMAD.IADD R5, R5, 0x1, -R61 ;  /* 0x000000010505b824 */ /* 0x000fc400078e0a3d */
[--C-:B------:R-:W-:Y:S01]  /*7580*/  @!P4 IMAD.IADD R4, R4, 0x1, -R61.reuse ;  /* 0x000000010404c824 */ /* 0x100fe200078e0a3d */
[----:B------:R-:W-:Y:S04]  /*7590*/  STL [R1+0x11c], R59 ;  /* 0x00011c3b01007387 */ /* 0x000fe80000100800 */
[----:B------:R-:W-:Y:S01]  /*75a0*/  STL [R1+0x118], R16 ;  /* 0x0001181001007387 */ /* 0x000fe20000100800 */
[----:B------:R-:W-:-:S03]  /*75b0*/  @!P5 IMAD.IADD R3, R3, 0x1, -R61 ;  /* 0x000000010303d824 */ /* 0x000fc600078e0a3d */
[----:B------:R0:W-:Y:S04]  /*75c0*/  STL [R1+0x114], R10 ;  /* 0x0001140a01007387 */ /* 0x0001e80000100800 */
[----:B------:R1:W-:Y:S04]  /*75d0*/  STL [R1+0x110], R9 ;  /* 0x0001100901007387 */ /* 0x0003e80000100800 */
[----:B0-----:R-:W2:Y:S04]  /*75e0*/  LDL.LU R10, [R1+0xd0] ;  /* 0x0000d000010a7983 */ /* 0x001ea80000300800 */
[----:B------:R0:W-:Y:S04]  /*75f0*/  STL [R1+0x10c], R8 ;  /* 0x00010c0801007387 */ /* 0x0001e80000100800 */
[----:B------:R-:W2:Y:S04]  /*7600*/  LDL.LU R58, [R1+0xcc] ;  /* 0x0000cc00013a7983 */ /* 0x000ea80000300800 */
[----:B-1----:R-:W2:Y:S04]  /*7610*/  LDL.LU R9, [R1+0xc8] ;  /* 0x0000c80001097983 */ /* 0x002ea80000300800 */
[----:B------:R1:W-:Y:S04]  /*7620*/  STL [R1+0x108], R7 ;  /* 0x0001080701007387 */ /* 0x0003e80000100800 */
[----:B0-----:R-:W2:Y:S04]  /*7630*/  LDL.LU R8, [R1+0xc4] ;  /* 0x0000c40001087983 */ /* 0x001ea80000300800 */
[----:B-1----:R-:W2:Y:S01]  /*7640*/  LDL.LU R7, [R1+0xc0] ;  /* 0x0000c00001077983 */ /* 0x002ea20000300800 */
[----:B---3--:R-:W-:-:S02]  /*7650*/  ISETP.GT.U32.AND P6, PT, R61, R33, PT ;  /* 0x000000213d00720c */ /* 0x008fc40003fc4070 */
[C---:B----4-:R-:W-:Y:S02]  /*7660*/  ISETP.GT.U32.AND P0, PT, R61.reuse, R57, PT ;  /* 0x000000393d00720c */ /* 0x050fe40003f04070 */
[----:B-----5:R-:W-:-:S09]  /*7670*/  ISETP.GT.U32.AND P1, PT, R61, R60, PT ;  /* 0x0000003c3d00720c */ /* 0x020fd20003f24070 */
[--C-:B------:R-:W-:Y:S01]  /*7680*/  @!P6 IMAD.IADD R33, R33, 0x1, -R61.reuse ;  /* 0x000000012121e824 */ /* 0x100fe200078e0a3d */
[C---:B--2---:R-:W-:Y:S02]  /*7690*/  ISETP.GT.U32.AND P2, PT, R61.reuse, R2, PT ;  /* 0x000000023d00720c */ /* 0x044fe40003f44070 */
[----:B------:R-:W-:Y:S01]  /*76a0*/  ISETP.GT.U32.AND P6, PT, R61, R6, PT ;  /* 0x000000063d00720c */ /* 0x000fe20003fc4070 */
[--C-:B------:R-:W-:Y:S01]  /*76b0*/  @!P0 IMAD.IADD R57, R57, 0x1, -R61.reuse ;  /* 0x0000000139398824 */ /* 0x100fe200078e0a3d */
[C---:B------:R-:W-:Y:S02]  /*76c0*/  ISETP.GT.U32.AND P3, PT, R61.reuse, R14, PT ;  /* 0x0000000e3d00720c */ /* 0x040fe40003f64070 */
[C---:B------:R-:W-:Y:S01]  /*76d0*/  ISETP.GT.U32.AND P0, PT, R61.reuse, R15, PT ;  /* 0x0000000f3d00720c */ /* 0x040fe20003f04070 */
[----:B------:R-:W-:Y:S01]  /*76e0*/  @!P1 IMAD.IADD R60, R60, 0x1, -R61 ;  /* 0x000000013c3c9824 */ /* 0x000fe200078e0a3d */
[C---:B------:R-:W-:Y:S02]  /*76f0*/  ISETP.GT.U32.AND P1, PT, R61.reuse, R5, PT ;  /* 0x000000053d00720c */ /* 0x040fe40003f24070 */
[----:B------:R-:W-:-:S03]  /*7700*/  ISETP.GT.U32.AND P4, PT, R61, R11, PT ;  /* 0x0000000b3d00720c */ /* 0x000fc60003f84070 */
[--C-:B------:R-:W-:Y:S01]  /*7710*/  @!P2 IMAD.IADD R2, R2, 0x1, -R61.reuse ;  /* 0x000000010202a824 */ /* 0x100fe200078e0a3d */
[C---:B------:R-:W-:Y:S01]  /*7720*/  ISETP.GT.U32.AND P5, PT, R61.reuse, R13, PT ;  /* 0x0000000d3d00720c */ /* 0x040fe20003fa4070 */
[--C-:B------:R-:W-:Y:S01]  /*7730*/  @!P6 IMAD.IADD R6, R6, 0x1, -R61.reuse ;  /* 0x000000010606e824 */ /* 0x100fe200078e0a3d */
[C---:B------:R-:W-:Y:S01]  /*7740*/  ISETP.GT.U32.AND P2, PT, R61.reuse, R12, PT ;  /* 0x0000000c3d00720c */ /* 0x040fe20003f44070 */
[--C-:B------:R-:W-:Y:S01]  /*7750*/  @!P3 IMAD.IADD R14, R14, 0x1, -R61.reuse ;  /* 0x000000010e0eb824 */ /* 0x100fe200078e0a3d */
[----:B------:R-:W-:Y:S01]  /*7760*/  ISETP.GT.U32.AND P3, PT, R61, R4, PT ;  /* 0x000000043d00720c */ /* 0x000fe20003f64070 */
[----:B------:R-:W-:-:S04]  /*7770*/  @!P0 IMAD.IADD R15, R15, 0x1, -R61 ;  /* 0x000000010f0f8824 */ /* 0x000fc800078e0a3d */
[--C-:B------:R-:W-:Y:S01]  /*7780*/  @!P4 IMAD.IADD R11, R11, 0x1, -R61.reuse ;  /* 0x000000010b0bc824 */ /* 0x100fe200078e0a3d */
[----:B------:R-:W-:Y:S01]  /*7790*/  ISETP.GT.U32.AND P4, PT, R61, R3, PT ;  /* 0x000000033d00720c */ /* 0x000fe20003f84070 */
[----:B------:R0:W-:Y:S01]  /*77a0*/  STL [R1+0x104], R6 ;  /* 0x0001040601007387 */ /* 0x0001e20000100800 */
[--C-:B------:R-:W-:Y:S02]  /*77b0*/  @!P1 IMAD.IADD R5, R5, 0x1, -R61.reuse ;  /* 0x0000000105059824 */ /* 0x100fe400078e0a3d */
[--C-:B------:R-:W-:Y:S01]  /*77c0*/  @!P5 IMAD.IADD R13, R13, 0x1, -R61.reuse ;  /* 0x000000010d0dd824 */ /* 0x100fe200078e0a3d */
[----:B------:R-:W-:Y:S01]  /*77d0*/  ISETP.GT.U32.AND P5, PT, R61, R2, PT ;  /* 0x000000023d00720c */ /* 0x000fe20003fa4070 */
[----:B0-----:R-:W2:Y:S04]  /*77e0*/  LDL.LU R6, [R1+0xbc] ;  /* 0x0000bc0001067983 */ /* 0x001ea80000300800 */
[----:B------:R-:W3:Y:S04]  /*77f0*/  LDL.LU R59, [R1+0xb8] ;  /* 0x0000b800013b7983 */ /* 0x000ee80000300800 */
[----:B------:R0:W-:Y:S01]  /*7800*/  STL [R1+0x100], R15 ;  /* 0x0001000f01007387 */ /* 0x0001e20000100800 */
[----:B------:R-:W-:-:S03]  /*7810*/  @!P2 IMAD.IADD R12, R12, 0x1, -R61 ;  /* 0x000000010c0ca824 */ /* 0x000fc600078e0a3d */
[----:B------:R-:W4:Y:S01]  /*7820*/  LDL.LU R16, [R1+0xb4] ;  /* 0x0000b40001107983 */ /* 0x000f220000300800 */
[----:B------:R-:W-:-:S03]  /*7830*/  ISETP.GT.U32.AND P2, PT, R61, R33, PT ;  /* 0x000000213d00720c */ /* 0x000fc60003f44070 */
[----:B------:R1:W-:Y:S01]  /*7840*/  STL [R1+0xfc], R5 ;  /* 0x0000fc0501007387 */ /* 0x0003e20000100800 */
[----:B------:R-:W-:-:S03]  /*7850*/  ISETP.GT.U32.AND P0, PT, R61, R57, PT ;  /* 0x000000393d00720c */ /* 0x000fc60003f04070 */
[----:B0-----:R-:W5:Y:S01]  /*7860*/  LDL.LU R15, [R1+0xb0] ;  /* 0x0000b000010f7983 */ /* 0x001f620000300800 */
[----:B------:R-:W-:Y:S01]  /*7870*/  ISETP.GT.U32.AND P1, PT, R61, R60, PT ;  /* 0x0000003c3d00720c */ /* 0x000fe20003f24070 */
[--C-:B------:R-:W-:Y:S01]  /*7880*/  @!P4 IMAD.IADD R3, R3, 0x1, -R61.reuse ;  /* 0x000000010303c824 */ /* 0x100fe200078e0a3d */
[C---:B------:R-:W-:Y:S01]  /*7890*/  ISETP.GT.U32.AND P4, PT, R61.reuse, R11, PT ;  /* 0x0000000b3d00720c */ /* 0x040fe20003f84070 */
[--C-:B------:R-:W-:Y:S01]  /*78a0*/  @!P3 IMAD.IADD R4, R4, 0x1, -R61.reuse ;  /* 0x000000010404b824 */ /* 0x100fe200078e0a3d */
[----:B-1----:R-:W2:Y:S01]  /*78b0*/  LDL.LU R5, [R1+0xac] ;  /* 0x0000ac0001057983 */ /* 0x002ea20000300800 */
[----:B------:R-:W-:Y:S01]  /*78c0*/  ISETP.GT.U32.AND P3, PT, R61, R14, PT ;  /* 0x0000000e3d00720c */ /* 0x000fe20003f64070 */
[--C-:B------:R-:W-:Y:S02]  /*78d0*/  @!P5 IMAD.IADD R2, R2, 0x1, -R61.reuse ;  /* 0x000000010202d824 */ /* 0x100fe400078e0a3d */
[----:B------:R0:W-:Y:S01]  /*78e0*/  STL [R1+0xf8], R4 ;  /* 0x0000f80401007387 */ /* 0x0001e20000100800 */
[----:B------:R-:W-:-:S02]  /*78f0*/  @!P2 IMAD.IADD R33, R33, 0x1, -R61 ;  /* 0x000000012121a824 */ /* 0x000fc400078e0a3d */
[--C-:B------:R-:W-:Y:S02]  /*7900*/  @!P0 IMAD.IADD R57, R57, 0x1, -R61.reuse ;  /* 0x0000000139398824 */ /* 0x100fe400078e0a3d */
[--C-:B------:R-:W-:Y:S02]  /*7910*/  @!P1 IMAD.IADD R60, R60, 0x1, -R61.reuse ;  /* 0x000000013c3c9824 */ /* 0x100fe400078e0a3d */
[--C-:B------:R-:W-:Y:S01]  /*7920*/  @!P4 IMAD.IADD R11, R11, 0x1, -R61.reuse ;  /* 0x000000010b0bc824 */ /* 0x100fe200078e0a3d */
[----:B0-----:R-:W2:Y:S02]  /*7930*/  LDL.LU R4, [R1+0xa8] ;  /* 0x0000a80001047983 */ /* 0x001ea40000300800 */
[----:B------:R-:W-:Y:S02]  /*7940*/  @!P3 IMAD.IADD R14, R14, 0x1, -R61 ;  /* 0x000000010e0eb824 */ /* 0x000fe400078e0a3d */
[----:B------:R0:W-:Y:S04]  /*7950*/  STL [R1+0xf4], R3 ;  /* 0x0000f40301007387 */ /* 0x0001e80000100800 */
[----:B0-----:R-:W2:Y:S04]  /*7960*/  LDL.LU R3, [R1+0xa4] ;  /* 0x0000a40001037983 */ /* 0x001ea80000300800 */
[----:B------:R0:W-:Y:S04]  /*7970*/  STL [R1+0xf0], R2 ;  /* 0x0000f00201007387 */ /* 0x0001e80000100800 */
[----:B0-----:R-:W2:Y:S04]  /*7980*/  LDL.LU R2, [R1+0xa0] ;  /* 0x0000a00001027983 */ /* 0x001ea80000300800 */
[----:B------:R-:W-:Y:S04]  /*7990*/  STL [R1+0xec], R33 ;  /* 0x0000ec2101007387 */ /* 0x000fe80000100800 */
[----:B------:R-:W-:Y:S04]  /*79a0*/  STL [R1+0xe8], R57 ;  /* 0x0000e83901007387 */ /* 0x000fe80000100800 */
[----:B------:R-:W-:Y:S04]  /*79b0*/  STL [R1+0xe4], R60 ;  /* 0x0000e43c01007387 */ /* 0x000fe80000100800 */
[----:B------:R0:W-:Y:S04]  /*79c0*/  STL [R1+0xdc], R11 ;  /* 0x0000dc0b01007387 */ /* 0x0001e80000100800 */
[----:B------:R1:W-:Y:S04]  /*79d0*/  STL [R1+0xe0], R14 ;  /* 0x0000e00e01007387 */ /* 0x0003e80000100800 */
[----:B0-----:R-:W2:Y:S01]  /*79e0*/  LDL R11, [R1+0x30c8] ;  /* 0x0030c800010b7983 */ /* 0x001ea20000100800 */
[----:B------:R-:W-:-:S02]  /*79f0*/  ISETP.GT.U32.AND P6, PT, R61, R12, PT ;  /* 0x0000000c3d00720c */ /* 0x000fc40003fc4070 */
[C---:B------:R-:W-:Y:S01]  /*7a00*/  ISETP.GT.U32.AND P2, PT, R61.reuse, R10, PT ;  /* 0x0000000a3d00720c */ /* 0x040fe20003f44070 */
[----:B------:R-:W-:Y:S01]  /*7a10*/  IMAD.HI.U32 R55, R56, R54, RZ ;  /* 0x0000003638377227 */ /* 0x000fe200078e00ff */
[C---:B------:R-:W-:Y:S01]  /*7a20*/  ISETP.GT.U32.AND P0, PT, R61.reuse, R58, PT ;  /* 0x0000003a3d00720c */ /* 0x040fe20003f04070 */
[----:B-1----:R-:W2:Y:S01]  /*7a30*/  LDL.LU R14, [R1+0x9c] ;  /* 0x00009c00010e7983 */ /* 0x002ea20000300800 */
[----:B------:R-:W-:-:S07]  /*7a40*/  ISETP.GT.U32.AND P1, PT, R61, R9, PT ;  /* 0x000000093d00720c */ /* 0x000fce0003f24070 */
[--C-:B------:R-:W-:Y:S02]  /*7a50*/  @!P6 IMAD.IADD R12, R12, 0x1, -R61.reuse ;  /* 0x000000010c0ce824 */ /* 0x100fe400078e0a3d */
[--C-:B------:R-:W-:Y:S01]  /*7a60*/  @!P2 IMAD.IADD R10, R10, 0x1, -R61.reuse ;  /* 0x000000010a0aa824 */ /* 0x100fe200078e0a3d */
[C---:B------:R-:W-:Y:S01]  /*7a70*/  ISETP.GT.U32.AND P3, PT, R61.reuse, R8, PT ;  /* 0x000000083d00720c */ /* 0x040fe20003f64070 */
[--C-:B------:R-:W-:Y:S01]  /*7a80*/  @!P0 IMAD.IADD R58, R58, 0x1, -R61.reuse ;  /* 0x000000013a3a8824 */ /* 0x100fe200078e0a3d */
[----:B------:R-:W-:Y:S01]  /*7a90*/  ISETP.GT.U32.AND P5, PT, R61, R13, PT ;  /* 0x0000000d3d00720c */ /* 0x000fe20003fa4070 */
[----:B------:R-:W-:Y:S02]  /*7aa0*/  @!P1 IMAD.IADD R9, R9, 0x1, -R61 ;  /* 0x0000000109099824 */ /* 0x000fe400078e0a3d */
[----:B------:R-:W-:-:S08]  /*7ab0*/  IMAD.MOV R55, RZ, RZ, -R55 ;  /* 0x000000ffff377224 */ /* 0x000fd000078e0a37 */
[--C-:B------:R-:W-:Y:S02]  /*7ac0*/  @!P3 IMAD.IADD R8, R8, 0x1, -R61.reuse ;  /* 0x000000010808b824 */ /* 0x100fe400078e0a3d */
[----:B------:R-:W-:Y:S02]  /*7ad0*/  @!P5 IMAD.IADD R13, R13, 0x1, -R61 ;  /* 0x000000010d0dd824 */ /* 0x000fe400078e0a3d */
[----:B------:R-:W-:-:S03]  /*7ae0*/  IMAD R54, R61, R55, R54 ;  /* 0x000000373d367224 */ /* 0x000fc600078e0236 */
[----:B------:R0:W-:Y:S04]  /*7af0*/  STL [R1+0xd8], R13 ;  /* 0x0000d80d01007387 */ /* 0x0001e80000100800 */
[----:B0-----:R-:W2:Y:S04]  /*7b00*/  LDL.LU R13, [R1+0x98] ;  /* 0x00009800010d7983 */ /* 0x001ea80000300800 */
[----:B------:R0:W-:Y:S04]  /*7b10*/  STL [R1+0xd4], R12 ;  /* 0x0000d40c01007387 */ /* 0x0001e80000100800 */
[----:B0-----:R-:W2:Y:S01]  /*7b20*/  LDL.LU R12, [R1+0x94] ;  /* 0x00009400010c7983 */ /* 0x001ea20000300800 */
[----:B---3--:R-:W-:-:S02]  /*7b30*/  ISETP.GT.U32.AND P6, PT, R61, R59, PT ;  /* 0x0000003b3d00720c */ /* 0x008fc40003fc4070 */
[C---:B----4-:R-:W-:Y:S02]  /*7b40*/  ISETP.GT.U32.AND P2, PT, R61.reuse, R16, PT ;  /* 0x000000103d00720c */ /* 0x050fe40003f44070 */
[----:B-----5:R-:W-:-:S09]  /*7b50*/  ISETP.GT.U32.AND P0, PT, R61, R15, PT ;  /* 0x0000000f3d00720c */ /* 0x020fd20003f04070 */
[--C-:B------:R-:W-:Y:S01]  /*7b60*/  @!P6 IMAD.IADD R59, R59, 0x1, -R61.reuse ;  /* 0x000000013b3be824 */ /* 0x100fe200078e0a3d */
[C---:B--2---:R-:W-:Y:S02]  /*7b70*/  ISETP.GT.U32.AND P1, PT, R61.reuse, R5, PT ;  /* 0x000000053d00720c */ /* 0x044fe40003f24070 */
[C---:B------:R-:W-:Y:S01]  /*7b80*/  ISETP.GT.U32.AND P6, PT, R61.reuse, R10, PT ;  /* 0x0000000a3d00720c */ /* 0x040fe20003fc4070 */
[--C-:B------:R-:W-:Y:S01]  /*7b90*/  @!P2 IMAD.IADD R16, R16, 0x1, -R61.reuse ;  /* 0x000000011010a824 */ /* 0x100fe200078e0a3d */
[----:B------:R-:W-:Y:S01]  /*7ba0*/  ISETP.GT.U32.AND P2, PT, R61, R58, PT ;  /* 0x0000003a3d00720c */ /* 0x000fe20003f44070 */
[----:B------:R-:W-:Y:S01]  /*7bb0*/  @!P0 IMAD.IADD R15, R15, 0x1, -R61 ;  /* 0x000000010f0f8824 */ /* 0x000fe200078e0a3d */
[----:B------:R-:W-:-:S07]  /*7bc0*/  ISETP.GT.U32.AND P0, PT, R61, R9, PT ;  /* 0x000000093d00720c */ /* 0x000fce0003f04070 */
[--C-:B------:R-:W-:Y:S01]  /*7bd0*/  @!P1 IMAD.IADD R5, R5, 0x1, -R61.reuse ;  /* 0x0000000105059824 */ /* 0x100fe200078e0a3d */
[----:B------:R-:W-:Y:S01]  /*7be0*/  ISETP.GT.U32.AND P1, PT, R61, R8, PT ;  /* 0x000000083d00720c */ /* 0x000fe20003f24070 */
[--C-:B------:R-:W-:Y:S02]  /*7bf0*/  @!P6 IMAD.IADD R10, R10, 0x1, -R61.reuse ;  /* 0x000000010a0ae824 */ /* 0x100fe400078e0a3d */
[--C-:B------:R-:W-:Y:S02]  /*7c00*/  @!P2 IMAD.IADD R58, R58, 0x1, -R61.reuse ;  /* 0x000000013a3aa824 */ /* 0x100fe400078e0a3d */
[----:B------:R-:W-:-:S08]  /*7c10*/  @!P0 IMAD.IADD R9, R9, 0x1, -R61 ;  /* 0x0000000109098824 */ /* 0x000fd000078e0a3d */
[----:B------:R-:W-:Y:S01]  /*7c20*/  @!P1 IMAD.IADD R8, R8, 0x1, -R61 ;  /* 0x0000000108089824 */ /* 0x000fe200078e0a3d */
[----:B------:R-:W-:Y:S02]  /*7c30*/  IABS R55, R11 ;  /* 0x0000000b00377213 */ /* 0x000fe40000000000 */
[----:B------:R-:W2:Y:S04]  /*7c40*/  LDL.LU R11, [R1+0x90] ;  /* 0x00009000010b7983 */ /* 0x000ea80000300800 */
[----:B------:R0:W-:Y:S04]  /*7c50*/  STL [R1+0xd0], R10 ;  /* 0x0000d00a01007387 */ /* 0x0001e80000100800 */
[----:B0-----:R-:W3:Y:S04]  /*7c60*/  LDL.LU R10, [R1+0x8c] ;  /* 0x00008c00010a7983 */ /* 0x001ee80000300800 */
[----:B------:R-:W4:Y:S04]  /*7c70*/  LDL.LU R60, [R1+0x88] ;  /* 0x00008800013c7983 */ /* 0x000f280000300800 */
[----:B------:R-:W-:Y:S04]  /*7c80*/  STL [R1+0xcc], R58 ;  /* 0x0000cc3a01007387 */ /* 0x000fe80000100800 */
[----:B------:R-:W5:Y:S04]  /*7c90*/  LDL.LU R32, [R1+0x84] ;  /* 0x0000840001207983 */ /* 0x000f680000300800 */
[----:B------:R0:W-:Y:S04]  /*7ca0*/  STL [R1+0xc8], R9 ;  /* 0x0000c80901007387 */ /* 0x0001e80000100800 */
[----:B------:R-:W3:Y:S04]  /*7cb0*/  LDL.LU R33, [R1+0x80] ;  /* 0x0000800001217983 */ /* 0x000ee80000300800 */
[----:B------:R1:W-:Y:S04]  /*7cc0*/  STL [R1+0xc4], R8 ;  /* 0x0000c40801007387 */ /* 0x0003e80000100800 */
[----:B------:R-:W4:Y:S04]  /*7cd0*/  LDL.LU R57, [R1+0x7c] ;  /* 0x00007c0001397983 */ /* 0x000f280000300800 */
[----:B0-----:R-:W4:Y:S01]  /*7ce0*/  LDL.LU R9, [R1+0x78] ;  /* 0x0000780001097983 */ /* 0x001f220000300800 */
[----:B------:R-:W-:-:S02]  /*7cf0*/  ISETP.GT.U32.AND P4, PT, R61, R7, PT ;  /* 0x000000073d00720c */ /* 0x000fc40003f84070 */
[C---:B------:R-:W-:Y:S02]  /*7d00*/  ISETP.GT.U32.AND P5, PT, R61.reuse, R6, PT ;  /* 0x000000063d00720c */ /* 0x040fe40003fa4070 */
[----:B------:R-:W-:-:S09]  /*7d10*/  ISETP.GT.U32.AND P3, PT, R61, R4, PT ;  /* 0x000000043d00720c */ /* 0x000fd20003f64070 */
[--C-:B------:R-:W-:Y:S01]  /*7d20*/  @!P4 IMAD.IADD R7, R7, 0x1, -R61.reuse ;  /* 0x000000010707c824 */ /* 0x100fe200078e0a3d */
[C---:B------:R-:W-:Y:S01]  /*7d30*/  ISETP.GT.U32.AND P4, PT, R61.reuse, R3, PT ;  /* 0x000000033d00720c */ /* 0x040fe20003f84070 */
[--C-:B------:R-:W-:Y:S01]  /*7d40*/  @!P5 IMAD.IADD R6, R6, 0x1, -R61.reuse ;  /* 0x000000010606d824 */ /* 0x100fe200078e0a3d */
[C---:B------:R-:W-:Y:S01]  /*7d50*/  ISETP.GT.U32.AND P5, PT, R61.reuse, R2, PT ;  /* 0x000000023d00720c */ /* 0x040fe20003fa4070 */
[----:B------:R-:W-:Y:S01]  /*7d60*/  @!P3 IMAD.IADD R4, R4, 0x1, -R61 ;  /* 0x000000010404b824 */ /* 0x000fe200078e0a3d */
[C---:B------:R-:W-:Y:S02]  /*7d70*/  ISETP.GT.U32.AND P3, PT, R61.reuse, R7, PT ;  /* 0x000000073d00720c */ /* 0x040fe40003f64070 */
[----:B------:R-:W-:-:S07]  /*7d80*/  ISETP.GT.U32.AND P2, PT, R61, R16, PT ;  /* 0x000000103d00720c */ /* 0x000fce0003f44070 */
[--C-:B------:R-:W-:Y:S01]  /*7d90*/  @!P4 IMAD.IADD R3, R3, 0x1, -R61.reuse ;  /* 0x000000010303c824 */ /* 0x100fe200078e0a3d */
[C---:B------:R-:W-:Y:S01]  /*7da0*/  ISETP.GT.U32.AND P4, PT, R61.reuse, R6, PT ;  /* 0x000000063d00720c */ /* 0x040fe20003f84070 */
[--C-:B------:R-:W-:Y:S01]  /*7db0*/  @!P5 IMAD.IADD R2, R2, 0x1, -R61.reuse ;  /* 0x000000010202d824 */ /* 0x100fe200078e0a3d */
[----:B------:R-:W-:Y:S01]  /*7dc0*/  ISETP.GT.U32.AND P5, PT, R61, R59, PT ;  /* 0x0000003b3d00720c */ /* 0x000fe20003fa4070 */
[--C-:B------:R-:W-:Y:S01]  /*7dd0*/  @!P3 IMAD.IADD R7, R7, 0x1, -R61.reuse ;  /* 0x000000010707b824 */ /* 0x100fe200078e0a3d */
[C---:B------:R-:W-:Y:S02]  /*7de0*/  ISETP.GT.U32.AND P0, PT, R61.reuse, R15, PT ;  /* 0x0000000f3d00720c */ /* 0x040fe40003f04070 */
[----:B------:R-:W-:Y:S02]  /*7df0*/  ISETP.GT.U32.AND P6, PT, R61, R2, PT ;  /* 0x000000023d00720c */ /* 0x000fe40003fc4070 */
[----:B------:R0:W-:Y:S01]  /*7e00*/  STL [R1+0xc0], R7 ;  /* 0x0000c00701007387 */ /* 0x0001e20000100800 */
[----:B------:R-:W-:-:S04]  /*7e10*/  @!P2 IMAD.IADD R16, R16, 0x1, -R61 ;  /* 0x000000011010a824 */ /* 0x000fc800078e0a3d */
[--C-:B------:R-:W-:Y:S01]  /*7e20*/  @!P4 IMAD.IADD R6, R6, 0x1, -R61.reuse ;  /* 0x000000010606c824 */ /* 0x100fe200078e0a3d */
[----:B-1----:R-:W4:Y:S01]  /*7e30*/  LDL.LU R8, [R1+0x74] ;  /* 0x0000740001087983 */ /* 0x002f220000300800 */
[----:B------:R-:W-:Y:S01]  /*7e40*/  @!P5 IMAD.IADD R59, R59, 0x1, -R61 ;  /* 0x000000013b3bd824 */ /* 0x000fe200078e0a3d */
[C---:B------:R-:W-:Y:S02]  /*7e50*/  ISETP.GT.U32.AND P5, PT, R61.reuse, R14, PT ;  /* 0x0000000e3d00720c */ /* 0x040fe40003fa4070 */
[----:B0-----:R-:W4:Y:S01]  /*7e60*/  LDL.LU R7, [R1+0x70] ;  /* 0x0000700001077983 */ /* 0x001f220000300800 */
[----:B------:R-:W-:-:S03]  /*7e70*/  ISETP.GT.U32.AND P2, PT, R61, R13, PT ;  /* 0x0000000d3d00720c */ /* 0x000fc60003f44070 */
[----:B------:R0:W-:Y:S01]  /*7e80*/  STL [R1+0xbc], R6 ;  /* 0x0000bc0601007387 */ /* 0x0001e20000100800 */
[--C-:B------:R-:W-:Y:S01]  /*7e90*/  @!P6 IMAD.IADD R2, R2, 0x1, -R61.reuse ;  /* 0x000000010202e824 */ /* 0x100fe200078e0a3d */
[----:B------:R-:W-:Y:S02]  /*7ea0*/  ISETP.GT.U32.AND P1, PT, R61, R5, PT ;  /* 0x000000053d00720c */ /* 0x000fe40003f24070 */
[----:B0-----:R-:W4:Y:S01]  /*7eb0*/  LDL.LU R6, [R1+0x6c] ;  /* 0x00006c0001067983 */ /* 0x001f220000300800 */
[--C-:B------:R-:W-:Y:S01]  /*7ec0*/  @!P0 IMAD.IADD R15, R15, 0x1, -R61.reuse ;  /* 0x000000010f0f8824 */ /* 0x100fe200078e0a3d */
[C---:B------:R-:W-:Y:S01]  /*7ed0*/  ISETP.GT.U32.AND P3, PT, R61.reuse, R4, PT ;  /* 0x000000043d00720c */ /* 0x040fe20003f64070 */
[--C-:B------:R-:W-:Y:S01]  /*7ee0*/  @!P5 IMAD.IADD R14, R14, 0x1, -R61.reuse ;  /* 0x000000010e0ed824 */ /* 0x100fe200078e0a3d */
[----:B------:R-:W-:Y:S02]  /*7ef0*/  ISETP.GT.U32.AND P0, PT, R61, R12, PT ;  /* 0x0000000c3d00720c */ /* 0x000fe40003f04070 */
[----:B------:R-:W-:Y:S01]  /*7f00*/  @!P2 IMAD.IADD R13, R13, 0x1, -R61 ;  /* 0x000000010d0da824 */ /* 0x000fe200078e0a3d */
[----:B------:R-:W-:-:S04]  /*7f10*/  ISETP.GT.U32.AND P4, PT, R61, R3, PT ;  /* 0x000000033d00720c */ /* 0x000fc80003f84070 */
[--C-:B------:R-:W-:Y:S01]  /*7f20*/  @!P1 IMAD.IADD R5, R5, 0x1, -R61.reuse ;  /* 0x0000000105059824 */ /* 0x100fe200078e0a3d */
[----:B------:R-:W-:Y:S04]  /*7f30*/  STL [R1+0xb8], R59 ;  /* 0x0000b83b01007387 */ /* 0x000fe80000100800 */
[----:B------:R-:W-:Y:S01]  /*7f40*/  STL [R1+0xb4], R16 ;  /* 0x0000b41001007387 */ /* 0x000fe20000100800 */
[--C-:B------:R-:W-:Y:S02]  /*7f50*/  @!P3 IMAD.IADD R4, R4, 0x1, -R61.reuse ;  /* 0x000000010404b824 */ /* 0x100fe400078e0a3d */
[--C-:B------:R-:W-:Y:S01]  /*7f60*/  @!P0 IMAD.IADD R12, R12, 0x1, -R61.reuse ;  /* 0x000000010c0c8824 */ /* 0x100fe200078e0a3d */
[----:B------:R-:W-:Y:S01]  /*7f70*/  STL [R1+0xb0], R15 ;  /* 0x0000b00f01007387 */ /* 0x000fe20000100800 */
[----:B------:R-:W-:-:S03]  /*7f80*/  @!P4 IMAD.IADD R3, R3, 0x1, -R61 ;  /* 0x000000010303c824 */ /* 0x000fc600078e0a3d */
[----:B------:R-:W-:Y:S04]  /*7f90*/  STL [R1+0xac], R5 ;  /* 0x0000ac0501007387 */ /* 0x000fe80000100800 */
[----:B------:R0:W-:Y:S04]  /*7fa0*/  STL [R1+0xa8], R4 ;  /* 0x0000a80401007387 */ /* 0x0001e80000100800 */
[----:B0-----:R-:W4:Y:S04]  /*7fb0*/  LDL.LU R4, [R1+0x68] ;  /* 0x0000680001047983 */ /* 0x001f280000300800 */
[----:B------:R0:W-:Y:S04]  /*7fc0*/  STL [R1+0xa4], R3 ;  /* 0x0000a40301007387 */ /* 0x0001e80000100800 */
[----:B0-----:R-:W4:Y:S04]  /*7fd0*/  LDL.LU R3, [R1+0x64] ;  /* 0x0000640001037983 */ /* 0x001f280000300800 */
[----:B------:R0:W-:Y:S04]  /*7fe0*/  STL [R1+0xa0], R2 ;  /* 0x0000a00201007387 */ /* 0x0001e80000100800 */
[----:B0-----:R-:W4:Y:S04]  /*7ff0*/  LDL.LU R2, [R1+0x60] ;  /* 0x0000600001027983 */ /* 0x001f280000300800 */
[----:B------:R-:W4:Y:S04]  /*8000*/  LDL.LU R58, [R1+0x5c] ;  /* 0x00005c00013a7983 */ /* 0x000f280000300800 */
[----:B------:R-:W4:Y:S04]  /*8010*/  LDL.LU R59, [R1+0x58] ;  /* 0x00005800013b7983 */ /* 0x000f280000300800 */
[----:B------:R-:W4:Y:S01]  /*8020*/  LDL.LU R16, [R1+0x54] ;  /* 0x0000540001107983 */ /* 0x000f220000300800 */
[----:B--2---:R-:W-:-:S02]  /*8030*/  ISETP.GT.U32.AND P1, PT, R61, R11, PT ;  /* 0x0000000b3d00720c */ /* 0x004fc40003f24070 */
[C---:B-----5:R-:W-:Y:S02]  /*8040*/  ISETP.GT.U32.AND P6, PT, R61.reuse, R32, PT ;  /* 0x000000203d00720c */ /* 0x060fe40003fc4070 */
[C---:B---3--:R-:W-:Y:S02]  /*8050*/  ISETP.GT.U32.AND P5, PT, R61.reuse, R33, PT ;  /* 0x000000213d00720c */ /* 0x048fe40003fa4070 */
[----:B----4-:R-:W-:-:S09]  /*8060*/  ISETP.GT.U32.AND P2, PT, R61, R57, PT ;  /* 0x000000393d00720c */ /* 0x010fd20003f44070 */
[--C-:B------:R-:W-:Y:S01]  /*8070*/  @!P6 IMAD.IADD R32, R32, 0x1, -R61.reuse ;  /* 0x000000012020e824 */ /* 0x100fe200078e0a3d */
[----:B------:R-:W-:Y:S01]  /*8080*/  ISETP.GT.U32.AND P6, PT, R61, R14, PT ;  /* 0x0000000e3d00720c */ /* 0x000fe20003fc4070 */
[--C-:B------:R-:W-:Y:S01]  /*8090*/  @!P5 IMAD.IADD R33, R33, 0x1, -R61.reuse ;  /* 0x000000012121d824 */ /* 0x100fe200078e0a3d */
[C---:B------:R-:W-:Y:S02]  /*80a0*/  ISETP.GT.U32.AND P5, PT, R61.reuse, R13, PT ;  /* 0x0000000d3d00720c */ /* 0x040fe40003fa4070 */
[----:B------:R-:W-:Y:S01]  /*80b0*/  ISETP.GT.U32.AND P0, PT, R61, R9, PT ;  /* 0x000000093d00720c */ /* 0x000fe20003f04070 */
[--C-:B------:R-:W-:Y:S01]  /*80c0*/  @!P2 IMAD.IADD R57, R57, 0x1, -R61.reuse ;  /* 0x000000013939a824 */ /* 0x100fe200078e0a3d */
[----:B------:R-:W-:Y:S01]  /*80d0*/  ISETP.GT.U32.AND P2, PT, R61, R12, PT ;  /* 0x0000000c3d00720c */ /* 0x000fe20003f44070 */
[----:B------:R-:W-:-:S06]  /*80e0*/  @!P1 IMAD.IADD R11, R11, 0x1, -R61 ;  /* 0x000000010b0b9824 */ /* 0x000fcc00078e0a3d */
[--C-:B------:R-:W-:Y:S02]  /*80f0*/  @!P6 IMAD.IADD R14, R14, 0x1, -R61.reuse ;  /* 0x000000010e0ee824 */ /* 0x100fe400078e0a3d */
[--C-:B------:R-:W-:Y:S02]  /*8100*/  @!P5 IMAD.IADD R13, R13, 0x1, -R61.reuse ;  /* 0x000000010d0dd824 */ /* 0x100fe400078e0a3d */
[--C-:B------:R-:W-:Y:S01]  /*8110*/  @!P0 IMAD.IADD R9, R9, 0x1, -R61.reuse ;  /* 0x0000000109098824 */ /* 0x100fe200078e0a3d */
[----:B------:R-:W-:Y:S01]  /*8120*/  ISETP.GT.U32.AND P0, PT, R61, R11, PT ;  /* 0x0000000b3d00720c */ /* 0x000fe20003f04070 */
[----:B------:R0:W-:Y:S01]  /*8130*/  STL [R1+0x9c], R14 ;  /* 0x00009c0e01007387 */ /* 0x0001e20000100800 */
[----:B------:R-:W-:-:S03]  /*8140*/  @!P2 IMAD.IADD R12, R12, 0x1, -R61 ;  /* 0x000000010c0ca824 */ /* 0x000fc600078e0a3d */
[----:B------:R-:W2:Y:S04]  /*8150*/  LDL.LU R15, [R1+0x50] ;  /* 0x00005000010f7983 */ /* 0x000ea80000300800 */
[----:B------:R1:W-:Y:S04]  /*8160*/  STL [R1+0x98], R13 ;  /* 0x0000980d01007387 */ /* 0x0003e80000100800 */
[----:B0-----:R-:W3:Y:S04]  /*8170*/  LDL.LU R14, [R1+0x4c] ;  /* 0x00004c00010e7983 */ /* 0x001ee80000300800 */
[----:B------:R0:W-:Y:S04]  /*8180*/  STL [R1+0x94], R12 ;  /* 0x0000940c01007387 */ /* 0x0001e80000100800 */
[----:B-1----:R-:W4:Y:S01]  /*8190*/  LDL.LU R13, [R1+0x48] ;  /* 0x00004800010d7983 */ /* 0x002f220000300800 */
[----:B------:R-:W-:-:S03]  /*81a0*/  @!P0 IMAD.IADD R11, R11, 0x1, -R61 ;  /* 0x000000010b0b8824 */ /* 0x000fc600078e0a3d */
[----:B0-----:R-:W5:Y:S04]  /*81b0*/  LDL.LU R12, [R1+0x44] ;  /* 0x00004400010c7983 */ /* 0x001f680000300800 */
[----:B------:R0:W-:Y:S04]  /*81c0*/  STL [R1+0x90], R11 ;  /* 0x0000900b01007387 */ /* 0x0001e80000100800 */
[----:B0-----:R-:W5:Y:S01]  /*81d0*/  LDL.LU R11, [R1+0x40] ;  /* 0x00004000010b7983 */ /* 0x001f620000300800 */
[C---:B------:R-:W-:Y:S02]  /*81e0*/  ISETP.GT.U32.AND P4, PT, R61.reuse, R60, PT ;  /* 0x0000003c3d00720c */ /* 0x040fe40003f84070 */
[----:B------:R-:W-:-:S02]  /*81f0*/  ISETP.GT.U32.AND P3, PT, R61, R10, PT ;  /* 0x0000000a3d00720c */ /* 0x000fc40003f64070 */
[----:B------:R-:W-:-:S09]  /*8200*/  ISETP.GT.U32.AND P1, PT, R61, R8, PT ;  /* 0x000000083d00720c */ /* 0x000fd20003f24070 */
[--C-:B------:R-:W-:Y:S01]  /*8210*/  @!P4 IMAD.IADD R60, R60, 0x1, -R61.reuse ;  /* 0x000000013c3cc824 */ /* 0x100fe200078e0a3d */
[C---:B------:R-:W-:Y:S01]  /*8220*/  ISETP.GT.U32.AND P4, PT, R61.reuse, R6, PT ;  /* 0x000000063d00720c */ /* 0x040fe20003f84070 */
[--C-:B------:R-:W-:Y:S01]  /*8230*/  @!P3 IMAD.IADD R10, R10, 0x1, -R61.reuse ;  /* 0x000000010a0ab824 */ /* 0x100fe200078e0a3d */
[----:B------:R-:W-:Y:S01]  /*8240*/  ISETP.GT.U32.AND P3, PT, R61, R7, PT ;  /* 0x000000073d00720c */ /* 0x000fe20003f64070 */
[----:B------:R-:W-:-:S03]  /*8250*/  @!P1 IMAD.IADD R8, R8, 0x1, -R61 ;  /* 0x0000000108089824 */ /* 0x000fc600078e0a3d */
[C---:B------:R-:W-:Y:S02]  /*8260*/  ISETP.GT.U32.AND P1, PT, R61.reuse, R10, PT ;  /* 0x0000000a3d00720c */ /* 0x040fe40003f24070 */
[----:B------:R-:W-:-:S05]  /*8270*/  ISETP.GT.U32.AND P5, PT, R61, R33, PT ;  /* 0x000000213d00720c */ /* 0x000fca0003fa4070 */
[--C-:B------:R-:W-:Y:S01]  /*8280*/  @!P4 IMAD.IADD R6, R6, 0x1, -R61.reuse ;  /* 0x000000010606c824 */ /* 0x100fe200078e0a3d */
[----:B------:R-:W-:Y:S01]  /*8290*/  ISETP.GT.U32.AND P4, PT, R61, R32, PT ;  /* 0x000000203d00720c */ /* 0x000fe20003f84070 */
[--C-:B------:R-:W-:Y:S01]  /*82a0*/  @!P3 IMAD.IADD R7, R7, 0x1, -R61.reuse ;  /* 0x000000010707b824 */ /* 0x100fe200078e0a3d */
[C---:B------:R-:W-:Y:S02]  /*82b0*/  ISETP.GT.U32.AND P3, PT, R61.reuse, R60, PT ;  /* 0x0000003c3d00720c */ /* 0x040fe40003f64070 */
[C---:B------:R-:W-:Y:S01]  /*82c0*/  ISETP.GT.U32.AND P2, PT, R61.reuse, R57, PT ;  /* 0x000000393d00720c */ /* 0x040fe20003f44070 */
[--C-:B------:R-:W-:Y:S01]  /*82d0*/  @!P1 IMAD.IADD R10, R10, 0x1, -R61.reuse ;  /* 0x000000010a0a9824 */ /* 0x100fe200078e0a3d */
[----:B------:R-:W-:Y:S01]  /*82e0*/  ISETP.GT.U32.AND P6, PT, R61, R6, PT ;  /* 0x000000063d00720c */ /* 0x000fe20003fc4070 */
[----:B------:R-:W-:Y:S01]  /*82f0*/  @!P5 IMAD.IADD R33, R33, 0x1, -R61 ;  /* 0x000000012121d824 */ /* 0x000fe200078e0a3d */
[----:B------:R-:W-:-:S05]  /*8300*/  ISETP.GT.U32.AND P0, PT, R61, R9, PT ;  /* 0x000000093d00720c */ /* 0x000fca0003f04070 */
[--C-:B------:R-:W-:Y:S01]  /*8310*/  @!P4 IMAD.IADD R32, R32, 0x1, -R61.reuse ;  /* 0x000000012020c824 */ /* 0x100fe200078e0a3d */
[C---:B------:R-:W-:Y:S01]  /*8320*/  ISETP.GT.U32.AND P4, PT, R61.reuse, R4, PT ;  /* 0x000000043d00720c */ /* 0x040fe20003f84070 */
[----:B------:R-:W-:Y:S01]  /*8330*/  @!P3 IMAD.IADD R60, R60, 0x1, -R61 ;  /* 0x000000013c3cb824 */ /* 0x000fe200078e0a3d */
[----:B------:R0:W-:Y:S01]  /*8340*/  STL [R1+0x8c], R10 ;  /* 0x00008c0a01007387 */ /* 0x0001e20000100800 */
[----:B------:R-:W-:-:S03]  /*8350*/  ISETP.GT.U32.AND P5, PT, R61, R3, PT ;  /* 0x000000033d00720c */ /* 0x000fc60003fa4070 */
[----:B0-----:R-:W5:Y:S01]  /*8360*/  LDL.LU R10, [R1+0x3c] ;  /* 0x00003c00010a7983 */ /* 0x001f620000300800 */
[----:B------:R-:W-:-:S03]  /*8370*/  @!P2 IMAD.IADD R57, R57, 0x1, -R61 ;  /* 0x000000013939a824 */ /* 0x000fc600078e0a3d */
[----:B------:R0:W-:Y:S01]  /*8380*/  STL [R1+0x88], R60 ;  /* 0x0000883c01007387 */ /* 0x0001e20000100800 */
[--C-:B------:R-:W-:Y:S01]  /*8390*/  @!P6 IMAD.IADD R6, R6, 0x1, -R61.reuse ;  /* 0x000000010606e824 */ /* 0x100fe200078e0a3d */
[C---:B------:R-:W-:Y:S01]  /*83a0*/  ISETP.GT.U32.AND P1, PT, R61.reuse, R8, PT ;  /* 0x000000083d00720c */ /* 0x040fe20003f24070 */
[--C-:B------:R-:W-:Y:S01]  /*83b0*/  @!P4 IMAD.IADD R4, R4, 0x1, -R61.reuse ;  /* 0x000000010404c824 */ /* 0x100fe200078e0a3d */
[----:B------:R-:W-:Y:S01]  /*83c0*/  ISETP.GT.U32.AND P2, PT, R61, R2, PT ;  /* 0x000000023d00720c */ /* 0x000fe20003f44070 */
[----:B0-----:R-:W5:Y:S01]  /*83d0*/  LDL.LU R60, [R1+0x38] ;  /* 0x00003800013c7983 */ /* 0x001f620000300800 */
[--C-:B------:R-:W-:Y:S01]  /*83e0*/  @!P0 IMAD.IADD R9, R9, 0x1, -R61.reuse ;  /* 0x0000000109098824 */ /* 0x100fe200078e0a3d */
[----:B------:R-:W-:Y:S01]  /*83f0*/  ISETP.GT.U32.AND P0, PT, R61, R58, PT ;  /* 0x0000003a3d00720c */ /* 0x000fe20003f04070 */
[----:B------:R-:W-:Y:S01]  /*8400*/  @!P5 IMAD.IADD R3, R3, 0x1, -R61 ;  /* 0x000000010303d824 */ /* 0x000fe200078e0a3d */
[----:B------:R-:W-:-:S06]  /*8410*/  ISETP.GT.U32.AND P3, PT, R61, R7, PT ;  /* 0x000000073d00720c */ /* 0x000fcc0003f64070 */
[--C-:B------:R-:W-:Y:S01]  /*8420*/  @!P1 IMAD.IADD R8, R8, 0x1, -R61.reuse ;  /* 0x0000000108089824 */ /* 0x100fe200078e0a3d */
[----:B------:R-:W-:Y:S01]  /*8430*/  ISETP.GT.U32.AND P1, PT, R61, R59, PT ;  /* 0x0000003b3d00720c */ /* 0x000fe20003f24070 */
[----:B------:R-:W-:Y:S01]  /*8440*/  @!P2 IMAD.IADD R2, R2, 0x1, -R61 ;  /* 0x000000010202a824 */ /* 0x000fe200078e0a3d */
[----:B------:R-:W-:Y:S01]  /*8450*/  STL [R1+0x84], R32 ;  /* 0x0000842001007387 */ /* 0x000fe20000100800 */
[----:B------:R-:W-:-:S04]  /*8460*/  IMAD.HI.U32 R5, R56, R55, RZ ;  /* 0x0000003738057227 */ /* 0x000fc800078e00ff */
[--C-:B------:R-:W-:Y:S01]  /*8470*/  @!P0 IMAD.IADD R58, R58, 0x1, -R61.reuse ;  /* 0x000000013a3a8824 */ /* 0x100fe200078e0a3d */
[----:B------:R-:W-:Y:S01]  /*8480*/  STL [R1+0x80], R33 ;  /* 0x0000802101007387 */ /* 0x000fe20000100800 */
[----:B------:R-:W-:-:S03]  /*8490*/  @!P3 IMAD.IADD R7, R7, 0x1, -R61 ;  /* 0x000000010707b824 */ /* 0x000fc600078e0a3d */
[----:B------:R-:W-:Y:S04]  /*84a0*/  STL [R1+0x7c], R57 ;  /* 0x00007c3901007387 */ /* 0x000fe80000100800 */
[----:B------:R0:W-:Y:S01]  /*84b0*/  STL [R1+0x78], R9 ;  /* 0x0000780901007387 */ /* 0x0001e20000100800 */
[----:B------:R-:W-:-:S03]  /*84c0*/  IMAD.MOV R5, RZ, RZ, -R5 ;  /* 0x000000ffff057224 */ /* 0x000fc600078e0a05 */
[----:B------:R1:W-:Y:S04]  /*84d0*/  STL [R1+0x74], R8 ;  /* 0x0000740801007387 */ /* 0x0003e80000100800 */
[----:B------:R-:W5:Y:S01]  /*84e0*/  LDL R31, [R1+0x30c4] ;  /* 0x0030c400011f7983 */ /* 0x000f620000100800 */
[----:B------:R-:W-:-:S03]  /*84f0*/  @!P1 IMAD.IADD R59, R59, 0x1, -R61 ;  /* 0x000000013b3b9824 */ /* 0x000fc600078e0a3d */
[----:B------:R1:W-:Y:S04]  /*8500*/  STL [R1+0x70], R7 ;  /* 0x0000700701007387 */ /* 0x0003e80000100800 */
[----:B0-----:R-:W5:Y:S01]  /*8510*/  LDL.LU R9, [R1+0x34] ;  /* 0x0000340001097983 */ /* 0x001f620000300800 */
[----:B------:R-:W-:-:S03]  /*8520*/  IMAD R55, R61, R5, R55 ;  /* 0x000000053d377224 */ /* 0x000fc600078e0237 */
[----:B-1----:R-:W5:Y:S04]  /*8530*/  LDL.LU R8, [R1+0x30] ;  /* 0x0000300001087983 */ /* 0x002f680000300800 */
[----:B------:R0:W-:Y:S04]  /*8540*/  STL [R1+0x6c], R6 ;  /* 0x00006c0601007387 */ /* 0x0001e80000100800 */
[----:B------:R-:W5:Y:S04]  /*8550*/  LDL.LU R7, [R1+0x2c] ;  /* 0x00002c0001077983 */ /* 0x000f680000300800 */
[----:B0-----:R-:W5:Y:S04]  /*8560*/  LDL.LU R6, [R1+0x28] ;  /* 0x0000280001067983 */ /* 0x001f680000300800 */
[----:B------:R-:W5:Y:S01]  /*8570*/  LDL.LU R5, [R1+0x24] ;  /* 0x0000240001057983 */ /* 0x000f620000300800 */
[----:B--2---:R-:W-:-:S02]  /*8580*/  ISETP.GT.U32.AND P6, PT, R61, R15, PT ;  /* 0x0000000f3d00720c */ /* 0x004fc40003fc4070 */
[C---:B---3--:R-:W-:Y:S02]  /*8590*/  ISETP.GT.U32.AND P4, PT, R61.reuse, R14, PT ;  /* 0x0000000e3d00720c */ /* 0x048fe40003f84070 */
[----:B----4-:R-:W-:-:S09]  /*85a0*/  ISETP.GT.U32.AND P5, PT, R61, R13, PT ;  /* 0x0000000d3d00720c */ /* 0x010fd20003fa4070 */
[--C-:B------:R-:W-:Y:S01]  /*85b0*/  @!P6 IMAD.IADD R15, R15, 0x1, -R61.reuse ;  /* 0x000000010f0fe824 */ /* 0x100fe200078e0a3d */
[C---:B------:R-:W-:Y:S01]  /*85c0*/  ISETP.GT.U32.AND P6, PT, R61.reuse, R4, PT ;  /* 0x000000043d00720c */ /* 0x040fe20003fc4070 */
[--C-:B------:R-:W-:Y:S01]  /*85d0*/  @!P4 IMAD.IADD R14, R14, 0x1, -R61.reuse ;  /* 0x000000010e0ec824 */ /* 0x100fe200078e0a3d */
[C---:B-----5:R-:W-:Y:S02]  /*85e0*/  ISETP.GT.U32.AND P2, PT, R61.reuse, R12, PT ;  /* 0x0000000c3d00720c */ /* 0x060fe40003f44070 */
[----:B------:R-:W-:Y:S01]  /*85f0*/  ISETP.GT.U32.AND P4, PT, R61, R3, PT ;  /* 0x000000033d00720c */ /* 0x000fe20003f84070 */
[----:B------:R-:W-:Y:S01]  /*8600*/  @!P5 IMAD.IADD R13, R13, 0x1, -R61 ;  /* 0x000000010d0dd824 */ /* 0x000fe200078e0a3d */
[C---:B------:R-:W-:Y:S02]  /*8610*/  ISETP.GT.U32.AND P5, PT, R61.reuse, R2, PT ;  /* 0x000000023d00720c */ /* 0x040fe40003fa4070 */
[----:B------:R-:W-:-:S07]  /*8620*/  ISETP.GT.U32.AND P0, PT, R61, R11, PT ;  /* 0x0000000b3d00720c */ /* 0x000fce0003f04070 */
[--C-:B------:R-:W-:Y:S01]  /*8630*/  @!P2 IMAD.IADD R12, R12, 0x1, -R61.reuse ;  /* 0x000000010c0ca824 */ /* 0x100fe200078e0a3d */
[----:B------:R-:W-:Y:S01]  /*8640*/  ISETP.GT.U32.AND P2, PT, R61, R58, PT ;  /* 0x0000003a3d00720c */ /* 0x000fe20003f44070 */
[--C-:B------:R-:W-:Y:S02]  /*8650*/  @!P6 IMAD.IADD R4, R4, 0x1, -R61.reuse ;  /* 0x000000010404e824 */ /* 0x100fe400078e0a3d */
[--C-:B------:R-:W-:Y:S02]  /*8660*/  @!P4 IMAD.IADD R3, R3, 0x1, -R61.reuse ;  /* 0x000000010303c824 */ /* 0x100fe400078e0a3d */
[--C-:B------:R-:W-:Y:S01]  /*8670*/  @!P5 IMAD.IADD R2, R2, 0x1, -R61.reuse ;  /* 0x000000010202d824 */ /* 0x100fe200078e0a3d */
[----:B------:R0:W-:Y:S01]  /*8680*/  STL [R1+0x68], R4 ;  /* 0x0000680401007387 */ /* 0x0001e20000100800 */
[--C-:B------:R-:W-:Y:S01]  /*8690*/  @!P0 IMAD.IADD R11, R11, 0x1, -R61.reuse ;  /* 0x000000010b0b8824 */ /* 0x100fe200078e0a3d */
[----:B------:R-:W-:Y:S02]  /*86a0*/  ISETP.GT.U32.AND P0, PT, R61, R59, PT ;  /* 0x0000003b3d00720c */ /* 0x000fe40003f04070 */
[----:B0-----:R-:W2:Y:S04]  /*86b0*/  LDL.LU R4, [R1+0x20] ;  /* 0x0000200001047983 */ /* 0x001ea80000300800 */
[----:B------:R0:W-:Y:S01]  /*86c0*/  STL [R1+0x64], R3 ;  /* 0x0000640301007387 */ /* 0x0001e20000100800 */
[----:B------:R-:W-:-:S03]  /*86d0*/  @!P2 IMAD.IADD R58, R58, 0x1, -R61 ;  /* 0x000000013a3aa824 */ /* 0x000fc600078e0a3d */
[----:B0-----:R-:W3:Y:S04]  /*86e0*/  LDL.LU R3, [R1+0x1c] ;  /* 0x00001c0001037983 */ /* 0x001ee80000300800 */
[----:B------:R0:W-:Y:S01]  /*86f0*/  STL [R1+0x60], R2 ;  /* 0x0000600201007387 */ /* 0x0001e20000100800 */
[----:B------:R-:W-:-:S03]  /*8700*/  @!P0 IMAD.IADD R59, R59, 0x1, -R61 ;  /* 0x000000013b3b8824 */ /* 0x000fc600078e0a3d */
[----:B0-----:R-:W4:Y:S04]  /*8710*/  LDL.LU R2, [R1+0x18] ;  /* 0x0000180001027983 */ /* 0x001f280000300800 */
[----:B------:R-:W5:Y:S04]  /*8720*/  LDL.LU R32, [R1+0x14] ;  /* 0x0000140001207983 */ /* 0x000f680000300800 */
[----:B------:R-:W5:Y:S04]  /*8730*/  LDL.LU R33, [R1+0x10] ;  /* 0x0000100001217983 */ /* 0x000f680000300800 */
[----:B------:R-:W5:Y:S04]  /*8740*/  LDL.LU R57, [R1+0xc] ;  /* 0x00000c0001397983 */ /* 0x000f680000300800 */
[----:B------:R0:W-:Y:S04]  /*8750*/  STL [R1+0x5c], R58 ;  /* 0x00005c3a01007387 */ /* 0x0001e80000100800 */
[----:B0-----:R-:W5:Y:S04]  /*8760*/  LDL.LU R58, [R1+0x8] ;  /* 0x00000800013a7983 */ /* 0x001f680000300800 */
[----:B------:R0:W-:Y:S04]  /*8770*/  STL [R1+0x58], R59 ;  /* 0x0000583b01007387 */ /* 0x0001e80000100800 */
[----:B0-----:R-:W5:Y:S01]  /*8780*/  LDL.LU R59, [R1+0x4] ;  /* 0x00000400013b7983 */ /* 0x001f620000300800 */
[----:B------:R-:W-:-:S02]  /*8790*/  ISETP.GT.U32.AND P3, PT, R61, R16, PT ;  /* 0x000000103d00720c */ /* 0x000fc40003f64070 */
[----:B------:R-:W-:-:S11]  /*87a0*/  ISETP.GT.U32.AND P1, PT, R61, R10, PT ;  /* 0x0000000a3d00720c */ /* 0x000fd60003f24070 */
[--C-:B------:R-:W-:Y:S01]  /*87b0*/  @!P3 IMAD.IADD R16, R16, 0x1, -R61.reuse ;  /* 0x000000011010b824 */ /* 0x100fe200078e0a3d */
[----:B------:R-:W-:Y:S01]  /*87c0*/  ISETP.GT.U32.AND P3, PT, R61, R60, PT ;  /* 0x0000003c3d00720c */ /* 0x000fe20003f64070 */
[----:B------:R-:W-:-:S03]  /*87d0*/  @!P1 IMAD.IADD R10, R10, 0x1, -R61 ;  /* 0x000000010a0a9824 */ /* 0x000fc600078e0a3d */
[C---:B------:R-:W-:Y:S02]  /*87e0*/  ISETP.GT.U32.AND P1, PT, R61.reuse, R16, PT ;  /* 0x000000103d00720c */ /* 0x040fe40003f24070 */
[C---:B------:R-:W-:Y:S02]  /*87f0*/  ISETP.GT.U32.AND P4, PT, R61.reuse, R14, PT ;  /* 0x0000000e3d00720c */ /* 0x040fe40003f84070 */
[----:B------:R-:W-:-:S05]  /*8800*/  ISETP.GT.U32.AND P6, PT, R61, R13, PT ;  /* 0x0000000d3d00720c */ /* 0x000fca0003fc4070 */
[--C-:B------:R-:W-:Y:S01]  /*8810*/  @!P3 IMAD.IADD R60, R60, 0x1, -R61.reuse ;  /* 0x000000013c3cb824 */ /* 0x100fe200078e0a3d */
[C---:B------:R-:W-:Y:S02]  /*8820*/  ISETP.GT.U32.AND P3, PT, R61.reuse, R15, PT ;  /* 0x0000000f3d00720c */ /* 0x040fe40003f64070 */
[C---:B------:R-:W-:Y:S01]  /*8830*/  ISETP.GT.U32.AND P5, PT, R61.reuse, R12, PT ;  /* 0x0000000c3d00720c */ /* 0x040fe20003fa4070 */
[--C-:B------:R-:W-:Y:S01]  /*8840*/  @!P1 IMAD.IADD R16, R16, 0x1, -R61.reuse ;  /* 0x0000000110109824 */ /* 0x100fe200078e0a3d */
[C---:B------:R-:W-:Y:S02]  /*8850*/  ISETP.GT.U32.AND P0, PT, R61.reuse, R11, PT ;  /* 0x0000000b3d00720c */ /* 0x040fe40003f04070 */
[C---:B------:R-:W-:Y:S02]  /*8860*/  ISETP.GT.U32.AND P1, PT, R61.reuse, R60, PT ;  /* 0x0000003c3d00720c */ /* 0x040fe40003f24070 */
[C---:B------:R-:W-:Y:S01]  /*8870*/  ISETP.GT.U32.AND P2, PT, R61.reuse, R10, PT ;  /* 0x0000000a3d00720c */ /* 0x040fe20003f44070 */
[----:B------:R-:W-:Y:S01]  /*8880*/  @!P4 IMAD.IADD R14, R14, 0x1, -R61 ;  /* 0x000000010e0ec824 */ /* 0x000fe200078e0a3d */
[----:B------:R-:W-:-:S03]  /*8890*/  ISETP.GT.U32.AND P4, PT, R61, R8, PT ;  /* 0x000000083d00720c */ /* 0x000fc60003f84070 */
[--C-:B------:R-:W-:Y:S01]  /*88a0*/  @!P3 IMAD.IADD R15, R15, 0x1, -R61.reuse ;  /* 0x000000010f0fb824 */ /* 0x100fe200078e0a3d */
[----:B------:R-:W-:Y:S01]  /*88b0*/  ISETP.GT.U32.AND P3, PT, R61, R9, PT ;  /* 0x000000093d00720c */ /* 0x000fe20003f64070 */
[--C-:B------:R-:W-:Y:S01]  /*88c0*/  @!P6 IMAD.IADD R13, R13, 0x1, -R61.reuse ;  /* 0x000000010d0de824 */ /* 0x100fe200078e0a3d */
[C---:B------:R-:W-:Y:S01]  /*88d0*/  ISETP.GT.U32.AND P6, PT, R61.reuse, R7, PT ;  /* 0x000000073d00720c */ /* 0x040fe20003fc4070 */
[--C-:B------:R-:W-:Y:S01]  /*88e0*/  @!P5 IMAD.IADD R12, R12, 0x1, -R61.reuse ;  /* 0x000000010c0cd824 */ /* 0x100fe200078e0a3d */
[----:B------:R-:W-:Y:S01]  /*88f0*/  ISETP.GT.U32.AND P5, PT, R61, R6, PT ;  /* 0x000000063d00720c */ /* 0x000fe20003fa4070 */
[--C-:B------:R-:W-:Y:S01]  /*8900*/  @!P0 IMAD.IADD R11, R11, 0x1, -R61.reuse ;  /* 0x000000010b0b8824 */ /* 0x100fe200078e0a3d */
[----:B------:R-:W-:Y:S01]  /*8910*/  ISETP.GT.U32.AND P0, PT, R61, R5, PT ;  /* 0x000000053d00720c */ /* 0x000fe20003f04070 */
[--C-:B------:R-:W-:Y:S02]  /*8920*/  @!P1 IMAD.IADD R60, R60, 0x1, -R61.reuse ;  /* 0x000000013c3c9824 */ /* 0x100fe400078e0a3d */
[----:B------:R-:W-:-:S02]  /*8930*/  @!P2 IMAD.IADD R10, R10, 0x1, -R61 ;  /* 0x000000010a0aa824 */ /* 0x000fc400078e0a3d */
[--C-:B------:R-:W-:Y:S02]  /*8940*/  @!P4 IMAD.IADD R8, R8, 0x1, -R61.reuse ;  /* 0x000000010808c824 */ /* 0x100fe400078e0a3d */
[--C-:B------:R-:W-:Y:S02]  /*8950*/  @!P3 IMAD.IADD R9, R9, 0x1, -R61.reuse ;  /* 0x000000010909b824 */ /* 0x100fe400078e0a3d */
[--C-:B------:R-:W-:Y:S02]  /*8960*/  @!P6 IMAD.IADD R7, R7, 0x1, -R61.reuse ;  /* 0x000000010707e824 */ /* 0x100fe400078e0a3d */
[--C-:B------:R-:W-:Y:S02]  /*8970*/  @!P5 IMAD.IADD R6, R6, 0x1, -R61.reuse ;  /* 0x000000010606d824 */ /* 0x100fe400078e0a3d */
[----:B------:R-:W-:Y:S01]  /*8980*/  @!P0 IMAD.IADD R5, R5, 0x1, -R61 ;  /* 0x0000000105058824 */ /* 0x000fe200078e0a3d */
[----:B------:R0:W-:Y:S04]  /*8990*/  STL [R1+0x54], R16 ;  /* 0x0000541001007387 */ /* 0x0001e80000100800 */
[----:B0-----:R-:W5:Y:S04]  /*89a0*/  LDL.LU R16, [R1+0x3500] ;  /* 0x0035000001107983 */ /* 0x001f680000300800 */
        /* <DEDUP_REMOVED lines=13> */
[----:B0-----:R-:W5:Y:S01]  /*8a80*/  LDL.LU R60, [R1] ;  /* 0x00000000013c7983 */ /* 0x001f620000300800 */
[----:B--2---:R-:W-:-:S02]  /*8a90*/  ISETP.GT.U32.AND P2, PT, R61, R4, PT ;  /* 0x000000043d00720c */ /* 0x004fc40003f44070 */
[----:B---3--:R-:W-:-:S11]  /*8aa0*/  ISETP.GT.U32.AND P1, PT, R61, R3, PT ;  /* 0x000000033d00720c */ /* 0x008fd60003f24070 */
[--C-:B------:R-:W-:Y:S01]  /*8ab0*/  @!P2 IMAD.IADD R4, R4, 0x1, -R61.reuse ;  /* 0x000000010404a824 */ /* 0x100fe200078e0a3d */
[C---:B----4-:R-:W-:Y:S02]  /*8ac0*/  ISETP.GT.U32.AND P3, PT, R61.reuse, R2, PT ;  /* 0x000000023d00720c */ /* 0x050fe40003f64070 */
[C---:B-----5:R-:W-:Y:S02]  /*8ad0*/  ISETP.GT.U32.AND P4, PT, R61.reuse, R32, PT ;  /* 0x000000203d00720c */ /* 0x060fe40003f84070 */
[----:B------:R-:W-:Y:S01]  /*8ae0*/  ISETP.GT.U32.AND P6, PT, R61, R33, PT ;  /* 0x000000213d00720c */ /* 0x000fe20003fc4070 */
[----:B------:R-:W-:Y:S01]  /*8af0*/  @!P1 IMAD.IADD R3, R3, 0x1, -R61 ;  /* 0x0000000103039824 */ /* 0x000fe200078e0a3d */
[C---:B------:R-:W-:Y:S02]  /*8b00*/  ISETP.GT.U32.AND P5, PT, R61.reuse, R57, PT ;  /* 0x000000393d00720c */ /* 0x040fe40003fa4070 */
[----:B------:R-:W-:-:S05]  /*8b10*/  ISETP.GT.U32.AND P1, PT, R61, R9, PT ;  /* 0x000000093d00720c */ /* 0x000fca0003f24070 */
[--C-:B------:R-:W-:Y:S01]  /*8b20*/  @!P3 IMAD.IADD R2, R2, 0x1, -R61.reuse ;  /* 0x000000010202b824 */ /* 0x100fe200078e0a3d */
[C---:B------:R-:W-:Y:S01]  /*8b30*/  ISETP.GT.U32.AND P3, PT, R61.reuse, R8, PT ;  /* 0x000000083d00720c */ /* 0x040fe20003f64070 */
[--C-:B------:R-:W-:Y:S01]  /*8b40*/  @!P4 IMAD.IADD R32, R32, 0x1, -R61.reuse ;  /* 0x000000012020c824 */ /* 0x100fe200078e0a3d */
[C---:B------:R-:W-:Y:S02]  /*8b50*/  ISETP.GT.U32.AND P4, PT, R61.reuse, R7, PT ;  /* 0x000000073d00720c */ /* 0x040fe40003f84070 */
[----:B------:R-:W-:Y:S01]  /*8b60*/  ISETP.GT.U32.AND P0, PT, R61, R58, PT ;  /* 0x0000003a3d00720c */ /* 0x000fe20003f04070 */
[--C-:B------:R-:W-:Y:S01]  /*8b70*/  @!P6 IMAD.IADD R33, R33, 0x1, -R61.reuse ;  /* 0x000000012121e824 */ /* 0x100fe200078e0a3d */
[----:B------:R-:W-:Y:S01]  /*8b80*/  ISETP.GT.U32.AND P6, PT, R61, R6, PT ;  /* 0x000000063d00720c */ /* 0x000fe20003fc4070 */
[----:B------:R-:W-:Y:S01]  /*8b90*/  @!P5 IMAD.IADD R57, R57, 0x1, -R61 ;  /* 0x000000013939d824 */ /* 0x000fe200078e0a3d */
[C---:B------:R-:W-:Y:S02]  /*8ba0*/  ISETP.GT.U32.AND P5, PT, R61.reuse, R5, PT ;  /* 0x000000053d00720c */ /* 0x040fe40003fa4070 */
[----:B------:R-:W-:-:S07]  /*8bb0*/  ISETP.GT.U32.AND P2, PT, R61, R59, PT ;  /* 0x0000003b3d00720c */ /* 0x000fce0003f44070 */
[--C-:B------:R-:W-:Y:S01]  /*8bc0*/  @!P0 IMAD.IADD R58, R58, 0x1, -R61.reuse ;  /* 0x000000013a3a8824 */ /* 0x100fe200078e0a3d */
[----:B------:R-:W-:Y:S01]  /*8bd0*/  ISETP.GT.U32.AND P0, PT, R61, R4, PT ;  /* 0x000000043d00720c */ /* 0x000fe20003f04070 */
[--C-:B------:R-:W-:Y:S01]  /*8be0*/  @!P1 IMAD.IADD R9, R9, 0x1, -R61.reuse ;  /* 0x0000000109099824 */ /* 0x100fe200078e0a3d */
[----:B------:R-:W-:Y:S01]  /*8bf0*/  ISETP.GT.U32.AND P1, PT, R61, R3, PT ;  /* 0x000000033d00720c */ /* 0x000fe20003f24070 */
[--C-:B------:R-:W-:Y:S02]  /*8c00*/  @!P3 IMAD.IADD R8, R8, 0x1, -R61.reuse ;  /* 0x000000010808b824 */ /* 0x100fe400078e0a3d */
[--C-:B------:R-:W-:Y:S01]  /*8c10*/  @!P4 IMAD.IADD R7, R7, 0x1, -R61.reuse ;  /* 0x000000010707c824 */ /* 0x100fe200078e0a3d */
[----:B------:R0:W-:Y:S01]  /*8c20*/  STL [R1+0x34], R9 ;  /* 0x0000340901007387 */ /* 0x0001e20000100800 */
[--C-:B------:R-:W-:Y:S01]  /*8c30*/  @!P2 IMAD.IADD R59, R59, 0x1, -R61.reuse ;  /* 0x000000013b3ba824 */ /* 0x100fe200078e0a3d */
[----:B------:R-:W-:Y:S01]  /*8c40*/  ISETP.GT.U32.AND P2, PT, R61, R2, PT ;  /* 0x000000023d00720c */ /* 0x000fe20003f44070 */
[--C-:B------:R-:W-:Y:S01]  /*8c50*/  @!P6 IMAD.IADD R6, R6, 0x1, -R61.reuse ;  /* 0x000000010606e824 */ /* 0x100fe200078e0a3d */
[----:B0-----:R-:W2:Y:S01]  /*8c60*/  LDL.LU R9, [R1+0x34e4] ;  /* 0x0034e40001097983 */ /* 0x001ea20000300800 */
[----:B------:R-:W-:-:S03]  /*8c70*/  @!P5 IMAD.IADD R5, R5, 0x1, -R61 ;  /* 0x000000010505d824 */ /* 0x000fc600078e0a3d */
[----:B------:R0:W-:Y:S01]  /*8c80*/  STL [R1+0x30], R8 ;  /* 0x0000300801007387 */ /* 0x0001e20000100800 */
[--C-:B------:R-:W-:Y:S02]  /*8c90*/  @!P0 IMAD.IADD R4, R4, 0x1, -R61.reuse ;  /* 0x0000000104048824 */ /* 0x100fe400078e0a3d */
[--C-:B------:R-:W-:Y:S01]  /*8ca0*/  @!P1 IMAD.IADD R3, R3, 0x1, -R61.reuse ;  /* 0x0000000103039824 */ /* 0x100fe200078e0a3d */
[----:B0-----:R-:W3:Y:S04]  /*8cb0*/  LDL.LU R8, [R1+0x34e0] ;  /* 0x0034e00001087983 */ /* 0x001ee80000300800 */
[----:B------:R0:W-:Y:S01]  /*8cc0*/  STL [R1+0x2c], R7 ;  /* 0x00002c0701007387 */ /* 0x0001e20000100800 */
[----:B------:R-:W-:-:S03]  /*8cd0*/  @!P2 IMAD.IADD R2, R2, 0x1, -R61 ;  /* 0x000000010202a824 */ /* 0x000fc600078e0a3d */
[----:B0-----:R-:W4:Y:S04]  /*8ce0*/  LDL.LU R7, [R1+0x34dc] ;  /* 0x0034dc0001077983 */ /* 0x001f280000300800 */
[----:B------:R0:W-:Y:S04]  /*8cf0*/  STL [R1+0x28], R6 ;  /* 0x0000280601007387 */ /* 0x0001e80000100800 */
[----:B0-----:R-:W5:Y:S04]  /*8d00*/  LDL.LU R6, [R1+0x34d8] ;  /* 0x0034d80001067983 */ /* 0x001f680000300800 */
[----:B------:R0:W-:Y:S04]  /*8d10*/  STL [R1+0x24], R5 ;  /* 0x0000240501007387 */ /* 0x0001e80000100800 */
[----:B0-----:R-:W2:Y:S04]  /*8d20*/  LDL.LU R5, [R1+0x34d4] ;  /* 0x0034d40001057983 */ /* 0x001ea80000300800 */
[----:B------:R0:W-:Y:S04]  /*8d30*/  STL [R1+0x20], R4 ;  /* 0x0000200401007387 */ /* 0x0001e80000100800 */
[----:B0-----:R-:W2:Y:S04]  /*8d40*/  LDL.LU R4, [R1+0x34d0] ;  /* 0x0034d00001047983 */ /* 0x001ea80000300800 */
[----:B------:R0:W-:Y:S04]  /*8d50*/  STL [R1+0x1c], R3 ;  /* 0x00001c0301007387 */ /* 0x0001e80000100800 */
[----:B0-----:R-:W2:Y:S04]  /*8d60*/  LDL.LU R3, [R1+0x34cc] ;  /* 0x0034cc0001037983 */ /* 0x001ea80000300800 */
[----:B------:R0:W-:Y:S04]  /*8d70*/  STL [R1+0x18], R2 ;  /* 0x0000180201007387 */ /* 0x0001e80000100800 */
[----:B0-----:R-:W2:Y:S01]  /*8d80*/  LDL.LU R2, [R1+0x34c8] ;  /* 0x0034c80001027983 */ /* 0x001ea20000300800 */
[----:B------:R-:W-:-:S02]  /*8d90*/  ISETP.GT.U32.AND P3, PT, R61, R32, PT ;  /* 0x000000203d00720c */ /* 0x000fc40003f64070 */
[C---:B------:R-:W-:Y:S02]  /*8da0*/  ISETP.GT.U32.AND P4, PT, R61.reuse, R33, PT ;  /* 0x000000213d00720c */ /* 0x040fe40003f84070 */
[C---:B------:R-:W-:Y:S02]  /*8db0*/  ISETP.GT.U32.AND P5, PT, R61.reuse, R57, PT ;  /* 0x000000393d00720c */ /* 0x040fe40003fa4070 */
[C---:B------:R-:W-:Y:S02]  /*8dc0*/  ISETP.GT.U32.AND P0, PT, R61.reuse, R58, PT ;  /* 0x0000003a3d00720c */ /* 0x040fe40003f04070 */
[----:B------:R-:W-:-:S05]  /*8dd0*/  ISETP.GT.U32.AND P6, PT, R61, R59, PT ;  /* 0x0000003b3d00720c */ /* 0x000fca0003fc4070 */
[--C-:B------:R-:W-:Y:S02]  /*8de0*/  @!P3 IMAD.IADD R32, R32, 0x1, -R61.reuse ;  /* 0x000000012020b824 */ /* 0x100fe400078e0a3d */
[--C-:B------:R-:W-:Y:S02]  /*8df0*/  @!P4 IMAD.IADD R33, R33, 0x1, -R61.reuse ;  /* 0x000000012121c824 */ /* 0x100fe400078e0a3d */
[--C-:B------:R-:W-:Y:S02]  /*8e00*/  @!P5 IMAD.IADD R57, R57, 0x1, -R61.reuse ;  /* 0x000000013939d824 */ /* 0x100fe400078e0a3d */
[--C-:B------:R-:W-:Y:S02]  /*8e10*/  @!P0 IMAD.IADD R58, R58, 0x1, -R61.reuse ;  /* 0x000000013a3a8824 */ /* 0x100fe400078e0a3d */
[----:B------:R-:W-:Y:S01]  /*8e20*/  @!P6 IMAD.IADD R59, R59, 0x1, -R61 ;  /* 0x000000013b3be824 */ /* 0x000fe200078e0a3d */
[----:B------:R-:W-:-:S13]  /*8e30*/  ISETP.GT.U32.AND P1, PT, R61, R60, PT ;  /* 0x0000003c3d00720c */ /* 0x000fda0003f24070 */
[----:B------:R-:W-:Y:S01]  /*8e40*/  @!P1 IMAD.IADD R60, R60, 0x1, -R61 ;  /* 0x000000013c3c9824 */ /* 0x000fe200078e0a3d */
[C---:B---3--:R-:W-:Y:S02]  /*8e50*/  ISETP.GT.U32.AND P1, PT, R61.reuse, R8, PT ;  /* 0x000000083d00720c */ /* 0x048fe40003f24070 */
[----:B----4-:R-:W-:-:S11]  /*8e60*/  ISETP.GT.U32.AND P6, PT, R61, R7, PT ;  /* 0x000000073d00720c */ /* 0x010fd60003fc4070 */
[----:B------:R-:W-:Y:S01]  /*8e70*/  @!P1 IMAD.IADD R8, R8, 0x1, -R61 ;  /* 0x0000000108089824 */ /* 0x000fe200078e0a3d */
[C---:B-----5:R-:W-:Y:S02]  /*8e80*/  ISETP.GT.U32.AND P0, PT, R61.reuse, R6, PT ;  /* 0x000000063d00720c */ /* 0x060fe40003f04070 */
[----:B--2---:R-:W-:-:S11]  /*8e90*/  ISETP.GT.U32.AND P5, PT, R61, R5, PT ;  /* 0x000000053d00720c */ /* 0x004fd60003fa4070 */
[----:B------:R-:W-:Y:S01]  /*8ea0*/  @!P0 IMAD.IADD R6, R6, 0x1, -R61 ;  /* 0x0000000106068824 */ /* 0x000fe200078e0a3d */
[C---:B------:R-:W-:Y:S02]  /*8eb0*/  ISETP.GT.U32.AND P4, PT, R61.reuse, R4, PT ;  /* 0x000000043d00720c */ /* 0x040fe40003f84070 */
[C---:B------:R-:W-:Y:S02]  /*8ec0*/  ISETP.GT.U32.AND P3, PT, R61.reuse, R3, PT ;  /* 0x000000033d00720c */ /* 0x040fe40003f64070 */
[----:B------:R-:W-:-:S11]  /*8ed0*/  ISETP.GT.U32.AND P2, PT, R61, R2, PT ;  /* 0x000000023d00720c */ /* 0x000fd60003f44070 */
[--C-:B------:R-:W-:Y:S01]  /*8ee0*/  @!P3 IMAD.IADD R3, R3, 0x1, -R61.reuse ;  /* 0x000000010303b824 */ /* 0x100fe200078e0a3d */
[C---:B------:R-:W-:Y:S01]  /*8ef0*/  ISETP.GT.U32.AND P3, PT, R61.reuse, R10, PT ;  /* 0x0000000a3d00720c */ /* 0x040fe20003f64070 */
[--C-:B------:R-:W-:Y:S01]  /*8f00*/  @!P2 IMAD.IADD R2, R2, 0x1, -R61.reuse ;  /* 0x000000010202a824 */ /* 0x100fe200078e0a3d */
[C---:B------:R-:W-:Y:S01]  /*8f10*/  ISETP.GT.U32.AND P2, PT, R61.reuse, R9, PT ;  /* 0x000000093d00720c */ /* 0x040fe20003f44070 */
[--C-:B------:R-:W-:Y:S01]  /*8f20*/  @!P4 IMAD.IADD R4, R4, 0x1, -R61.reuse ;  /* 0x000000010404c824 */ /* 0x100fe200078e0a3d */
[----:B------:R-:W-:Y:S01]  /*8f30*/  ISETP.GT.U32.AND P4, PT, R61, R11, PT ;  /* 0x0000000b3d00720c */ /* 0x000fe20003f84070 */
[----:B------:R-:W-:Y:S01]  /*8f40*/  @!P5 IMAD.IADD R5, R5, 0x1, -R61 ;  /* 0x000000010505d824 */ /* 0x000fe200078e0a3d */
[C---:B------:R-:W-:Y:S02]  /*8f50*/  ISETP.GT.U32.AND P5, PT, R61.reuse, R12, PT ;  /* 0x0000000c3d00720c */ /* 0x040fe40003fa4070 */
[C---:B------:R-:W-:Y:S02]  /*8f60*/  ISETP.GT.U32.AND P0, PT, R61.reuse, R13, PT ;  /* 0x0000000d3d00720c */ /* 0x040fe40003f04070 */
[----:B------:R-:W-:-:S05]  /*8f70*/  ISETP.GT.U32.AND P1, PT, R61, R2, PT ;  /* 0x000000023d00720c */ /* 0x000fca0003f24070 */
[--C-:B------:R-:W-:Y:S01]  /*8f80*/  @!P2 IMAD.IADD R9, R9, 0x1, -R61.reuse ;  /* 0x000000010909a824 */ /* 0x100fe200078e0a3d */
[----:B------:R-:W-:Y:S01]  /*8f90*/  ISETP.GT.U32.AND P2, PT, R61, R3, PT ;  /* 0x000000033d00720c */ /* 0x000fe20003f44070 */
[--C-:B------:R-:W-:Y:S02]  /*8fa0*/  @!P6 IMAD.IADD R7, R7, 0x1, -R61.reuse ;  /* 0x000000010707e824 */ /* 0x100fe400078e0a3d */
[--C-:B------:R-:W-:Y:S01]  /*8fb0*/  @!P3 IMAD.IADD R10, R10, 0x1, -R61.reuse ;  /* 0x000000010a0ab824 */ /* 0x100fe200078e0a3d */
[----:B------:R-:W-:Y:S01]  /*8fc0*/  ISETP.GT.U32.AND P3, PT, R61, R4, PT ;  /* 0x000000043d00720c */ /* 0x000fe20003f64070 */
[--C-:B------:R-:W-:Y:S01]  /*8fd0*/  @!P4 IMAD.IADD R11, R11, 0x1, -R61.reuse ;  /* 0x000000010b0bc824 */ /* 0x100fe200078e0a3d */
[C---:B------:R-:W-:Y:S01]  /*8fe0*/  ISETP.GT.U32.AND P4, PT, R61.reuse, R5, PT ;  /* 0x000000053d00720c */ /* 0x040fe20003f84070 */
[--C-:B------:R-:W-:Y:S01]  /*8ff0*/  @!P5 IMAD.IADD R12, R12, 0x1, -R61.reuse ;  /* 0x000000010c0cd824 */ /* 0x100fe200078e0a3d */
[----:B------:R-:W-:Y:S01]  /*9000*/  ISETP.GT.U32.AND P5, PT, R61, R6, PT ;  /* 0x000000063d00720c */ /* 0x000fe20003fa4070 */
[--C-:B------:R-:W-:Y:S01]  /*9010*/  @!P0 IMAD.IADD R13, R13, 0x1, -R61.reuse ;  /* 0x000000010d0d8824 */ /* 0x100fe200078e0a3d */
[C---:B------:R-:W-:Y:S01]  /*9020*/  ISETP.GT.U32.AND P0, PT, R61.reuse, R7, PT ;  /* 0x000000073d00720c */ /* 0x040fe20003f04070 */
[--C-:B------:R-:W-:Y:S01]  /*9030*/  @!P1 IMAD.IADD R2, R2, 0x1, -R61.reuse ;  /* 0x0000000102029824 */ /* 0x100fe200078e0a3d */
[----:B------:R-:W-:Y:S01]  /*9040*/  ISETP.GT.U32.AND P1, PT, R61, R8, PT ;  /* 0x000000083d00720c */ /* 0x000fe20003f24070 */
[----:B------:R-:W-:Y:S01]  /*9050*/  @!P2 IMAD.IADD R3, R3, 0x1, -R61 ;  /* 0x000000010303a824 */ /* 0x000fe200078e0a3d */
[----:B------:R-:W-:-:S02]  /*9060*/  ISETP.GT.U32.AND P2, PT, R61, R9, PT ;  /* 0x000000093d00720c */ /* 0x000fc40003f44070 */
[C---:B------:R-:W-:Y:S01]  /*9070*/  ISETP.GT.U32.AND P6, PT, R61.reuse, R60, PT ;  /* 0x0000003c3d00720c */ /* 0x040fe20003fc4070 */
        /* <DEDUP_REMOVED lines=13> */
[C---:B------:R-:W-:Y:S01]  /*9150*/  ISETP.GT.U32.AND P6, PT, R61.reuse, R12, PT ;  /* 0x0000000c3d00720c */ /* 0x040fe20003fc4070 */
[--C-:B------:R-:W-:Y:S01]  /*9160*/  @!P3 IMAD.IADD R10, R10, 0x1, -R61.reuse ;  /* 0x000000010a0ab824 */ /* 0x100fe200078e0a3d */
[----:B------:R-:W-:Y:S01]  /*9170*/  ISETP.GT.U32.AND P3, PT, R61, R17, PT ;  /* 0x000000113d00720c */ /* 0x000fe20003f64070 */
        /* <DEDUP_REMOVED lines=24> */
[----:B------:R-:W-:-:S02]  /*9300*/  @!P6 IMAD.IADD R19, R19, 0x1, -R61 ;  /* 0x000000011313e824 */ /* 0x000fc400078e0a3d */
        /* <DEDUP_REMOVED lines=27> */
[C---:B------:R-:W-:Y:S02]  /*94c0*/  ISETP.GT.U32.AND P3, PT, R61.reuse, R35, PT ;  /* 0x000000233d00720c */ /* 0x040fe40003f64070 */
        /* <DEDUP_REMOVED lines=11> */
[----:B------:R-:W-:-:S02]  /*9580*/  @!P3 IMAD.IADD R35, R35, 0x1, -R61 ;  /* 0x000000012323b824 */ /* 0x000fc400078e0a3d */
        /* <DEDUP_REMOVED lines=41> */
[----:B------:R-:W-:Y:S01]  /*9820*/  IABS R31, R31 ;  /* 0x0000001f001f7213 */ /* 0x000fe20000000000 */
[--C-:B------:R-:W-:Y:S01]  /*9830*/  @!P6 IMAD.IADD R42, R42, 0x1, -R61.reuse ;  /* 0x000000012a2ae824 */ /* 0x100fe200078e0a3d */
[----:B------:R-:W-:Y:S01]  /*9840*/  ISETP.GT.U32.AND P6, PT, R61, R49, PT ;  /* 0x000000313d00720c */ /* 0x000fe20003fc4070 */
[----:B------:R-:W-:Y:S02]  /*9850*/  @!P3 IMAD.IADD R43, R43, 0x1, -R61 ;  /* 0x000000012b2bb824 */ /* 0x000fe400078e0a3d */
[----:B------:R-:W-:Y:S01]  /*9860*/  IMAD.HI.U32 R56, R56, R31, RZ ;  /* 0x0000001f38387227 */ /* 0x000fe200078e00ff */
        /* <DEDUP_REMOVED lines=9> */
[----:B------:R-:W-:Y:S01]  /*9900*/  @!P2 IMAD.IADD R48, R48, 0x1, -R61 ;  /* 0x000000013030a824 */ /* 0x000fe200078e0a3d */
[----:B------:R-:W-:Y:S01]  /*9910*/  ISETP.GT.U32.AND P2, PT, R61, R55, PT ;  /* 0x000000373d00720c */ /* 0x000fe20003f44070 */
[----:B------:R-:W-:-:S04]  /*9920*/  IMAD.MOV R56, RZ, RZ, -R56 ;  /* 0x000000ffff387224 */ /* 0x000fc800078e0a38 */
[----:B------:R-:W-:Y:S02]  /*9930*/  IMAD R56, R61, R56, R31 ;  /* 0x000000383d387224 */ /* 0x000fe400078e021f */
[----:B------:R-:W-:-:S03]  /*9940*/  @!P6 IMAD.IADD R49, R49, 0x1, -R61 ;  /* 0x000000013131e824 */ /* 0x000fc600078e0a3d */
        /* <DEDUP_REMOVED lines=13> */
[----:B------:R-:W-:Y:S01]  /*9a20*/  STL [R1+0x14], R32 ;  /* 0x0000142001007387 */ /* 0x000fe20000100800 */
[----:B------:R-:W-:-:S03]  /*9a30*/  @!P6 IMAD.IADD R56, R56, 0x1, -R61 ;  /* 0x000000013838e824 */ /* 0x000fc600078e0a3d */
[----:B------:R-:W-:Y:S04]  /*9a40*/  STL [R1+0x10], R33 ;  /* 0x0000102101007387 */ /* 0x000fe80000100800 */
[----:B------:R-:W-:Y:S01]  /*9a50*/  STL [R1+0xc], R57 ;  /* 0x00000c3901007387 */ /* 0x000fe20000100800 */
[----:B------:R-:W-:-:S03]  /*9a60*/  @!P3 IMAD.IADD R44, R44, 0x1, -R61 ;  /* 0x000000012c2cb824 */ /* 0x000fc600078e0a3d */
[----:B------:R0:W-:Y:S01]  /*9a70*/  STL [R1+0x8], R58 ;  /* 0x0000083a01007387 */ /* 0x0001e20000100800 */
[----:B------:R-:W-:-:S03]  /*9a80*/  @!P4 IMAD.IADD R45, R45, 0x1, -R61 ;  /* 0x000000012d2dc824 */ /* 0x000fc600078e0a3d */
[----:B------:R-:W-:Y:S01]  /*9a90*/  STL [R1+0x4], R59 ;  /* 0x0000043b01007387 */ /* 0x000fe20000100800 */
[--C-:B------:R-:W-:Y:S01]  /*9aa0*/  @!P5 IMAD.IADD R46, R46, 0x1, -R61.reuse ;  /* 0x000000012e2ed824 */ /* 0x100fe200078e0a3d */
[----:B------:R-:W-:Y:S01]  /*9ab0*/  ISETP.GT.U32.AND P3, PT, R61, R50, PT ;  /* 0x000000323d00720c */ /* 0x000fe20003f64070 */
[--C-:B------:R-:W-:Y:S01]  /*9ac0*/  @!P0 IMAD.IADD R47, R47, 0x1, -R61.reuse ;  /* 0x000000012f2f8824 */ /* 0x100fe200078e0a3d */
[----:B------:R-:W-:Y:S01]  /*9ad0*/  STL [R1+0x34a8], R2 ;  /* 0x0034a80201007387 */ /* 0x000fe20000100800 */
[--C-:B------:R-:W-:Y:S01]  /*9ae0*/  @!P1 IMAD.IADD R48, R48, 0x1, -R61.reuse ;  /* 0x0000000130309824 */ /* 0x100fe200078e0a3d */
[----:B------:R-:W-:Y:S01]  /*9af0*/  ISETP.GT.U32.AND P4, PT, R61, R51, PT ;  /* 0x000000333d00720c */ /* 0x000fe20003f84070 */
[----:B------:R-:W-:Y:S01]  /*9b00*/  @!P2 IMAD.IADD R49, R49, 0x1, -R61 ;  /* 0x000000013131a824 */ /* 0x000fe200078e0a3d */
[----:B------:R1:W-:Y:S01]  /*9b10*/  STL [R1], R60 ;  /* 0x0000003c01007387 */ /* 0x0003e20000100800 */
[C---:B------:R-:W-:Y:S02]  /*9b20*/  ISETP.GT.U32.AND P5, PT, R61.reuse, R52, PT ;  /* 0x000000343d00720c */ /* 0x040fe40003fa4070 */
[C---:B------:R-:W-:Y:S01]  /*9b30*/  ISETP.GT.U32.AND P0, PT, R61.reuse, R53, PT ;  /* 0x000000353d00720c */ /* 0x040fe20003f04070 */
[----:B------:R-:W-:Y:S01]  /*9b40*/  IMAD.MOV.U32 R31, RZ, RZ, 0x3f ;  /* 0x0000003fff1f7424 */ /* 0x000fe200078e00ff */
[C---:B------:R-:W-:Y:S01]  /*9b50*/  ISETP.GT.U32.AND P1, PT, R61.reuse, R54, PT ;  /* 0x000000363d00720c */ /* 0x040fe20003f24070 */
[----:B0-----:R-:W2:Y:S01]  /*9b60*/  LDL R58, [R1+0x18d4] ;  /* 0x0018d400013a7983 */ /* 0x001ea20000100800 */
[----:B------:R-:W-:-:S02]  /*9b70*/  ISETP.GT.U32.AND P6, PT, R61, R55, PT ;  /* 0x000000373d00720c */ /* 0x000fc40003fc4070 */
[----:B------:R-:W-:Y:S01]  /*9b80*/  ISETP.GT.U32.AND P2, PT, R61, R56, PT ;  /* 0x000000383d00720c */ /* 0x000fe20003f44070 */
[----:B-1----:R-:W0:Y:S04]  /*9b90*/  S2R R60, SR_TID.X ;  /* 0x00000000003c7919 */ /* 0x002e280000002100 */
[----:B------:R-:W1:Y:S01]  /*9ba0*/  S2R R61, SR_TID.X ;  /* 0x00000000003d7919 */ /* 0x000e620000002100 */
[----:B------:R-:W-:-:S03]  /*9bb0*/  IADD3 R31, R31, c[0x0][0x180], RZ ;  /* 0x000060001f1f7a10 */ /* 0x000fc60007ffe0ff */
[----:B------:R-:W3:Y:S01]  /*9bc0*/  LDL R59, [R1+0x18dc] ;  /* 0x0018dc00013b7983 */ /* 0x000ee20000100800 */
[----:B------:R-:W-:-:S04]  /*9bd0*/  SHF.R.S32.HI R32, RZ, 0x1f, R31 ;  /* 0x0000001fff207819 */ /* 0x000fc8000001141f */
[----:B------:R-:W-:Y:S02]  /*9be0*/  LEA.HI R32, R32, R31, RZ, 0x6 ;  /* 0x0000001f20207211 */ /* 0x000fe400078f30ff */
[C---:B0-----:R-:W-:Y:S02]  /*9bf0*/  LOP3.LUT R2, R60.reuse, 0x7, RZ, 0xc0, !PT ;  /* 0x000000073c027812 */ /* 0x041fe400078ec0ff */
[----:B-1----:R-:W-:Y:S01]  /*9c00*/  LOP3.LUT R61, R61, 0x7, RZ, 0xc0, !PT ;  /* 0x000000073d3d7812 */ /* 0x002fe200078ec0ff */
[----:B------:R-:W-:Y:S02]  /*9c10*/  IMAD.SHL.U32 R57, R60, 0x2, RZ ;  /* 0x000000023c397824 */ /* 0x000fe400078e00ff */
[----:B------:R-:W-:Y:S01]  /*9c20*/  IMAD R33, R2, 0x210, RZ ;  /* 0x0000021002217824 */ /* 0x000fe200078e02ff */
[----:B------:R-:W4:Y:S01]  /*9c30*/  LDL R60, [R1+0x18d8] ;  /* 0x0018d800013c7983 */ /* 0x000f220000100800 */
[----:B------:R-:W-:-:S03]  /*9c40*/  IMAD R61, R61, 0x90, RZ ;  /* 0x000000903d3d7824 */ /* 0x000fc600078e02ff */
[--C-:B------:R-:W-:Y:S01]  /*9c50*/  LOP3.LUT R33, R33, 0x10, R57.reuse, 0x78, !PT ;  /* 0x0000001021217812 */ /* 0x100fe200078e7839 */
[----:B------:R-:W5:Y:S01]  /*9c60*/  LDL R2, [R1+0x18f0] ;  /* 0x0018f00001027983 */ /* 0x000f620000100800 */
[----:B------:R-:W-:Y:S02]  /*9c70*/  LOP3.LUT R61, R61, 0x30, R57, 0x78, !PT ;  /* 0x000000303d3d7812 */ /* 0x000fe400078e7839 */
[----:B------:R-:W-:Y:S01]  /*9c80*/  IABS R61, c[0x0][0x17c] ;  /* 0x00005f00003d7a13 */ /* 0x000fe20000000000 */
[----:B------:R-:W2:Y:S04]  /*9c90*/  LDL.LU R31, [R1+0x34c4] ;  /* 0x0034c400011f7983 */ /* 0x000ea80000300800 */
[----:B------:R-:W2:Y:S01]  /*9ca0*/  LDL.LU R32, [R1+0x34c0] ;  /* 0x0034c00001207983 */ /* 0x000ea20000300800 */
[----:B------:R-:W-:-:S03]  /*9cb0*/  @!P3 IMAD.IADD R50, R50, 0x1, -R61 ;  /* 0x000000013232b824 */ /* 0x000fc600078e0a3d */
[----:B------:R-:W2:Y:S04]  /*9cc0*/  LDL.LU R33, [R1+0x34bc] ;  /* 0x0034bc0001217983 */ /* 0x000ea80000300800 */
[----:B------:R-:W2:Y:S04]  /*9cd0*/  LDL.LU R57, [R1+0x34b8] ;  /* 0x0034b80001397983 */ /* 0x000ea80000300800 */
[----:B------:R-:W2:Y:S02]  /*9ce0*/  LDL R61, [R1+0x18c4] ;  /* 0x0018c400013d7983 */ /* 0x000ea40000100800 */
[----:B--2---:R-:W-:-:S02]  /*9cf0*/  ISETP.GE.AND P3, PT, R61, RZ, PT ;  /* 0x000000ff3d00720c */ /* 0x004fc40003f66270 */
[----:B------:R-:W-:-:S05]  /*9d00*/  IABS R61, c[0x0][0x17c] ;  /* 0x00005f00003d7a13 */ /* 0x000fca0000000000 */
[----:B------:R-:W-:Y:S02]  /*9d10*/  @!P4 IMAD.IADD R51, R51, 0x1, -R61 ;  /* 0x000000013333c824 */ /* 0x000fe400078e0a3d */
[----:B------:R-:W2:Y:S02]  /*9d20*/  LDL R61, [R1+0x18cc] ;  /* 0x0018cc00013d7983 */ /* 0x000ea40000100800 */
[----:B--2---:R-:W-:Y:S02]  /*9d30*/  ISETP.GE.AND P4, PT, R61, RZ, PT ;  /* 0x000000ff3d00720c */ /* 0x004fe40003f86270 */
[----:B------:R-:W-:-:S05]  /*9d40*/  IABS R61, c[0x0][0x17c] ;  /* 0x00005f00003d7a13 */ /* 0x000fca0000000000 */
[----:B------:R-:W-:Y:S02]  /*9d50*/  @!P5 IMAD.IADD R52, R52, 0x1, -R61 ;  /* 0x000000013434d824 */ /* 0x000fe400078e0a3d */
[----:B------:R-:W2:Y:S02]  /*9d60*/  LDL R61, [R1+0x18d0] ;  /* 0x0018d000013d7983 */ /* 0x000ea40000100800 */
[----:B--2---:R-:W-:Y:S02]  /*9d70*/  ISETP.GE.AND P5, PT, R61, RZ, PT ;  /* 0x000000ff3d00720c */ /* 0x004fe40003fa6270 */
[----:B------:R-:W-:-:S05]  /*9d80*/  IABS R61, c[0x0][0x17c] ;  /* 0x00005f00003d7a13 */ /* 0x000fca0000000000 */
[--C-:B------:R-:W-:Y:S02]  /*9d90*/  @!P0 IMAD.IADD R53, R53, 0x1, -R61.reuse ;  /* 0x0000000135358824 */ /* 0x100fe400078e0a3d */
[--C-:B------:R-:W-:Y:S02]  /*9da0*/  @!P1 IMAD.IADD R54, R54, 0x1, -R61.reuse ;  /* 0x0000000136369824 */ /* 0x100fe400078e0a3d */
[--C-:B------:R-:W-:Y:S02]  /*9db0*/  @!P6 IMAD.IADD R55, R55, 0x1, -R61.reuse ;  /* 0x000000013737e824 */ /* 0x100fe400078e0a3d */
[----:B------:R-:W-:Y:S01]  /*9dc0*/  @!P2 IMAD.IADD R56, R56, 0x1, -R61 ;  /* 0x000000013838a824 */ /* 0x000fe200078e0a3d */
[----:B------:R-:W-:Y:S01]  /*9dd0*/  ISETP.GE.AND P2, PT, R58, RZ, PT ;  /* 0x000000ff3a00720c */ /* 0x000fe20003f46270 */
[----:B------:R-:W2:Y:S01]  /*9de0*/  LDL R61, [R1+0x18ec] ;  /* 0x0018ec00013d7983 */ /* 0x000ea20000100800 */
[----:B----4-:R-:W-:Y:S02]  /*9df0*/  ISETP.GE.AND P1, PT, R60, RZ, PT ;  /* 0x000000ff3c00720c */ /* 0x010fe40003f26270 */
[----:B---3--:R-:W-:Y:S01]  /*9e00*/  ISETP.GE.AND P0, PT, R59, RZ, PT ;  /* 0x000000ff3b00720c */ /* 0x008fe20003f06270 */
[----:B------:R-:W3:Y:S04]  /*9e10*/  LDL.LU R58, [R1+0x34b4] ;  /* 0x0034b400013a7983 */ /* 0x000ee80000300800 */
[----:B------:R-:W4:Y:S04]  /*9e20*/  LDL.LU R60, [R1+0x34b0] ;  /* 0x0034b000013c7983 */ /* 0x000f280000300800 */
[----:B------:R-:W3:Y:S01]  /*9e30*/  LDL.LU R59, [R1+0x34ac] ;  /* 0x0034ac00013b7983 */ /* 0x000ee20000300800 */
[----:B-----5:R-:W-:-:S03]  /*9e40*/  ISETP.GE.AND P6, PT, R2, RZ, PT ;  /* 0x000000ff0200720c */ /* 0x020fc60003fc6270 */
[----:B------:R-:W5:Y:S01]  /*9e50*/  LDL R2, [R1+0x32b0] ;  /* 0x0032b00001027983 */ /* 0x000f620000100800 */
[----:B------:R-:W-:Y:S02]  /*9e60*/  @!P2 IMAD.MOV R57, RZ, RZ, -R57 ;  /* 0x000000ffff39a224 */ /* 0x000fe400078e0a39 */
[----:B------:R-:W-:Y:S02]  /*9e70*/  @!P1 IMAD.MOV R33, RZ, RZ, -R33 ;  /* 0x000000ffff219224 */ /* 0x000fe400078e0a21 */
[----:B------:R-:W-:Y:S02]  /*9e80*/  @!P0 IMAD.MOV R32, RZ, RZ, -R32 ;  /* 0x000000ffff208224 */ /* 0x000fe400078e0a20 */
[----:B----4-:R-:W-:Y:S01]  /*9e90*/  @!P3 IMAD.MOV R60, RZ, RZ, -R60 ;  /* 0x000000ffff3cb224 */ /* 0x010fe200078e0a3c */
[----:B--2---:R-:W-:Y:S02]  /*9ea0*/  ISETP.GE.AND P3, PT, R61, RZ, PT ;  /* 0x000000ff3d00720c */ /* 0x004fe40003f66270 */
[----:B------:R-:W-:Y:S01]  /*9eb0*/  LOP3.LUT R61, RZ, c[0x0][0x178], RZ, 0x33, !PT ;  /* 0x00005e00ff3d7a12 */ /* 0x000fe200078e33ff */
[----:B---3--:R-:W-:Y:S01]  /*9ec0*/  @!P4 IMAD.MOV R59, RZ, RZ, -R59 ;  /* 0x000000ffff3bc224 */ /* 0x008fe200078e0a3b */
[----:B------:R-:W-:Y:S01]  /*9ed0*/  ISETP.NE.AND P4, PT, RZ, c[0x0][0x178], PT ;  /* 0x00005e00ff007a0c */ /* 0x000fe20003f85270 */
[----:B------:R-:W-:-:S03]  /*9ee0*/  @!P5 IMAD.MOV R58, RZ, RZ, -R58 ;  /* 0x000000ffff3ad224 */ /* 0x000fc600078e0a3a */
[C---:B------:R-:W-:Y:S02]  /*9ef0*/  SEL R60, R61.reuse, R60, !P4 ;  /* 0x0000003c3d3c7207 */ /* 0x040fe40006000000 */
[----:B------:R-:W-:-:S03]  /*9f00*/  SEL R59, R61, R59, !P4 ;  /* 0x0000003b3d3b7207 */ /* 0x000fc60006000000 */
[----:B------:R0:W-:Y:S04]  /*9f10*/  STL [R1+0x728], R60 ;  /* 0x0007283c01007387 */ /* 0x0001e80000100800 */
[----:B0-----:R-:W2:Y:S04]  /*9f20*/  LDL R60, [R1+0x32b8] ;  /* 0x0032b800013c7983 */ /* 0x001ea80000100800 */
[----:B------:R0:W-:Y:S01]  /*9f30*/  STL [R1+0x72c], R59 ;  /* 0x00072c3b01007387 */ /* 0x0001e20000100800 */
[C---:B------:R-:W-:Y:S02]  /*9f40*/  SEL R33, R61.reuse, R33, !P4 ;  /* 0x000000213d217207 */ /* 0x040fe40006000000 */
[----:B0-----:R-:W-:-:S02]  /*9f50*/  SEL R59, R61, R58, !P4 ;  /* 0x0000003a3d3b7207 */ /* 0x001fc40006000000 */
[----:B------:R-:W3:Y:S04]  /*9f60*/  LDL R58, [R1+0x32ac] ;  /* 0x0032ac00013a7983 */ /* 0x000ee80000100800 */
[----:B------:R0:W-:Y:S01]  /*9f70*/  STL [R1+0x724], R59 ;  /* 0x0007243b01007387 */ /* 0x0001e20000100800 */
[----:B------:R-:W-:Y:S01]  /*9f80*/  @!P3 IMAD.MOV R31, RZ, RZ, -R31 ;  /* 0x000000ffff1fb224 */ /* 0x000fe200078e0a1f */
[C---:B0-----:R-:W-:Y:S02]  /*9f90*/  SEL R59, R61.reuse, R57, !P4 ;  /* 0x000000393d3b7207 */ /* 0x041fe40006000000 */
[----:B------:R-:W4:Y:S04]  /*9fa0*/  LDL R57, [R1+0x32b4] ;  /* 0x0032b40001397983 */ /* 0x000f280000100800 */
[----:B------:R0:W-:Y:S04]  /*9fb0*/  STL [R1+0x720], R59 ;  /* 0x0007203b01007387 */ /* 0x0001e80000100800 */
[----:B0-----:R-:W3:Y:S04]  /*9fc0*/  LDL R59, [R1+0x32a8] ;  /* 0x0032a800013b7983 */ /* 0x001ee80000100800 */
[----:B------:R0:W-:Y:S02]  /*9fd0*/  STL [R1+0x71c], R33 ;  /* 0x00071c2101007387 */ /* 0x0001e40000100800 */
[----:B0-----:R-:W-:-:S02]  /*9fe0*/  SEL R33, R61, R32, !P4 ;  /* 0x000000203d217207 */ /* 0x001fc40006000000 */
[----:B------:R-:W3:Y:S04]  /*9ff0*/  LDL R32, [R1+0x32bc] ;  /* 0x0032bc0001207983 */ /* 0x000ee80000100800 */
[----:B------:R0:W-:Y:S02]  /*a000*/  STL [R1+0x718], R33 ;  /* 0x0007182101007387 */ /* 0x0001e40000100800 */
[----:B0-----:R-:W-:Y:S02]  /*a010*/  SEL R33, R61, R31, !P4 ;  /* 0x0000001f3d217207 */ /* 0x001fe40006000000 */
[----:B------:R-:W4:Y:S01]  /*a020*/  LDL R31, [R1+0x18c8] ;  /* 0x0018c800011f7983 */ /* 0x000f220000100800 */
[----:B------:R-:W-:-:S05]  /*a030*/  @!P6 IMAD.MOV R30, RZ, RZ, -R30 ;  /* 0x000000ffff1ee224 */ /* 0x000fca00078e0a1e */
[----:B------:R-:W-:Y:S02]  /*a040*/  SEL R30, R61, R30, !P4 ;  /* 0x0000001e3d1e7207 */ /* 0x000fe40006000000 */
[----:B------:R-:W0:Y:S04]  /*a050*/  S2R R61, SR_TID.X ;  /* 0x00000000003d7919 */ /* 0x000e280000002100 */
[----:B------:R1:W-:Y:S04]  /*a060*/  STL [R1+0x714], R33 ;  /* 0x0007142101007387 */ /* 0x0003e80000100800 */
[----:B------:R0:W-:Y:S01]  /*a070*/  STL [R1+0x710], R30 ;  /* 0x0007101e01007387 */ /* 0x0001e20000100800 */
[----:B-1----:R-:W-:Y:S01]  /*a080*/  IMAD.MOV.U32 R33, RZ, RZ, c[0x0][0x18c] ;  /* 0x00006300ff217624 */ /* 0x002fe200078e00ff */
[----:B0-----:R-:W-:-:S05]  /*a090*/  LOP3.LUT R61, R61, 0x1f, RZ, 0xc0, !PT ;  /* 0x0000001f3d3d7812 */ /* 0x001fca00078ec0ff */
[----:B------:R-:W-:-:S04]  /*a0a0*/  IMAD R61, R61, c[0x0][0x18c], RZ ;  /* 0x000063003d3d7a24 */ /* 0x000fc800078e02ff */
[----:B------:R-:W-:Y:S01]  /*a0b0*/  IMAD R33, R33, 0x20, R61 ;  /* 0x0000002021217824 */ /* 0x000fe200078e023d */
[----:B------:R-:W-:Y:S02]  /*a0c0*/  LEA R30, P1, R61, c[0x0][0x168], 0x1 ;  /* 0x00005a003d1e7a11 */ /* 0x000fe400078208ff */
[----:B--2---:R-:W-:Y:S02]  /*a0d0*/  ISETP.GE.AND P3, PT, R60, RZ, PT ;  /* 0x000000ff3c00720c */ /* 0x004fe40003f66270 */
[----:B------:R-:W2:Y:S01]  /*a0e0*/  LDL R60, [R1+0x329c] ;  /* 0x00329c00013c7983 */ /* 0x000ea20000100800 */
[----:B---3--:R-:W-:Y:S02]  /*a0f0*/  ISETP.GE.AND P5, PT, R32, RZ, PT ;  /* 0x000000ff2000720c */ /* 0x008fe40003fa6270 */
[----:B------:R-:W-:-:S04]  /*a100*/  LEA R32, P2, R33, c[0x0][0x168], 0x1 ;  /* 0x00005a0021207a11 */ /* 0x000fc800078408ff */
[----:B------:R-:W-:Y:S02]  /*a110*/  LEA.HI.X.SX32 R33, R33, c[0x0][0x16c], 0x1, P2 ;  /* 0x00005b0021217a11 */ /* 0x000fe400010f0eff */
[----:B----4-:R-:W-:Y:S02]  /*a120*/  ISETP.GE.AND P4, PT, R31, RZ, PT ;  /* 0x000000ff1f00720c */ /* 0x010fe40003f86270 */
[----:B------:R-:W-:Y:S02]  /*a130*/  LEA.HI.X.SX32 R31, R61, c[0x0][0x16c], 0x1, P1 ;  /* 0x00005b003d1f7a11 */ /* 0x000fe400008f0eff */
[----:B-----5:R-:W-:Y:S01]  /*a140*/  ISETP.GE.AND P1, PT, R2, RZ, PT ;  /* 0x000000ff0200720c */ /* 0x020fe20003f26270 */
[----:B------:R-:W-:Y:S02]  /*a150*/  IMAD.MOV.U32 R2, RZ, RZ, R0 ;  /* 0x000000ffff027224 */ /* 0x000fe400078e0000 */
[----:B------:R0:W-:Y:S01]  /*a160*/  STL.64 [R1+0x3330], R30 ;  /* 0x0033301e01007387 */ /* 0x0001e20000100a00 */
[----:B------:R-:W-:-:S03]  /*a170*/  ISETP.GE.AND P2, PT, R57, RZ, PT ;  /* 0x000000ff3900720c */ /* 0x000fc60003f46270 */
[----:B------:R-:W3:Y:S02]  /*a180*/  LDL R61, [R1+0x3294] ;  /* 0x00329400013d7983 */ /* 0x000ee40000100800 */
[----:B------:R-:W-:Y:S02]  /*a190*/  @!P4 IMAD.MOV R2, RZ, RZ, -R2 ;  /* 0x000000ffff02c224 */ /* 0x000fe400078e0a02 */
[----:B------:R-:W4:Y:S04]  /*a1a0*/  LDL R0, [R1+0x32a4] ;  /* 0x0032a40001007983 */ /* 0x000f280000100800 */
[----:B0-----:R-:W5:Y:S04]  /*a1b0*/  LDL R30, [R1+0x32a0] ;  /* 0x0032a000011e7983 */ /* 0x001f680000100800 */
[----:B------:R-:W2:Y:S04]  /*a1c0*/  LDL R31, [R1+0x3298] ;  /* 0x00329800011f7983 */ /* 0x000ea80000100800 */
[----:B------:R-:W-:Y:S04]  /*a1d0*/  STL [R1+0x33ac], R32 ;  /* 0x0033ac2001007387 */ /* 0x000fe80000100800 */
[----:B------:R0:W-:Y:S04]  /*a1e0*/  STL [R1+0x33a8], R33 ;  /* 0x0033a82101007387 */ /* 0x0001e80000100800 */
[----:B------:R-:W2:Y:S01]  /*a1f0*/  LDL R57, [R1+0x3290] ;  /* 0x0032900001397983 */ /* 0x000ea20000100800 */
[----:B------:R-:W-:-:S03]  /*a200*/  ISETP.GE.AND P4, PT, R58, RZ, PT ;  /* 0x000000ff3a00720c */ /* 0x000fc60003f86270 */
[----:B0-----:R-:W2:Y:S04]  /*a210*/  LDL.LU R33, [R1+0x12c] ;  /* 0x00012c0001217983 */ /* 0x001ea80000300800 */
[----:B------:R0:W-:Y:S04]  /*a220*/  STL [R1+0x130], R2 ;  /* 0x0001300201007387 */ /* 0x0001e80000100800 */
[----:B0-----:R-:W3:Y:S04]  /*a230*/  LDL.LU R2, [R1+0x34a8] ;  /* 0x0034a80001027983 */ /* 0x001ee80000300800 */
[----:B------:R-:W3:Y:S04]  /*a240*/  LDL R58, [R1+0x328c] ;  /* 0x00328c00013a7983 */ /* 0x000ee80000100800 */
[----:B------:R-:W3:Y:S01]  /*a250*/  LDL.LU R32, [R1+0x128] ;  /* 0x0001280001207983 */ /* 0x000ee20000300800 */
[----:B--2---:R-:W-:Y:S01]  /*a260*/  @!P5 IMAD.MOV R33, RZ, RZ, -R33 ;  /* 0x000000ffff21d224 */ /* 0x004fe200078e0a21 */
[----:B------:R-:W-:-:S02]  /*a270*/  ISETP.GE.AND P5, PT, R59, RZ, PT ;  /* 0x000000ff3b00720c */ /* 0x000fc40003fa6270 */
[----:B------:R-:W2:Y:S04]  /*a280*/  LDL R59, [R1+0x3288] ;  /* 0x00328800013b7983 */ /* 0x000ea80000100800 */
[----:B------:R0:W-:Y:S04]  /*a290*/  STL [R1+0x12c], R33 ;  /* 0x00012c2101007387 */ /* 0x0001e80000100800 */
[----:B0-----:R-:W2:Y:S01]  /*a2a0*/  LDL.LU R33, [R1+0x124] ;  /* 0x0001240001217983 */ /* 0x001ea20000300800 */
[----:B---3--:R-:W-:Y:S01]  /*a2b0*/  @!P3 IMAD.MOV R32, RZ, RZ, -R32 ;  /* 0x000000ffff20b224 */ /* 0x008fe200078e0a20 */
[----:B----4-:R-:W-:-:S02]  /*a2c0*/  ISETP.GE.AND P3, PT, R0, RZ, PT ;  /* 0x000000ff0000720c */ /* 0x010fc40003f66270 */
[----:B------:R-:W3:Y:S04]  /*a2d0*/  LDL R0, [R1+0x3284] ;  /* 0x0032840001007983 */ /* 0x000ee80000100800 */
[----:B------:R0:W-:Y:S04]  /*a2e0*/  STL [R1+0x128], R32 ;  /* 0x0001282001007387 */ /* 0x0001e80000100800 */
[----:B0-----:R-:W4:Y:S01]  /*a2f0*/  LDL.LU R32, [R1+0x120] ;  /* 0x0001200001207983 */ /* 0x001f220000300800 */
[----:B--2---:R-:W-:Y:S01]  /*a300*/  @!P1 IMAD.MOV R33, RZ, RZ, -R33 ;  /* 0x000000ffff219224 */ /* 0x004fe200078e0a21 */
[----:B-----5:R-:W-:-:S02]  /*a310*/  ISETP.GE.AND P1, PT, R30, RZ, PT ;  /* 0x000000ff1e00720c */ /* 0x020fc40003f26270 */
[----:B------:R-:W2:Y:S04]  /*a320*/  LDL R30, [R1+0x3280] ;  /* 0x00328000011e7983 */ /* 0x000ea80000100800 */
[----:B------:R0:W-:Y:S04]  /*a330*/  STL [R1+0x124], R33 ;  /* 0x0001242101007387 */ /* 0x0001e80000100800 */
[----:B0-----:R-:W5:Y:S01]  /*a340*/  LDL.LU R33, [R1+0x11c] ;  /* 0x00011c0001217983 */ /* 0x001f620000300800 */
[----:B----4-:R-:W-:Y:S01]  /*a350*/  @!P2 IMAD.MOV R32, RZ, RZ, -R32 ;  /* 0x000000ffff20a224 */ /* 0x010fe200078e0a20 */
[----:B------:R-:W-:-:S02]  /*a360*/  ISETP.GE.AND P2, PT, R60, RZ, PT ;  /* 0x000000ff3c00720c */ /* 0x000fc40003f46270 */
[----:B------:R-:W4:Y:S04]  /*a370*/  LDL R60, [R1+0x327c] ;  /* 0x00327c00013c7983 */ /* 0x000f280000100800 */
[----:B------:R0:W-:Y:S04]  /*a380*/  STL [R1+0x120], R32 ;  /* 0x0001202001007387 */ /* 0x0001e80000100800 */
[----:B0-----:R-:W2:Y:S01]  /*a390*/  LDL.LU R32, [R1+0x118] ;  /* 0x0001180001207983 */ /* 0x001ea20000300800 */
[----:B-----5:R-:W-:Y:S01]  /*a3a0*/  @!P4 IMAD.MOV R33, RZ, RZ, -R33 ;  /* 0x000000ffff21c224 */ /* 0x020fe200078e0a21 */
[----:B------:R-:W-:-:S02]  /*a3b0*/  ISETP.GE.AND P4, PT, R31, RZ, PT ;  /* 0x000000ff1f00720c */ /* 0x000fc40003f86270 */
[----:B------:R-:W5:Y:S04]  /*a3c0*/  LDL R31, [R1+0x3278] ;  /* 0x00327800011f7983 */ /* 0x000f680000100800 */
[----:B------:R0:W-:Y:S04]  /*a3d0*/  STL [R1+0x11c], R33 ;  /* 0x00011c2101007387 */ /* 0x0001e80000100800 */
[----:B0-----:R-:W3:Y:S01]  /*a3e0*/  LDL.LU R33, [R1+0x114] ;  /* 0x0001140001217983 */ /* 0x001ee20000300800 */
[----:B--2---:R-:W-:Y:S01]  /*a3f0*/  @!P5 IMAD.MOV R32, RZ, RZ, -R32 ;  /* 0x000000ffff20d224 */ /* 0x004fe200078e0a20 */
[----:B------:R-:W-:-:S02]  /*a400*/  ISETP.GE.AND P5, PT, R61, RZ, PT ;  /* 0x000000ff3d00720c */ /* 0x000fc40003fa6270 */
[----:B------:R-:W2:Y:S04]  /*a410*/  LDL R61, [R1+0x3274] ;  /* 0x00327400013d7983 */ /* 0x000ea80000100800 */
[----:B------:R0:W-:Y:S04]  /*a420*/  STL [R1+0x118], R32 ;  /* 0x0001182001007387 */ /* 0x0001e80000100800 */
[----:B0-----:R-:W2:Y:S01]  /*a430*/  LDL.LU R32, [R1+0x110] ;  /* 0x0001100001207983 */ /* 0x001ea20000300800 */
[----:B---3--:R-:W-:Y:S01]  /*a440*/  @!P3 IMAD.MOV R33, RZ, RZ, -R33 ;  /* 0x000000ffff21b224 */ /* 0x008fe200078e0a21 */
[----:B------:R-:W-:-:S02]  /*a450*/  ISETP.GE.AND P3, PT, R57, RZ, PT ;  /* 0x000000ff3900720c */ /* 0x000fc40003f66270 */
[----:B------:R-:W3:Y:S04]  /*a460*/  LDL R57, [R1+0x3270] ;  /* 0x0032700001397983 */ /* 0x000ee80000100800 */
        /* <DEDUP_REMOVED lines=23> */
[----:B----4-:R-:W-:-:S02]  /*a5e0*/  ISETP.GE.AND P3, PT, R60, RZ, PT ;  /* 0x000000ff3c00720c */ /* 0x010fc40003f66270 */
[----:B------:R-:W2:Y:S04]  /*a5f0*/  LDL R60, [R1+0x325c] ;  /* 0x00325c00013c7983 */ /* 0x000ea80000100800 */
[----:B------:R0:W-:Y:S04]  /*a600*/  STL [R1+0x100], R32 ;  /* 0x0001002001007387 */ /* 0x0001e80000100800 */
[----:B0-----:R-:W4:Y:S01]  /*a610*/  LDL.LU R32, [R1+0xf8] ;  /* 0x0000f80001207983 */ /* 0x001f220000300800 */
[----:B---3--:R-:W-:Y:S01]  /*a620*/  @!P1 IMAD.MOV R33, RZ, RZ, -R33 ;  /* 0x000000ffff219224 */ /* 0x008fe200078e0a21 */
[----:B-----5:R-:W-:-:S02]  /*a630*/  ISETP.GE.AND P1, PT, R31, RZ, PT ;  /* 0x000000ff1f00720c */ /* 0x020fc40003f26270 */
[----:B------:R-:W3:Y:S04]  /*a640*/  LDL R31, [R1+0x3258] ;  /* 0x00325800011f7983 */ /* 0x000ee80000100800 */
        /* <DEDUP_REMOVED lines=172> */
[----:B--2---:R-:W-:-:S05]  /*b110*/  @!P1 IMAD.MOV R32, RZ, RZ, -R32 ;  /* 0x000000ffff209224 */ /* 0x004fca00078e0a20 */
[----:B------:R0:W-:Y:S04]  /*b120*/  STL [R1+0x70], R32 ;  /* 0x0000702001007387 */ /* 0x0001e80000100800 */
[----:B0-----:R-:W2:Y:S01]  /*b130*/  LDL.LU R32, [R1+0x68] ;  /* 0x0000680001207983 */ /* 0x001ea20000300800 */
[----:B------:R-:W-:-:S03]  /*b140*/  ISETP.GE.AND P1, PT, R58, RZ, PT ;  /* 0x000000ff3a00720c */ /* 0x000fc60003f26270 */
[----:B------:R-:W4:Y:S01]  /*b150*/  LDL R58, [R1+0x31d0] ;  /* 0x0031d000013a7983 */ /* 0x000f220000100800 */
[----:B---3--:R-:W-:Y:S01]  /*b160*/  @!P2 IMAD.MOV R33, RZ, RZ, -R33 ;  /* 0x000000ffff21a224 */ /* 0x008fe200078e0a21 */
[----:B------:R-:W-:-:S04]  /*b170*/  ISETP.GE.AND P2, PT, R59, RZ, PT ;  /* 0x000000ff3b00720c */ /* 0x000fc80003f46270 */
[----:B------:R0:W-:Y:S04]  /*b180*/  STL [R1+0x6c], R33 ;  /* 0x00006c2101007387 */ /* 0x0001e80000100800 */
[----:B0-----:R-:W3:Y:S04]  /*b190*/  LDL.LU R33, [R1+0x64] ;  /* 0x0000640001217983 */ /* 0x001ee80000300800 */
[----:B------:R-:W4:Y:S01]  /*b1a0*/  LDL R59, [R1+0x31c8] ;  /* 0x0031c800013b7983 */ /* 0x000f220000100800 */
[----:B--2---:R-:W-:Y:S01]  /*b1b0*/  @!P4 IMAD.MOV R32, RZ, RZ, -R32 ;  /* 0x000000ffff20c224 */ /* 0x004fe200078e0a20 */
[----:B------:R-:W-:-:S02]  /*b1c0*/  ISETP.GE.AND P4, PT, R0, RZ, PT ;  /* 0x000000ff0000720c */ /* 0x000fc40003f86270 */
[----:B------:R-:W2:Y:S04]  /*b1d0*/  LDL.LU R0, [R1+0x60] ;  /* 0x0000600001007983 */ /* 0x000ea80000300800 */
[----:B------:R0:W-:Y:S04]  /*b1e0*/  STL [R1+0x68], R32 ;  /* 0x0000682001007387 */ /* 0x0001e80000100800 */
[----:B0-----:R-:W5:Y:S01]  /*b1f0*/  LDL R32, [R1+0x31c4] ;  /* 0x0031c40001207983 */ /* 0x001f620000100800 */
[----:B---3--:R-:W-:Y:S01]  /*b200*/  @!P5 IMAD.MOV R33, RZ, RZ, -R33 ;  /* 0x000000ffff21d224 */ /* 0x008fe200078e0a21 */
[----:B------:R-:W-:-:S02]  /*b210*/  ISETP.GE.AND P5, PT, R30, RZ, PT ;  /* 0x000000ff1e00720c */ /* 0x000fc40003fa6270 */
[----:B------:R-:W3:Y:S01]  /*b220*/  LDL.LU R30, [R1+0x5c] ;  /* 0x00005c00011e7983 */ /* 0x000ee20000300800 */
[----:B--2---:R-:W-:-:S03]  /*b230*/  @!P3 IMAD.MOV R0, RZ, RZ, -R0 ;  /* 0x000000ffff00b224 */ /* 0x004fc600078e0a00 */
[----:B------:R0:W-:Y:S01]  /*b240*/  STL [R1+0x64], R33 ;  /* 0x0000642101007387 */ /* 0x0001e20000100800 */
[----:B----4-:R-:W-:-:S03]  /*b250*/  ISETP.GE.AND P3, PT, R60, RZ, PT ;  /* 0x000000ff3c00720c */ /* 0x010fc60003f66270 */
[----:B------:R-:W2:Y:S04]  /*b260*/  LDL R60, [R1+0x31c0] ;  /* 0x0031c000013c7983 */ /* 0x000ea80000100800 */
[----:B0-----:R-:W4:Y:S04]  /*b270*/  LDL R33, [R1+0x31b4] ;  /* 0x0031b40001217983 */ /* 0x001f280000100800 */
[----:B------:R0:W-:Y:S04]  /*b280*/  STL [R1+0x60], R0 ;  /* 0x0000600001007387 */ /* 0x0001e80000100800 */
[----:B0-----:R-:W2:Y:S01]  /*b290*/  LDL.LU R0, [R1+0x58] ;  /* 0x0000580001007983 */ /* 0x001ea20000300800 */
[----:B---3--:R-:W-:Y:S01]  /*b2a0*/  @!P1 IMAD.MOV R30, RZ, RZ, -R30 ;  /* 0x000000ffff1e9224 */ /* 0x008fe200078e0a1e */
[----:B-----5:R-:W-:-:S04]  /*b2b0*/  ISETP.GE.AND P1, PT, R31, RZ, PT ;  /* 0x000000ff1f00720c */ /* 0x020fc80003f26270 */
[----:B------:R0:W-:Y:S04]  /*b2c0*/  STL [R1+0x5c], R30 ;  /* 0x00005c1e01007387 */ /* 0x0001e80000100800 */
[----:B0-----:R-:W3:Y:S04]  /*b2d0*/  LDL R30, [R1+0x31b8] ;  /* 0x0031b800011e7983 */ /* 0x001ee80000100800 */
[----:B------:R-:W5:Y:S01]  /*b2e0*/  LDL.LU R31, [R1+0x54] ;  /* 0x00005400011f7983 */ /* 0x000f620000300800 */
[----:B--2---:R-:W-:Y:S01]  /*b2f0*/  @!P2 IMAD.MOV R0, RZ, RZ, -R0 ;  /* 0x000000ffff00a224 */ /* 0x004fe200078e0a00 */
[----:B------:R-:W-:-:S02]  /*b300*/  ISETP.GE.AND P2, PT, R61, RZ, PT ;  /* 0x000000ff3d00720c */ /* 0x000fc40003f46270 */
[----:B------:R-:W2:Y:S04]  /*b310*/  LDL R61, [R1+0x31bc] ;  /* 0x0031bc00013d7983 */ /* 0x000ea80000100800 */
[----:B------:R0:W-:Y:S04]  /*b320*/  STL [R1+0x58], R0 ;  /* 0x0000580001007387 */ /* 0x0001e80000100800 */
[----:B0-----:R-:W2:Y:S01]  /*b330*/  LDL.LU R0, [R1+0x50] ;  /* 0x0000500001007983 */ /* 0x001ea20000300800 */
[----:B-----5:R-:W-:Y:S01]  /*b340*/  @!P4 IMAD.MOV R31, RZ, RZ, -R31 ;  /* 0x000000ffff1fc224 */ /* 0x020fe200078e0a1f */
[----:B------:R-:W-:-:S04]  /*b350*/  ISETP.GE.AND P4, PT, R57, RZ, PT ;  /* 0x000000ff3900720c */ /* 0x000fc80003f86270 */
[----:B------:R0:W-:Y:S04]  /*b360*/  STL [R1+0x54], R31 ;  /* 0x0000541f01007387 */ /* 0x0001e80000100800 */
[----:B0-----:R-:W5:Y:S04]  /*b370*/  LDL R31, [R1+0x31a0] ;  /* 0x0031a000011f7983 */ /* 0x001f680000100800 */
[----:B------:R-:W3:Y:S01]  /*b380*/  LDL.LU R57, [R1+0x4c] ;  /* 0x00004c0001397983 */ /* 0x000ee20000300800 */
[----:B--2---:R-:W-:Y:S01]  /*b390*/  @!P5 IMAD.MOV R0, RZ, RZ, -R0 ;  /* 0x000000ffff00d224 */ /* 0x004fe200078e0a00 */
[----:B------:R-:W-:-:S04]  /*b3a0*/  ISETP.GE.AND P5, PT, R58, RZ, PT ;  /* 0x000000ff3a00720c */ /* 0x000fc80003fa6270 */
[----:B------:R0:W-:Y:S04]  /*b3b0*/  STL [R1+0x50], R0 ;  /* 0x0000500001007387 */ /* 0x0001e80000100800 */
[----:B0-----:R-:W2:Y:S04]  /*b3c0*/  LDL R0, [R1+0x31b0] ;  /* 0x0031b00001007983 */ /* 0x001ea80000100800 */
[----:B------:R-:W2:Y:S01]  /*b3d0*/  LDL.LU R58, [R1+0x48] ;  /* 0x00004800013a7983 */ /* 0x000ea20000300800 */
[----:B---3--:R-:W-:Y:S01]  /*b3e0*/  @!P3 IMAD.MOV R57, RZ, RZ, -R57 ;  /* 0x000000ffff39b224 */ /* 0x008fe200078e0a39 */
[----:B------:R-:W-:-:S04]  /*b3f0*/  ISETP.GE.AND P3, PT, R59, RZ, PT ;  /* 0x000000ff3b00720c */ /* 0x000fc80003f66270 */
[----:B------:R0:W-:Y:S04]  /*b400*/  STL [R1+0x4c], R57 ;  /* 0x00004c3901007387 */ /* 0x0001e80000100800 */
[----:B0-----:R-:W3:Y:S04]  /*b410*/  LDL R57, [R1+0x31a8] ;  /* 0x0031a80001397983 */ /* 0x001ee80000100800 */
[----:B------:R-:W3:Y:S01]  /*b420*/  LDL.LU R59, [R1+0x44] ;  /* 0x00004400013b7983 */ /* 0x000ee20000300800 */
[----:B--2---:R-:W-:Y:S01]  /*b430*/  @!P1 IMAD.MOV R58, RZ, RZ, -R58 ;  /* 0x000000ffff3a9224 */ /* 0x004fe200078e0a3a */
[----:B------:R-:W-:-:S04]  /*b440*/  ISETP.GE.AND P1, PT, R32, RZ, PT ;  /* 0x000000ff2000720c */ /* 0x000fc80003f26270 */
[----:B------:R0:W-:Y:S04]  /*b450*/  STL [R1+0x48], R58 ;  /* 0x0000483a01007387 */ /* 0x0001e80000100800 */
[----:B0-----:R-:W2:Y:S04]  /*b460*/  LDL R58, [R1+0x31ac] ;  /* 0x0031ac00013a7983 */ /* 0x001ea80000100800 */
[----:B------:R-:W2:Y:S01]  /*b470*/  LDL.LU R32, [R1+0x40] ;  /* 0x0000400001207983 */ /* 0x000ea20000300800 */
[----:B---3--:R-:W-:Y:S01]  /*b480*/  @!P2 IMAD.MOV R59, RZ, RZ, -R59 ;  /* 0x000000ffff3ba224 */ /* 0x008fe200078e0a3b */
[----:B----4-:R-:W-:-:S04]  /*b490*/  ISETP.GE.AND P2, PT, R33, RZ, PT ;  /* 0x000000ff2100720c */ /* 0x010fc80003f46270 */
[----:B------:R0:W-:Y:S04]  /*b4a0*/  STL [R1+0x44], R59 ;  /* 0x0000443b01007387 */ /* 0x0001e80000100800 */
[----:B0-----:R-:W3:Y:S04]  /*b4b0*/  LDL R59, [R1+0x31a4] ;  /* 0x0031a400013b7983 */ /* 0x001ee80000100800 */
[----:B------:R-:W4:Y:S01]  /*b4c0*/  LDL.LU R33, [R1+0x3c] ;  /* 0x00003c0001217983 */ /* 0x000f220000300800 */
[----:B--2---:R-:W-:Y:S01]  /*b4d0*/  @!P4 IMAD.MOV R32, RZ, RZ, -R32 ;  /* 0x000000ffff20c224 */ /* 0x004fe200078e0a20 */
[----:B------:R-:W-:-:S02]  /*b4e0*/  ISETP.GE.AND P4, PT, R60, RZ, PT ;  /* 0x000000ff3c00720c */ /* 0x000fc40003f86270 */
[----:B------:R-:W2:Y:S04]  /*b4f0*/  LDL R60, [R1+0x319c] ;  /* 0x00319c00013c7983 */ /* 0x000ea80000100800 */
[----:B------:R0:W-:Y:S04]  /*b500*/  STL [R1+0x40], R32 ;  /* 0x0000402001007387 */ /* 0x0001e80000100800 */
[----:B0-----:R-:W2:Y:S01]  /*b510*/  LDL.LU R32, [R1+0x38] ;  /* 0x0000380001207983 */ /* 0x001ea20000300800 */
[----:B----4-:R-:W-:Y:S01]  /*b520*/  @!P5 IMAD.MOV R33, RZ, RZ, -R33 ;  /* 0x000000ffff21d224 */ /* 0x010fe200078e0a21 */
[----:B------:R-:W-:-:S04]  /*b530*/  ISETP.GE.AND P5, PT, R30, RZ, PT ;  /* 0x000000ff1e00720c */ /* 0x000fc80003fa6270 */
[----:B------:R0:W-:Y:S04]  /*b540*/  STL [R1+0x3c], R33 ;  /* 0x00003c2101007387 */ /* 0x0001e80000100800 */
[----:B0-----:R-:W4:Y:S04]  /*b550*/  LDL.LU R33, [R1+0x34] ;  /* 0x0000340001217983 */ /* 0x001f280000300800 */
[----:B------:R-:W3:Y:S01]  /*b560*/  LDL R30, [R1+0x3194] ;  /* 0x00319400011e7983 */ /* 0x000ee20000100800 */
[----:B--2---:R-:W-:-:S05]  /*b570*/  @!P3 IMAD.MOV R32, RZ, RZ, -R32 ;  /* 0x000000ffff20b224 */ /* 0x004fca00078e0a20 */
[----:B------:R0:W-:Y:S04]  /*b580*/  STL [R1+0x38], R32 ;  /* 0x0000382001007387 */ /* 0x0001e80000100800 */
[----:B0-----:R-:W2:Y:S01]  /*b590*/  LDL.LU R32, [R1+0x30] ;  /* 0x0000300001207983 */ /* 0x001ea20000300800 */
[----:B------:R-:W-:-:S03]  /*b5a0*/  ISETP.GE.AND P3, PT, R61, RZ, PT ;  /* 0x000000ff3d00720c */ /* 0x000fc60003f66270 */
[----:B------:R-:W3:Y:S01]  /*b5b0*/  LDL R61, [R1+0x3198] ;  /* 0x00319800013d7983 */ /* 0x000ee20000100800 */
[----:B----4-:R-:W-:Y:S01]  /*b5c0*/  @!P1 IMAD.MOV R33, RZ, RZ, -R33 ;  /* 0x000000ffff219224 */ /* 0x010fe200078e0a21 */
[----:B-----5:R-:W-:Y:S02]  /*b5d0*/  ISETP.GE.AND P1, PT, R31, RZ, PT ;  /* 0x000000ff1f00720c */ /* 0x020fe40003f26270 */
[----:B------:R-:W4:Y:S04]  /*b5e0*/  LDL.LU R31, [R1+0x2c] ;  /* 0x00002c00011f7983 */ /* 0x000f280000300800 */
[----:B------:R-:W-:Y:S01]  /*b5f0*/  STL [R1+0x34], R33 ;  /* 0x0000342101007387 */ /* 0x000fe20000100800 */
[----:B--2---:R-:W-:Y:S01]  /*b600*/  @!P2 IMAD.MOV R32, RZ, RZ, -R32 ;  /* 0x000000ffff20a224 */ /* 0x004fe200078e0a20 */
[----:B------:R-:W-:-:S02]  /*b610*/  ISETP.GE.AND P2, PT, R0, RZ, PT ;  /* 0x000000ff0000720c */ /* 0x000fc40003f46270 */
[----:B------:R-:W2:Y:S04]  /*b620*/  LDL R0, [R1+0x3184] ;  /* 0x0031840001007983 */ /* 0x000ea80000100800 */
[----:B------:R0:W-:Y:S04]  /*b630*/  STL [R1+0x30], R32 ;  /* 0x0000302001007387 */ /* 0x0001e80000100800 */
[----:B0-----:R-:W5:Y:S01]  /*b640*/  LDL.LU R32, [R1+0x28] ;  /* 0x0000280001207983 */ /* 0x001f620000300800 */
[----:B----4-:R-:W-:Y:S01]  /*b650*/  @!P4 IMAD.MOV R31, RZ, RZ, -R31 ;  /* 0x000000ffff1fc224 */ /* 0x010fe200078e0a1f */
[----:B------:R-:W-:-:S04]  /*b660*/  ISETP.GE.AND P4, PT, R57, RZ, PT ;  /* 0x000000ff3900720c */ /* 0x000fc80003f86270 */
[----:B------:R0:W-:Y:S04]  /*b670*/  STL [R1+0x2c], R31 ;  /* 0x00002c1f01007387 */ /* 0x0001e80000100800 */
[----:B0-----:R-:W4:Y:S04]  /*b680*/  LDL.LU R31, [R1+0x24] ;  /* 0x00002400011f7983 */ /* 0x001f280000300800 */
[----:B------:R-:W2:Y:S01]  /*b690*/  LDL R57, [R1+0x3190] ;  /* 0x0031900001397983 */ /* 0x000ea20000100800 */
[----:B-----5:R-:W-:-:S05]  /*b6a0*/  @!P5 IMAD.MOV R32, RZ, RZ, -R32 ;  /* 0x000000ffff20d224 */ /* 0x020fca00078e0a20 */
[----:B------:R0:W-:Y:S04]  /*b6b0*/  STL [R1+0x28], R32 ;  /* 0x0000282001007387 */ /* 0x0001e80000100800 */
[----:B0-----:R-:W5:Y:S01]  /*b6c0*/  LDL.LU R32, [R1+0x20] ;  /* 0x0000200001207983 */ /* 0x001f620000300800 */
[----:B------:R-:W-:-:S03]  /*b6d0*/  ISETP.GE.AND P5, PT, R58, RZ, PT ;  /* 0x000000ff3a00720c */ /* 0x000fc60003fa6270 */
[----:B------:R-:W2:Y:S04]  /*b6e0*/  LDL R58, [R1+0x318c] ;  /* 0x00318c00013a7983 */ /* 0x000ea80000100800 */
[----:B------:R-:W2:Y:S01]  /*b6f0*/  LDL.LU R33, [R1+0x1c] ;  /* 0x00001c0001217983 */ /* 0x000ea20000300800 */
[----:B----4-:R-:W-:Y:S01]  /*b700*/  @!P3 IMAD.MOV R31, RZ, RZ, -R31 ;  /* 0x000000ffff1fb224 */ /* 0x010fe200078e0a1f */
[----:B---3--:R-:W-:-:S04]  /*b710*/  ISETP.GE.AND P3, PT, R59, RZ, PT ;  /* 0x000000ff3b00720c */ /* 0x008fc80003f66270 */
[----:B------:R0:W-:Y:S04]  /*b720*/  STL [R1+0x24], R31 ;  /* 0x0000241f01007387 */ /* 0x0001e80000100800 */
[----:B------:R-:W3:Y:S01]  /*b730*/  LDL R59, [R1+0x3188] ;  /* 0x00318800013b7983 */ /* 0x000ee20000100800 */
[----:B-----5:R-:W-:-:S05]  /*b740*/  @!P1 IMAD.MOV R32, RZ, RZ, -R32 ;  /* 0x000000ffff209224 */ /* 0x020fca00078e0a20 */
[----:B------:R-:W-:Y:S04]  /*b750*/  STL [R1+0x342c], R32 ;  /* 0x00342c2001007387 */ /* 0x000fe80000100800 */
[----:B0-----:R-:W4:Y:S01]  /*b760*/  LDL.LU R31, [R1+0x18] ;  /* 0x00001800011f7983 */ /* 0x001f220000300800 */
[----:B--2---:R-:W-:Y:S01]  /*b770*/  @!P2 IMAD.MOV R33, RZ, RZ, -R33 ;  /* 0x000000ffff21a224 */ /* 0x004fe200078e0a21 */
[----:B------:R-:W-:Y:S02]  /*b780*/  ISETP.GE.AND P1, PT, R60, RZ, PT ;  /* 0x000000ff3c00720c */ /* 0x000fe40003f26270 */
[----:B------:R-:W2:Y:S01]  /*b790*/  LDL R60, [R1+0x317c] ;  /* 0x00317c00013c7983 */ /* 0x000ea20000100800 */
[----:B------:R-:W-:-:S03]  /*b7a0*/  ISETP.GE.AND P2, PT, R30, RZ, PT ;  /* 0x000000ff1e00720c */ /* 0x000fc60003f46270 */
[----:B------:R-:W-:Y:S04]  /*b7b0*/  STL [R1+0x3430], R33 ;  /* 0x0034302101007387 */ /* 0x000fe80000100800 */
[----:B------:R-:W5:Y:S01]  /*b7c0*/  LDL.LU R30, [R1+0x14] ;  /* 0x00001400011e7983 */ /* 0x000f620000300800 */
[----:B----4-:R-:W-:Y:S01]  /*b7d0*/  @!P4 IMAD.MOV R31, RZ, RZ, -R31 ;  /* 0x000000ffff1fc224 */ /* 0x010fe200078e0a1f */
[----:B------:R-:W-:-:S04]  /*b7e0*/  ISETP.GE.AND P4, PT, R61, RZ, PT ;  /* 0x000000ff3d00720c */ /* 0x000fc80003f86270 */
[----:B------:R0:W-:Y:S04]  /*b7f0*/  STL [R1+0x3434], R31 ;  /* 0x0034341f01007387 */ /* 0x0001e80000100800 */
[----:B------:R-:W4:Y:S01]  /*b800*/  LDL.LU R61, [R1+0x10] ;  /* 0x00001000013d7983 */ /* 0x000f220000300800 */
[----:B-----5:R-:W-:Y:S01]  /*b810*/  @!P5 IMAD.MOV R30, RZ, RZ, -R30 ;  /* 0x000000ffff1ed224 */ /* 0x020fe200078e0a1e */
[----:B------:R-:W-:Y:S02]  /*b820*/  ISETP.GE.AND P5, PT, R0, RZ, PT ;  /* 0x000000ff0000720c */ /* 0x000fe40003fa6270 */
[----:B0-----:R-:W5:Y:S04]  /*b830*/  LDL R31, [R1+0x3178] ;  /* 0x00317800011f7983 */ /* 0x001f680000100800 */
[----:B------:R0:W-:Y:S04]  /*b840*/  STL [R1+0x3438], R30 ;  /* 0x0034381e01007387 */ /* 0x0001e80000100800 */
[----:B0-----:R-:W2:Y:S04]  /*b850*/  LDL R30, [R1+0x3180] ;  /* 0x00318000011e7983 */ /* 0x001ea80000100800 */
[----:B------:R-:W2:Y:S04]  /*b860*/  LDL.LU R0, [R1+0xc] ;  /* 0x00000c0001007983 */ /* 0x000ea80000300800 */
[----:B------:R-:W3:Y:S01]  /*b870*/  LDL R33, [R1+0x3174] ;  /* 0x0031740001217983 */ /* 0x000ee20000100800 */
[----:B----4-:R-:W-:Y:S01]  /*b880*/  @!P3 IMAD.MOV R61, RZ, RZ, -R61 ;  /* 0x000000ffff3db224 */ /* 0x010fe200078e0a3d */
[----:B------:R-:W-:-:S04]  /*b890*/  ISETP.GE.AND P3, PT, R57, RZ, PT ;  /* 0x000000ff3900720c */ /* 0x000fc80003f66270 */
[----:B------:R-:W-:Y:S04]  /*b8a0*/  STL [R1+0x343c], R61 ;  /* 0x00343c3d01007387 */ /* 0x000fe80000100800 */
[----:B------:R-:W4:Y:S04]  /*b8b0*/  LDL.LU R57, [R1+0x8] ;  /* 0x0000080001397983 */ /* 0x000f280000300800 */
[----:B------:R-:W5:Y:S01]  /*b8c0*/  LDL R32, [R1+0x3164] ;  /* 0x0031640001207983 */ /* 0x000f620000100800 */
[----:B--2---:R-:W-:Y:S01]  /*b8d0*/  @!P1 IMAD.MOV R0, RZ, RZ, -R0 ;  /* 0x000000ffff009224 */ /* 0x004fe200078e0a00 */
[----:B------:R-:W-:-:S04]  /*b8e0*/  ISETP.GE.AND P1, PT, R58, RZ, PT ;  /* 0x000000ff3a00720c */ /* 0x000fc80003f26270 */
[----:B------:R0:W-:Y:S04]  /*b8f0*/  STL [R1+0x3440], R0 ;  /* 0x0034400001007387 */ /* 0x0001e80000100800 */
[----:B------:R-:W2:Y:S04]  /*b900*/  LDL.LU R58, [R1+0x4] ;  /* 0x00000400013a7983 */ /* 0x000ea80000300800 */
[----:B0-----:R-:W5:Y:S01]  /*b910*/  LDL R0, [R1+0x3170] ;  /* 0x0031700001007983 */ /* 0x001f620000100800 */
[----:B----4-:R-:W-:Y:S01]  /*b920*/  @!P2 IMAD.MOV R57, RZ, RZ, -R57 ;  /* 0x000000ffff39a224 */ /* 0x010fe200078e0a39 */
[----:B---3--:R-:W-:-:S04]  /*b930*/  ISETP.GE.AND P2, PT, R59, RZ, PT ;  /* 0x000000ff3b00720c */ /* 0x008fc80003f46270 */
[----:B------:R0:W-:Y:S04]  /*b940*/  STL [R1+0x3444], R57 ;  /* 0x0034443901007387 */ /* 0x0001e80000100800 */
[----:B------:R-:W3:Y:S04]  /*b950*/  LDL.LU R59, [R1] ;  /* 0x00000000013b7983 */ /* 0x000ee80000300800 */
[----:B------:R-:W4:Y:S01]  /*b960*/  LDL R61, [R1+0x316c] ;  /* 0x00316c00013d7983 */ /* 0x000f220000100800 */
[----:B--2---:R-:W-:Y:S01]  /*b970*/  @!P4 IMAD.MOV R58, RZ, RZ, -R58 ;  /* 0x000000ffff3ac224 */ /* 0x004fe200078e0a3a */
[----:B------:R-:W-:-:S04]  /*b980*/  ISETP.GE.AND P4, PT, R60, RZ, PT ;  /* 0x000000ff3c00720c */ /* 0x000fc80003f86270 */
[----:B------:R1:W-:Y:S04]  /*b990*/  STL [R1+0x3448], R58 ;  /* 0x0034483a01007387 */ /* 0x0003e80000100800 */
[----:B------:R-:W2:Y:S01]  /*b9a0*/  LDL R60, [R1+0x3168] ;  /* 0x00316800013c7983 */ /* 0x000ea20000100800 */
[----:B------:R-:W-:Y:S02]  /*b9b0*/  @!P3 IMAD.MOV R2, RZ, RZ, -R2 ;  /* 0x000000ffff02b224 */ /* 0x000fe400078e0a02 */
[----:B------:R-:W-:Y:S01]  /*b9c0*/  @!P1 IMAD.MOV R3, RZ, RZ, -R3 ;  /* 0x000000ffff039224 */ /* 0x000fe200078e0a03 */
[----:B-----5:R-:W-:Y:S01]  /*b9d0*/  ISETP.GE.AND P3, PT, R31, RZ, PT ;  /* 0x000000ff1f00720c */ /* 0x020fe20003f66270 */
[----:B------:R-:W-:Y:S01]  /*b9e0*/  @!P2 IMAD.MOV R4, RZ, RZ, -R4 ;  /* 0x000000ffff04a224 */ /* 0x000fe200078e0a04 */
[----:B------:R-:W-:-:S02]  /*b9f0*/  ISETP.GE.AND P1, PT, R33, RZ, PT ;  /* 0x000000ff2100720c */ /* 0x000fc40003f26270 */
[----:B------:R-:W-:Y:S01]  /*ba00*/  ISETP.GE.AND P2, PT, R32, RZ, PT ;  /* 0x000000ff2000720c */ /* 0x000fe20003f46270 */
[----:B---3--:R-:W-:Y:S01]  /*ba10*/  @!P5 IMAD.MOV R59, RZ, RZ, -R59 ;  /* 0x000000ffff3bd224 */ /* 0x008fe200078e0a3b */
[----:B------:R-:W-:-:S04]  /*ba20*/  ISETP.GE.AND P5, PT, R30, RZ, PT ;  /* 0x000000ff1e00720c */ /* 0x000fc80003fa6270 */
[----:B------:R-:W-:Y:S04]  /*ba30*/  STL [R1+0x344c], R59 ;  /* 0x00344c3b01007387 */ /* 0x000fe80000100800 */
[----:B------:R-:W3:Y:S04]  /*ba40*/  LDL R30, [R1+0x315c] ;  /* 0x00315c00011e7983 */ /* 0x000ee80000100800 */
[----:B------:R5:W-:Y:S04]  /*ba50*/  STL [R1+0x3450], R2 ;  /* 0x0034500201007387 */ /* 0x000be80000100800 */
[----:B------:R-:W5:Y:S04]  /*ba60*/  LDL R31, [R1+0x3160] ;  /* 0x00316000011f7983 */ /* 0x000f680000100800 */
[----:B------:R0:W-:Y:S04]  /*ba70*/  STL [R1+0x3454], R3 ;  /* 0x0034540301007387 */ /* 0x0001e80000100800 */
[----:B------:R-:W5:Y:S04]  /*ba80*/  LDL R33, [R1+0x3158] ;  /* 0x0031580001217983 */ /* 0x000f680000100800 */
[----:B------:R-:W-:Y:S04]  /*ba90*/  STL [R1+0x3458], R4 ;  /* 0x0034580401007387 */ /* 0x000fe80000100800 */
[----:B------:R-:W5:Y:S01]  /*baa0*/  LDL R32, [R1+0x3154] ;  /* 0x0031540001207983 */ /* 0x000f620000100800 */
[----:B------:R-:W-:Y:S01]  /*bab0*/  @!P4 IMAD.MOV R5, RZ, RZ, -R5 ;  /* 0x000000ffff05c224 */ /* 0x000fe200078e0a05 */
[----:B------:R-:W-:Y:S01]  /*bac0*/  ISETP.GE.AND P4, PT, R0, RZ, PT ;  /* 0x000000ff0000720c */ /* 0x000fe20003f86270 */
[----:B------:R-:W-:-:S03]  /*bad0*/  @!P5 IMAD.MOV R6, RZ, RZ, -R6 ;  /* 0x000000ffff06d224 */ /* 0x000fc600078e0a06 */
[----:B------:R-:W-:Y:S01]  /*bae0*/  STL [R1+0x345c], R5 ;  /* 0x00345c0501007387 */ /* 0x000fe20000100800 */
[----:B------:R-:W-:-:S03]  /*baf0*/  @!P3 IMAD.MOV R7, RZ, RZ, -R7 ;  /* 0x000000ffff07b224 */ /* 0x000fc600078e0a07 */
[----:B------:R-:W5:Y:S01]  /*bb00*/  LDL R0, [R1+0x3144] ;  /* 0x0031440001007983 */ /* 0x000f620000100800 */
[----:B----4-:R-:W-:-:S03]  /*bb10*/  ISETP.GE.AND P5, PT, R61, RZ, PT ;  /* 0x000000ff3d00720c */ /* 0x010fc60003fa6270 */
[----:B------:R-:W-:Y:S01]  /*bb20*/  STL [R1+0x3460], R6 ;  /* 0x0034600601007387 */ /* 0x000fe20000100800 */
[----:B--2---:R-:W-:-:S03]  /*bb30*/  ISETP.GE.AND P3, PT, R60, RZ, PT ;  /* 0x000000ff3c00720c */ /* 0x004fc60003f66270 */
[----:B------:R-:W2:Y:S04]  /*bb40*/  LDL R61, [R1+0x3150] ;  /* 0x00315000013d7983 */ /* 0x000ea80000100800 */
[----:B------:R-:W-:Y:S01]  /*bb50*/  STL [R1+0x3464], R7 ;  /* 0x0034640701007387 */ /* 0x000fe20000100800 */
[----:B------:R-:W-:-:S03]  /*bb60*/  @!P1 IMAD.MOV R8, RZ, RZ, -R8 ;  /* 0x000000ffff089224 */ /* 0x000fc600078e0a08 */
[----:B------:R-:W4:Y:S01]  /*bb70*/  LDL R60, [R1+0x314c] ;  /* 0x00314c00013c7983 */ /* 0x000f220000100800 */
[----:B------:R-:W-:Y:S02]  /*bb80*/  @!P2 IMAD.MOV R9, RZ, RZ, -R9 ;  /* 0x000000ffff09a224 */ /* 0x000fe400078e0a09 */
[----:B------:R-:W-:Y:S01]  /*bb90*/  @!P4 IMAD.MOV R10, RZ, RZ, -R10 ;  /* 0x000000ffff0ac224 */ /* 0x000fe200078e0a0a */
[----:B------:R-:W-:Y:S01]  /*bba0*/  STL [R1+0x3468], R8 ;  /* 0x0034680801007387 */ /* 0x000fe20000100800 */
[----:B------:R-:W-:Y:S01]  /*bbb0*/  @!P5 IMAD.MOV R11, RZ, RZ, -R11 ;  /* 0x000000ffff0bd224 */ /* 0x000fe200078e0a0b */
[----:B---3--:R-:W-:Y:S02]  /*bbc0*/  ISETP.GE.AND P1, PT, R30, RZ, PT ;  /* 0x000000ff1e00720c */ /* 0x008fe40003f26270 */
[----:B------:R-:W3:Y:S04]  /*bbd0*/  LDL R30, [R1+0x3148] ;  /* 0x00314800011e7983 */ /* 0x000ee80000100800 */
[----:B------:R-:W-:Y:S01]  /*bbe0*/  STL [R1+0x346c], R9 ;  /* 0x00346c0901007387 */ /* 0x000fe20000100800 */
[----:B-----5:R-:W-:-:S03]  /*bbf0*/  ISETP.GE.AND P2, PT, R31, RZ, PT ;  /* 0x000000ff1f00720c */ /* 0x020fc60003f46270 */
[----:B------:R-:W5:Y:S04]  /*bc00*/  LDL R31, [R1+0x3134] ;  /* 0x00313400011f7983 */ /* 0x000f680000100800 */
[----:B------:R-:W-:Y:S01]  /*bc10*/  STL [R1+0x3470], R10 ;  /* 0x0034700a01007387 */ /* 0x000fe20000100800 */
[----:B------:R-:W-:-:S03]  /*bc20*/  ISETP.GE.AND P4, PT, R33, RZ, PT ;  /* 0x000000ff2100720c */ /* 0x000fc60003f86270 */
[----:B------:R-:W5:Y:S04]  /*bc30*/  LDL R33, [R1+0x3140] ;  /* 0x0031400001217983 */ /* 0x000f680000100800 */
[----:B------:R-:W-:Y:S01]  /*bc40*/  STL [R1+0x3474], R11 ;  /* 0x0034740b01007387 */ /* 0x000fe20000100800 */
[----:B------:R-:W-:-:S03]  /*bc50*/  ISETP.GE.AND P5, PT, R32, RZ, PT ;  /* 0x000000ff2000720c */ /* 0x000fc60003fa6270 */
[----:B------:R-:W5:Y:S01]  /*bc60*/  LDL R32, [R1+0x3138] ;  /* 0x0031380001207983 */ /* 0x000f620000100800 */
[----:B------:R-:W-:Y:S02]  /*bc70*/  @!P3 IMAD.MOV R12, RZ, RZ, -R12 ;  /* 0x000000ffff0cb224 */ /* 0x000fe400078e0a0c */
[----:B------:R-:W-:Y:S02]  /*bc80*/  @!P1 IMAD.MOV R13, RZ, RZ, -R13 ;  /* 0x000000ffff0d9224 */ /* 0x000fe400078e0a0d */
[----:B------:R-:W-:Y:S01]  /*bc90*/  @!P2 IMAD.MOV R14, RZ, RZ, -R14 ;  /* 0x000000ffff0ea224 */ /* 0x000fe200078e0a0e */
[----:B------:R-:W-:Y:S01]  /*bca0*/  ISETP.GE.AND P3, PT, R0, RZ, PT ;  /* 0x000000ff0000720c */ /* 0x000fe20003f66270 */
[----:B------:R-:W-:Y:S04]  /*bcb0*/  STL [R1+0x3478], R12 ;  /* 0x0034780c01007387 */ /* 0x000fe80000100800 */
[----:B------:R-:W5:Y:S01]  /*bcc0*/  LDL R0, [R1+0x313c] ;  /* 0x00313c0001007983 */ /* 0x000f620000100800 */
[----:B--2---:R-:W-:-:S03]  /*bcd0*/  ISETP.GE.AND P1, PT, R61, RZ, PT ;  /* 0x000000ff3d00720c */ /* 0x004fc60003f26270 */
[----:B------:R-:W-:Y:S04]  /*bce0*/  STL [R1+0x347c], R13 ;  /* 0x00347c0d01007387 */ /* 0x000fe80000100800 */
[----:B------:R-:W2:Y:S01]  /*bcf0*/  LDL R61, [R1+0x3120] ;  /* 0x00312000013d7983 */ /* 0x000ea20000100800 */
[----:B----4-:R-:W-:-:S03]  /*bd00*/  ISETP.GE.AND P2, PT, R60, RZ, PT ;  /* 0x000000ff3c00720c */ /* 0x010fc60003f46270 */
[----:B------:R-:W-:Y:S01]  /*bd10*/  STL [R1+0x3480], R14 ;  /* 0x0034800e01007387 */ /* 0x000fe20000100800 */
[----:B------:R-:W-:-:S03]  /*bd20*/  @!P4 IMAD.MOV R15, RZ, RZ, -R15 ;  /* 0x000000ffff0fc224 */ /* 0x000fc600078e0a0f */
[----:B------:R-:W4:Y:S01]  /*bd30*/  LDL R60, [R1+0x3130] ;  /* 0x00313000013c7983 */ /* 0x000f220000100800 */
[----:B------:R-:W-:Y:S02]  /*bd40*/  @!P5 IMAD.MOV R16, RZ, RZ, -R16 ;  /* 0x000000ffff10d224 */ /* 0x000fe400078e0a10 */
[----:B------:R-:W-:Y:S01]  /*bd50*/  @!P3 IMAD.MOV R17, RZ, RZ, -R17 ;  /* 0x000000ffff11b224 */ /* 0x000fe200078e0a11 */
[----:B------:R-:W-:Y:S04]  /*bd60*/  STL [R1+0x3484], R15 ;  /* 0x0034840f01007387 */ /* 0x000fe80000100800 */
[----:B------:R-:W-:Y:S01]  /*bd70*/  STL [R1+0x3488], R16 ;  /* 0x0034881001007387 */ /* 0x000fe20000100800 */
[----:B------:R-:W-:Y:S01]  /*bd80*/  @!P1 IMAD.MOV R18, RZ, RZ, -R18 ;  /* 0x000000ffff129224 */ /* 0x000fe200078e0a12 */
[----:B---3--:R-:W-:-:S02]  /*bd90*/  ISETP.GE.AND P4, PT, R30, RZ, PT ;  /* 0x000000ff1e00720c */ /* 0x008fc40003f86270 */
[----:B------:R-:W3:Y:S04]  /*bda0*/  LDL R30, [R1+0x3128] ;  /* 0x00312800011e7983 */ /* 0x000ee80000100800 */
[----:B------:R-:W-:Y:S01]  /*bdb0*/  STL [R1+0x348c], R17 ;  /* 0x00348c1101007387 */ /* 0x000fe20000100800 */
[----:B-----5:R-:W-:-:S03]  /*bdc0*/  ISETP.GE.AND P5, PT, R31, RZ, PT ;  /* 0x000000ff1f00720c */ /* 0x020fc60003fa6270 */
[----:B------:R-:W5:Y:S01]  /*bdd0*/  LDL R31, [R1+0x312c] ;  /* 0x00312c00011f7983 */ /* 0x000f620000100800 */
        /* <DEDUP_REMOVED lines=8> */
[----:B------:R-:W-:Y:S04]  /*be60*/  STL [R1+0x3494], R19 ;  /* 0x0034941301007387 */ /* 0x000fe80000100800 */
[----:B0-----:R-:W5:Y:S01]  /*be70*/  LDL R57, [R1+0x3114] ;  /* 0x0031140001397983 */ /* 0x001f620000100800 */
[----:B------:R-:W-:-:S03]  /*be80*/  ISETP.GE.AND P2, PT, R0, RZ, PT ;  /* 0x000000ff0000720c */ /* 0x000fc60003f46270 */
[----:B------:R-:W-:Y:S04]  /*be90*/  STL [R1+0x3498], R20 ;  /* 0x0034981401007387 */ /* 0x000fe80000100800 */
[----:B------:R-:W5:Y:S04]  /*bea0*/  LDL R0, [R1+0x3118] ;  /* 0x0031180001007983 */ /* 0x000f680000100800 */
[----:B------:R-:W-:Y:S01]  /*beb0*/  STL [R1+0x349c], R21 ;  /* 0x00349c1501007387 */ /* 0x000fe20000100800 */
[----:B--2---:R-:W-:Y:S01]  /*bec0*/  ISETP.GE.AND P4, PT, R61, RZ, PT ;  /* 0x000000ff3d00720c */ /* 0x004fe20003f86270 */
[----:B------:R-:W-:-:S02]  /*bed0*/  @!P3 IMAD.MOV R22, RZ, RZ, -R22 ;  /* 0x000000ffff16b224 */ /* 0x000fc400078e0a16 */
[----:B------:R-:W-:Y:S01]  /*bee0*/  @!P1 IMAD.MOV R23, RZ, RZ, -R23 ;  /* 0x000000ffff179224 */ /* 0x000fe200078e0a17 */
[----:B----4-:R-:W-:Y:S01]  /*bef0*/  ISETP.GE.AND P5, PT, R60, RZ, PT ;  /* 0x000000ff3c00720c */ /* 0x010fe20003fa6270 */
[----:B------:R-:W2:Y:S04]  /*bf00*/  LDL R61, [R1+0x3110] ;  /* 0x00311000013d7983 */ /* 0x000ea80000100800 */
[----:B------:R-:W4:Y:S01]  /*bf10*/  LDL R60, [R1+0x3104] ;  /* 0x00310400013c7983 */ /* 0x000f220000100800 */
[----:B------:R-:W-:-:S03]  /*bf20*/  @!P2 IMAD.MOV R24, RZ, RZ, -R24 ;  /* 0x000000ffff18a224 */ /* 0x000fc600078e0a18 */
[----:B------:R-:W-:Y:S01]  /*bf30*/  STL [R1+0x34a0], R22 ;  /* 0x0034a01601007387 */ /* 0x000fe20000100800 */
[----:B------:R-:W-:Y:S01]  /*bf40*/  @!P4 IMAD.MOV R25, RZ, RZ, -R25 ;  /* 0x000000ffff19c224 */ /* 0x000fe200078e0a19 */
[----:B---3--:R-:W-:Y:S02]  /*bf50*/  ISETP.GE.AND P3, PT, R30, RZ, PT ;  /* 0x000000ff1e00720c */ /* 0x008fe40003f66270 */
[----:B------:R-:W3:Y:S04]  /*bf60*/  LDL R30, [R1+0x310c] ;  /* 0x00310c00011e7983 */ /* 0x000ee80000100800 */
[----:B------:R-:W-:Y:S01]  /*bf70*/  STL [R1+0x34a4], R23 ;  /* 0x0034a41701007387 */ /* 0x000fe20000100800 */
[----:B-----5:R-:W-:-:S03]  /*bf80*/  ISETP.GE.AND P1, PT, R31, RZ, PT ;  /* 0x000000ff1f00720c */ /* 0x020fc60003f26270 */
[----:B------:R-:W5:Y:S01]  /*bf90*/  LDL R31, [R1+0x3108] ;  /* 0x00310800011f7983 */ /* 0x000f620000100800 */
[----:B------:R-:W-:Y:S01]  /*bfa0*/  ISETP.GE.AND P2, PT, R33, RZ, PT ;  /* 0x000000ff2100720c */ /* 0x000fe20003f46270 */
[----:B------:R-:W-:Y:S02]  /*bfb0*/  @!P5 IMAD.MOV R26, RZ, RZ, -R26 ;  /* 0x000000ffff1ad224 */ /* 0x000fe400078e0a1a */
[----:B------:R-:W5:Y:S01]  /*bfc0*/  LDL R33, [R1+0x30fc] ;  /* 0x0030fc0001217983 */ /* 0x000f620000100800 */
[----:B------:R-:W-:-:S03]  /*bfd0*/  ISETP.GE.AND P4, PT, R32, RZ, PT ;  /* 0x000000ff2000720c */ /* 0x000fc60003f86270 */
[----:B-1----:R-:W5:Y:S04]  /*bfe0*/  LDL R58, [R1+0x30f8] ;  /* 0x0030f800013a7983 */ /* 0x002f680000100800 */
[----:B------:R-:W5:Y:S01]  /*bff0*/  LDL R32, [R1+0x3100] ;  /* 0x0031000001207983 */ /* 0x000f620000100800 */
[----:B------:R-:W-:Y:S02]  /*c000*/  @!P3 IMAD.MOV R27, RZ, RZ, -R27 ;  /* 0x000000ffff1bb224 */ /* 0x000fe400078e0a1b */
[----:B------:R-:W-:Y:S01]  /*c010*/  @!P1 IMAD.MOV R28, RZ, RZ, -R28 ;  /* 0x000000ffff1c9224 */ /* 0x000fe200078e0a1c */
[----:B------:R-:W5:Y:S01]  /*c020*/  LDL R2, [R1+0x30d4] ;  /* 0x0030d40001027983 */ /* 0x000f620000100800 */
[----:B------:R-:W-:-:S03]  /*c030*/  ISETP.GE.AND P5, PT, R57, RZ, PT ;  /* 0x000000ff3900720c */ /* 0x000fc60003fa6270 */
[----:B------:R-:W5:Y:S04]  /*c040*/  LDL R57, [R1+0x30f4] ;  /* 0x0030f40001397983 */ /* 0x000f680000100800 */
[----:B------:R-:W5:Y:S01]  /*c050*/  LDL R59, [R1+0x30d0] ;  /* 0x0030d000013b7983 */ /* 0x000f620000100800 */
[----:B------:R-:W-:-:S03]  /*c060*/  ISETP.GE.AND P3, PT, R0, RZ, PT ;  /* 0x000000ff0000720c */ /* 0x000fc60003f66270 */
[----:B------:R-:W5:Y:S01]  /*c070*/  LDL R0, [R1+0x30e8] ;  /* 0x0030e80001007983 */ /* 0x000f620000100800 */
[----:B------:R-:W-:Y:S01]  /*c080*/  @!P2 IMAD.MOV R29, RZ, RZ, -R29 ;  /* 0x000000ffff1da224 */ /* 0x000fe200078e0a1d */
[----:B----4-:R-:W-:Y:S02]  /*c090*/  ISETP.GE.AND P1, PT, R60, RZ, PT ;  /* 0x000000ff3c00720c */ /* 0x010fe40003f26270 */
[----:B------:R-:W4:Y:S01]  /*c0a0*/  LDL R60, [R1+0x30f0] ;  /* 0x0030f000013c7983 */ /* 0x000f220000100800 */
[----:B--2---:R-:W-:Y:S01]  /*c0b0*/  ISETP.GE.AND P2, PT, R61, RZ, PT ;  /* 0x000000ff3d00720c */ /* 0x004fe20003f46270 */
[----:B------:R-:W-:Y:S02]  /*c0c0*/  @!P4 IMAD.MOV R34, RZ, RZ, -R34 ;  /* 0x000000ffff22c224 */ /* 0x000fe400078e0a22 */
[----:B------:R-:W2:Y:S01]  /*c0d0*/  LDL R61, [R1+0x30ec] ;  /* 0x0030ec00013d7983 */ /* 0x000ea20000100800 */
[----:B------:R-:W-:Y:S02]  /*c0e0*/  @!P5 IMAD.MOV R35, RZ, RZ, -R35 ;  /* 0x000000ffff23d224 */ /* 0x000fe400078e0a23 */
[----:B------:R-:W-:-:S04]  /*c0f0*/  @!P3 IMAD.MOV R36, RZ, RZ, -R36 ;  /* 0x000000ffff24b224 */ /* 0x000fc800078e0a24 */
[----:B------:R-:W-:Y:S01]  /*c100*/  @!P1 IMAD.MOV R37, RZ, RZ, -R37 ;  /* 0x000000ffff259224 */ /* 0x000fe200078e0a25 */
[----:B---3--:R-:W-:Y:S02]  /*c110*/  ISETP.GE.AND P4, PT, R30, RZ, PT ;  /* 0x000000ff1e00720c */ /* 0x008fe40003f86270 */
[----:B------:R-:W3:Y:S01]  /*c120*/  LDL R30, [R1+0x30e4] ;  /* 0x0030e400011e7983 */ /* 0x000ee20000100800 */
[----:B-----5:R-:W-:-:S03]  /*c130*/  ISETP.GE.AND P5, PT, R31, RZ, PT ;  /* 0x000000ff1f00720c */ /* 0x020fc60003fa6270 */
[----:B------:R-:W5:Y:S01]  /*c140*/  LDL R31, [R1+0x30e0] ;  /* 0x0030e000011f7983 */ /* 0x000f620000100800 */
[----:B------:R-:W-:-:S03]  /*c150*/  ISETP.GE.AND P3, PT, R33, RZ, PT ;  /* 0x000000ff2100720c */ /* 0x000fc60003f66270 */
[----:B------:R-:W5:Y:S01]  /*c160*/  LDL R33, [R1+0x30dc] ;  /* 0x0030dc0001217983 */ /* 0x000f620000100800 */
[----:B------:R-:W-:-:S03]  /*c170*/  ISETP.GE.AND P1, PT, R32, RZ, PT ;  /* 0x000000ff2000720c */ /* 0x000fc60003f26270 */
[----:B------:R-:W5:Y:S01]  /*c180*/  LDL R32, [R1+0x30d8] ;  /* 0x0030d80001207983 */ /* 0x000f620000100800 */
[----:B------:R-:W-:Y:S01]  /*c190*/  @!P2 IMAD.MOV R38, RZ, RZ, -R38 ;  /* 0x000000ffff26a224 */ /* 0x000fe200078e0a26 */
[----:B------:R-:W-:Y:S01]  /*c1a0*/  ISETP.GE.AND P2, PT, R58, RZ, PT ;  /* 0x000000ff3a00720c */ /* 0x000fe20003f46270 */
[----:B------:R-:W-:Y:S01]  /*c1b0*/  @!P4 IMAD.MOV R39, RZ, RZ, -R39 ;  /* 0x000000ffff27c224 */ /* 0x000fe200078e0a27 */
[----:B------:R-:W5:Y:S01]  /*c1c0*/  LDL R58, [R1+0x30cc] ;  /* 0x0030cc00013a7983 */ /* 0x000f620000100800 */
[----:B------:R-:W-:Y:S01]  /*c1d0*/  @!P5 IMAD.MOV R40, RZ, RZ, -R40 ;  /* 0x000000ffff28d224 */ /* 0x000fe200078e0a28 */
[----:B------:R-:W-:Y:S01]  /*c1e0*/  ISETP.GE.AND P4, PT, R57, RZ, PT ;  /* 0x000000ff3900720c */ /* 0x000fe20003f86270 */
[----:B------:R-:W-:Y:S01]  /*c1f0*/  @!P3 IMAD.MOV R41, RZ, RZ, -R41 ;  /* 0x000000ffff29b224 */ /* 0x000fe200078e0a29 */
[----:B------:R-:W5:Y:S01]  /*c200*/  LDL R57, [R1+0x30c8] ;  /* 0x0030c80001397983 */ /* 0x000f620000100800 */
[----:B------:R-:W-:Y:S01]  /*c210*/  ISETP.GE.AND P5, PT, R0, RZ, PT ;  /* 0x000000ff0000720c */ /* 0x000fe20003fa6270 */
[----:B------:R-:W-:-:S05]  /*c220*/  @!P1 IMAD.MOV R42, RZ, RZ, -R42 ;  /* 0x000000ffff2a9224 */ /* 0x000fca00078e0a2a */
[----:B------:R-:W-:Y:S01]  /*c230*/  @!P2 IMAD.MOV R43, RZ, RZ, -R43 ;  /* 0x000000ffff2ba224 */ /* 0x000fe200078e0a2b */
[----:B----4-:R-:W-:Y:S02]  /*c240*/  ISETP.GE.AND P3, PT, R60, RZ, PT ;  /* 0x000000ff3c00720c */ /* 0x010fe40003f66270 */
[----:B------:R-:W4:Y:S01]  /*c250*/  LDL R60, [R1+0x30c4] ;  /* 0x0030c400013c7983 */ /* 0x000f220000100800 */
[----:B--2---:R-:W-:-:S03]  /*c260*/  ISETP.GE.AND P1, PT, R61, RZ, PT ;  /* 0x000000ff3d00720c */ /* 0x004fc60003f26270 */
[----:B------:R-:W2:Y:S01]  /*c270*/  LDL.LU R0, [R1+0x130] ;  /* 0x0001300001007983 */ /* 0x000ea20000300800 */
[----:B------:R-:W-:-:S03]  /*c280*/  @!P4 IMAD.MOV R44, RZ, RZ, -R44 ;  /* 0x000000ffff2cc224 */ /* 0x000fc600078e0a2c */
[----:B------:R-:W2:Y:S01]  /*c290*/  LDL.LU R61, [R1+0x12c] ;  /* 0x00012c00013d7983 */ /* 0x000ea20000300800 */
[----:B------:R-:W-:Y:S02]  /*c2a0*/  @!P5 IMAD.MOV R45, RZ, RZ, -R45 ;  /* 0x000000ffff2dd224 */ /* 0x000fe400078e0a2d */
[----:B------:R-:W-:Y:S01]  /*c2b0*/  @!P3 IMAD.MOV R46, RZ, RZ, -R46 ;  /* 0x000000ffff2eb224 */ /* 0x000fe200078e0a2e */
[----:B---3--:R-:W-:Y:S02]  /*c2c0*/  ISETP.GE.AND P2, PT, R30, RZ, PT ;  /* 0x000000ff1e00720c */ /* 0x008fe40003f46270 */
[----:B------:R-:W3:Y:S01]  /*c2d0*/  LDL.LU R30, [R1+0x128] ;  /* 0x00012800011e7983 */ /* 0x000ee20000300800 */
[----:B-----5:R-:W-:-:S03]  /*c2e0*/  ISETP.GE.AND P4, PT, R31, RZ, PT ;  /* 0x000000ff1f00720c */ /* 0x020fc60003f86270 */
[----:B------:R-:W5:Y:S01]  /*c2f0*/  LDL.LU R31, [R1+0x124] ;  /* 0x00012400011f7983 */ /* 0x000f620000300800 */
[----:B------:R-:W-:-:S03]  /*c300*/  ISETP.GE.AND P5, PT, R33, RZ, PT ;  /* 0x000000ff2100720c */ /* 0x000fc60003fa6270 */
[----:B------:R-:W5:Y:S01]  /*c310*/  LDL.LU R33, [R1+0x120] ;  /* 0x0001200001217983 */ /* 0x000f620000300800 */
[----:B------:R-:W-:-:S03]  /*c320*/  ISETP.GE.AND P3, PT, R32, RZ, PT ;  /* 0x000000ff2000720c */ /* 0x000fc60003f66270 */
[----:B------:R-:W5:Y:S01]  /*c330*/  LDL.LU R32, [R1+0x11c] ;  /* 0x00011c0001207983 */ /* 0x000f620000300800 */
[----:B------:R-:W-:Y:S01]  /*c340*/  ISETP.NE.AND P0, PT, RZ, c[0x0][0x17c], PT ;  /* 0x00005f00ff007a0c */ /* 0x000fe20003f05270 */
[----:B------:R-:W-:Y:S01]  /*c350*/  @!P1 IMAD.MOV R47, RZ, RZ, -R47 ;  /* 0x000000ffff2f9224 */ /* 0x000fe200078e0a2f */
[----:B------:R-:W-:Y:S02]  /*c360*/  ISETP.GE.AND P1, PT, R2, RZ, PT ;  /* 0x000000ff0200720c */ /* 0x000fe40003f26270 */
[----:B----4-:R-:W-:Y:S02]  /*c370*/  ISETP.GE.AND P6, PT, R60, RZ, PT ;  /* 0x000000ff3c00720c */ /* 0x010fe40003fc6270 */
[----:B------:R-:W-:-:S04]  /*c380*/  LOP3.LUT R60, RZ, c[0x0][0x17c], RZ, 0x33, !PT ;  /* 0x00005f00ff3c7a12 */ /* 0x000fc800078e33ff */
[C---:B--2---:R-:W-:Y:S02]  /*c390*/  SEL R3, R60.reuse, R0, !P0 ;  /* 0x000000003c037207 */ /* 0x044fe40004000000 */
[----:B------:R-:W-:-:S03]  /*c3a0*/  SEL R2, R60, R61, !P0 ;  /* 0x0000003d3c027207 */ /* 0x000fc60004000000 */
[----:B------:R5:W-:Y:S04]  /*c3b0*/  STL [R1+0x130], R3 ;  /* 0x0001300301007387 */ /* 0x000be80000100800 */
[----:B------:R0:W-:Y:S01]  /*c3c0*/  STL [R1+0x12c], R2 ;  /* 0x00012c0201007387 */ /* 0x0001e20000100800 */
[----:B------:R-:W-:Y:S01]  /*c3d0*/  @!P2 IMAD.MOV R48, RZ, RZ, -R48 ;  /* 0x000000ffff30a224 */ /* 0x000fe200078e0a30 */
[----:B------:R-:W-:Y:S01]  /*c3e0*/  ISETP.GE.AND P2, PT, R59, RZ, PT ;  /* 0x000000ff3b00720c */ /* 0x000fe20003f46270 */
[----:B------:R-:W-:Y:S01]  /*c3f0*/  @!P4 IMAD.MOV R49, RZ, RZ, -R49 ;  /* 0x000000ffff31c224 */ /* 0x000fe200078e0a31 */
[----:B------:R-:W-:Y:S01]  /*c400*/  ISETP.GE.AND P4, PT, R58, RZ, PT ;  /* 0x000000ff3a00720c */ /* 0x000fe20003f86270 */
[----:B------:R-:W-:Y:S01]  /*c410*/  @!P5 IMAD.MOV R50, RZ, RZ, -R50 ;  /* 0x000000ffff32d224 */ /* 0x000fe200078e0a32 */
[----:B------:R-:W-:-:S02]  /*c420*/  ISETP.GE.AND P5, PT, R57, RZ, PT ;  /* 0x000000ff3900720c */ /* 0x000fc40003fa6270 */
[C---:B---3--:R-:W-:Y:S02]  /*c430*/  SEL R0, R60.reuse, R30, !P0 ;  /* 0x0000001e3c007207 */ /* 0x048fe40004000000 */
[----:B-----5:R-:W-:-:S03]  /*c440*/  SEL R3, R60, R31, !P0 ;  /* 0x0000001f3c037207 */ /* 0x020fc60004000000 */
[----:B------:R1:W-:Y:S04]  /*c450*/  STL [R1+0x128], R0 ;  /* 0x0001280001007387 */ /* 0x0003e80000100800 */
[----:B------:R2:W-:Y:S01]  /*c460*/  STL [R1+0x124], R3 ;  /* 0x0001240301007387 */ /* 0x0005e20000100800 */
[----:B0-----:R-:W-:-:S03]  /*c470*/  SEL R2, R60, R33, !P0 ;  /* 0x000000213c027207 */ /* 0x001fc60004000000 */
[----:B------:R-:W3:Y:S04]  /*c480*/  LDL.LU R23, [R1+0x118] ;  /* 0x0001180001177983 */ /* 0x000ee80000300800 */
[----:B------:R0:W-:Y:S04]  /*c490*/  STL [R1+0x120], R2 ;  /* 0x0001200201007387 */ /* 0x0001e80000100800 */
[----:B------:R-:W4:Y:S01]  /*c4a0*/  LDL.LU R22, [R1+0x114] ;  /* 0x0001140001167983 */ /* 0x000f220000300800 */
[----:B-1----:R-:W-:-:S05]  /*c4b0*/  SEL R0, R60, R32, !P0 ;  /* 0x000000203c007207 */ /* 0x002fca0004000000 */
[----:B------:R1:W-:Y:S04]  /*c4c0*/  STL [R1+0x11c], R0 ;  /* 0x00011c0001007387 */ /* 0x0003e80000100800 */
[----:B------:R-:W5:Y:S04]  /*c4d0*/  LDL.LU R21, [R1+0x110] ;  /* 0x0001100001157983 */ /* 0x000f680000300800 */
        /* <DEDUP_REMOVED lines=17> */
[----:B--2---:R-:W2:Y:S04]  /*c5f0*/  LDL.LU R3, [R1+0xc8] ;  /* 0x0000c80001037983 */ /* 0x004ea80000300800 */
[----:B0-----:R-:W2:Y:S04]  /*c600*/  LDL.LU R2, [R1+0xc4] ;  /* 0x0000c40001027983 */ /* 0x001ea80000300800 */
[----:B------:R-:W2:Y:S04]  /*c610*/  LDL.LU R59, [R1+0xc0] ;  /* 0x0000c000013b7983 */ /* 0x000ea80000300800 */
[----:B------:R-:W2:Y:S04]  /*c620*/  LDL.LU R58, [R1+0xbc] ;  /* 0x0000bc00013a7983 */ /* 0x000ea80000300800 */
[----:B------:R-:W2:Y:S04]  /*c630*/  LDL.LU R57, [R1+0xb8] ;  /* 0x0000b80001397983 */ /* 0x000ea80000300800 */
[----:B-1----:R-:W2:Y:S04]  /*c640*/  LDL.LU R0, [R1+0xb4] ;  /* 0x0000b40001007983 */ /* 0x002ea80000300800 */
[----:B------:R-:W2:Y:S04]  /*c650*/  LDL.LU R61, [R1+0xb0] ;  /* 0x0000b000013d7983 */ /* 0x000ea80000300800 */
[----:B------:R-:W2:Y:S04]  /*c660*/  LDL.LU R30, [R1+0xac] ;  /* 0x0000ac00011e7983 */ /* 0x000ea80000300800 */
[----:B------:R-:W2:Y:S04]  /*c670*/  LDL.LU R31, [R1+0xa8] ;  /* 0x0000a800011f7983 */ /* 0x000ea80000300800 */
[----:B------:R-:W2:Y:S04]  /*c680*/  LDL.LU R33, [R1+0xa4] ;  /* 0x0000a40001217983 */ /* 0x000ea80000300800 */
[----:B------:R-:W2:Y:S01]  /*c690*/  LDL.LU R32, [R1+0xa0] ;  /* 0x0000a00001207983 */ /* 0x000ea20000300800 */
[----:B---3--:R-:W-:-:S02]  /*c6a0*/  SEL R23, R60, R23, !P0 ;  /* 0x000000173c177207 */ /* 0x008fc40004000000 */
[----:B----4-:R-:W-:-:S03]  /*c6b0*/  SEL R22, R60, R22, !P0 ;  /* 0x000000163c167207 */ /* 0x010fc60004000000 */
[----:B------:R5:W-:Y:S04]  /*c6c0*/  STL [R1+0x118], R23 ;  /* 0x0001181701007387 */ /* 0x000be80000100800 */
[----:B------:R0:W-:Y:S01]  /*c6d0*/  STL [R1+0x114], R22 ;  /* 0x0001141601007387 */ /* 0x0001e20000100800 */
[C---:B-----5:R-:W-:Y:S02]  /*c6e0*/  SEL R23, R60.reuse, R21, !P0 ;  /* 0x000000153c177207 */ /* 0x060fe40004000000 */
[----:B0-----:R-:W-:-:S03]  /*c6f0*/  SEL R22, R60, R20, !P0 ;  /* 0x000000143c167207 */ /* 0x001fc60004000000 */
[----:B------:R-:W-:Y:S01]  /*c700*/  STL [R1+0x110], R23 ;  /* 0x0001101701007387 */ /* 0x000fe20000100800 */
[----:B------:R-:W-:-:S03]  /*c710*/  SEL R21, R60, R19, !P0 ;  /* 0x000000133c157207 */ /* 0x000fc60004000000 */
        /* <DEDUP_REMOVED lines=31> */
[----:B--2---:R-:W-:-:S03]  /*c910*/  SEL R5, R60, R3, !P0 ;  /* 0x000000033c057207 */ /* 0x004fc60004000000 */
[----:B------:R-:W-:Y:S01]  /*c920*/  STL [R1+0xcc], R6 ;  /* 0x0000cc0601007387 */ /* 0x000fe20000100800 */
[----:B------:R-:W-:-:S03]  /*c930*/  SEL R4, R60, R2, !P0 ;  /* 0x000000023c047207 */ /* 0x000fc60004000000 */
[----:B------:R-:W-:Y:S01]  /*c940*/  STL [R1+0xc8], R5 ;  /* 0x0000c80501007387 */ /* 0x000fe20000100800 */
[----:B------:R-:W-:-:S03]  /*c950*/  SEL R3, R60, R59, !P0 ;  /* 0x0000003b3c037207 */ /* 0x000fc60004000000 */
[----:B------:R0:W-:Y:S01]  /*c960*/  STL [R1+0xc4], R4 ;  /* 0x0000c40401007387 */ /* 0x0001e20000100800 */
[----:B------:R-:W-:-:S03]  /*c970*/  SEL R2, R60, R58, !P0 ;  /* 0x0000003a3c027207 */ /* 0x000fc60004000000 */
[----:B------:R1:W-:Y:S04]  /*c980*/  STL [R1+0xc0], R3 ;  /* 0x0000c00301007387 */ /* 0x0003e80000100800 */
[----:B------:R2:W-:Y:S01]  /*c990*/  STL [R1+0xbc], R2 ;  /* 0x0000bc0201007387 */ /* 0x0005e20000100800 */
[C---:B0-----:R-:W-:Y:S02]  /*c9a0*/  SEL R4, R60.reuse, R57, !P0 ;  /* 0x000000393c047207 */ /* 0x041fe40004000000 */
[----:B-1----:R-:W-:-:S03]  /*c9b0*/  SEL R3, R60, R0, !P0 ;  /* 0x000000003c037207 */ /* 0x002fc60004000000 */
[----:B------:R-:W-:Y:S01]  /*c9c0*/  STL [R1+0xb8], R4 ;  /* 0x0000b80401007387 */ /* 0x000fe20000100800 */
[----:B--2---:R-:W-:-:S03]  /*c9d0*/  SEL R2, R60, R61, !P0 ;  /* 0x0000003d3c027207 */ /* 0x004fc60004000000 */
[----:B------:R0:W-:Y:S01]  /*c9e0*/  STL [R1+0xb4], R3 ;  /* 0x0000b40301007387 */ /* 0x0001e20000100800 */
[----:B------:R-:W-:-:S03]  /*c9f0*/  SEL R0, R60, R30, !P0 ;  /* 0x0000001e3c007207 */ /* 0x000fc60004000000 */
[----:B------:R1:W-:Y:S01]  /*ca00*/  STL [R1+0xb0], R2 ;  /* 0x0000b00201007387 */ /* 0x0003e20000100800 */
[----:B0-----:R-:W-:-:S03]  /*ca10*/  SEL R3, R60, R31, !P0 ;  /* 0x0000001f3c037207 */ /* 0x001fc60004000000 */
[----:B------:R0:W-:Y:S01]  /*ca20*/  STL [R1+0xac], R0 ;  /* 0x0000ac0001007387 */ /* 0x0001e20000100800 */
[----:B-1----:R-:W-:-:S03]  /*ca30*/  SEL R2, R60, R33, !P0 ;  /* 0x000000213c027207 */ /* 0x002fc60004000000 */
[----:B------:R1:W-:Y:S04]  /*ca40*/  STL [R1+0xa8], R3 ;  /* 0x0000a80301007387 */ /* 0x0003e80000100800 */
[----:B------:R-:W2:Y:S01]  /*ca50*/  LDL.LU R23, [R1+0x9c] ;  /* 0x00009c0001177983 */ /* 0x000ea20000300800 */
[----:B0-----:R-:W-:-:S03]  /*ca60*/  SEL R0, R60, R32, !P0 ;  /* 0x000000203c007207 */ /* 0x001fc60004000000 */
[----:B------:R0:W-:Y:S04]  /*ca70*/  STL [R1+0xa4], R2 ;  /* 0x0000a40201007387 */ /* 0x0001e80000100800 */
[----:B------:R-:W3:Y:S04]  /*ca80*/  LDL.LU R22, [R1+0x98] ;  /* 0x0000980001167983 */ /* 0x000ee80000300800 */
        /* <DEDUP_REMOVED lines=19> */
[----:B-1----:R-:W5:Y:S04]  /*cbc0*/  LDL.LU R3, [R1+0x4c] ;  /* 0x00004c0001037983 */ /* 0x002f680000300800 */
[----:B0-----:R-:W5:Y:S04]  /*cbd0*/  LDL.LU R2, [R1+0x48] ;  /* 0x0000480001027983 */ /* 0x001f680000300800 */
[----:B------:R-:W5:Y:S04]  /*cbe0*/  LDL.LU R59, [R1+0x44] ;  /* 0x00004400013b7983 */ /* 0x000f680000300800 */
[----:B------:R-:W5:Y:S04]  /*cbf0*/  LDL.LU R58, [R1+0x40] ;  /* 0x00004000013a7983 */ /* 0x000f680000300800 */
[----:B------:R-:W5:Y:S04]  /*cc00*/  LDL.LU R57, [R1+0x3c] ;  /* 0x00003c0001397983 */ /* 0x000f680000300800 */
[----:B----4-:R-:W4:Y:S04]  /*cc10*/  LDL.LU R0, [R1+0x38] ;  /* 0x0000380001007983 */ /* 0x010f280000300800 */
[----:B------:R-:W4:Y:S04]  /*cc20*/  LDL.LU R61, [R1+0x34] ;  /* 0x00003400013d7983 */ /* 0x000f280000300800 */
[----:B------:R-:W4:Y:S04]  /*cc30*/  LDL.LU R30, [R1+0x30] ;  /* 0x00003000011e7983 */ /* 0x000f280000300800 */
[----:B------:R-:W4:Y:S04]  /*cc40*/  LDL.LU R31, [R1+0x2c] ;  /* 0x00002c00011f7983 */ /* 0x000f280000300800 */
[----:B------:R-:W4:Y:S04]  /*cc50*/  LDL.LU R33, [R1+0x28] ;  /* 0x0000280001217983 */ /* 0x000f280000300800 */
[----:B------:R-:W4:Y:S01]  /*cc60*/  LDL.LU R32, [R1+0x24] ;  /* 0x0000240001207983 */ /* 0x000f220000300800 */
[----:B--2---:R-:W-:-:S05]  /*cc70*/  SEL R23, R60, R23, !P0 ;  /* 0x000000173c177207 */ /* 0x004fca0004000000 */
[----:B------:R0:W-:Y:S01]  /*cc80*/  STL [R1+0x9c], R23 ;  /* 0x00009c1701007387 */ /* 0x0001e20000100800 */
[----:B---3--:R-:W-:-:S03]  /*cc90*/  SEL R22, R60, R22, !P0 ;  /* 0x000000163c167207 */ /* 0x008fc60004000000 */
[----:B0-----:R-:W2:Y:S01]  /*cca0*/  LDL.LU R23, [R1+0x34a4] ;  /* 0x0034a40001177983 */ /* 0x001ea20000300800 */
[----:B-----5:R-:W-:-:S03]  /*ccb0*/  SEL R21, R60, R21, !P0 ;  /* 0x000000153c157207 */ /* 0x020fc60004000000 */
[----:B------:R0:W-:Y:S01]  /*ccc0*/  STL [R1+0x98], R22 ;  /* 0x0000981601007387 */ /* 0x0001e20000100800 */
[C---:B------:R-:W-:Y:S02]  /*ccd0*/  SEL R20, R60.reuse, R20, !P0 ;  /* 0x000000143c147207 */ /* 0x040fe40004000000 */
[C---:B------:R-:W-:Y:S01]  /*cce0*/  SEL R19, R60.reuse, R19, !P0 ;  /* 0x000000133c137207 */ /* 0x040fe20004000000 */
[----:B0-----:R-:W3:Y:S01]  /*ccf0*/  LDL.LU R22, [R1+0x34a0] ;  /* 0x0034a00001167983 */ /* 0x001ee20000300800 */
[----:B------:R-:W-:-:S03]  /*cd00*/  SEL R18, R60, R18, !P0 ;  /* 0x000000123c127207 */ /* 0x000fc60004000000 */
[----:B------:R0:W-:Y:S01]  /*cd10*/  STL [R1+0x94], R21 ;  /* 0x0000941501007387 */ /* 0x0001e20000100800 */
[C---:B------:R-:W-:Y:S02]  /*cd20*/  SEL R17, R60.reuse, R17, !P0 ;  /* 0x000000113c117207 */ /* 0x040fe40004000000 */
[C---:B------:R-:W-:Y:S01]  /*cd30*/  SEL R16, R60.reuse, R16, !P0 ;  /* 0x000000103c107207 */ /* 0x040fe20004000000 */
[----:B0-----:R-:W5:Y:S04]  /*cd40*/  LDL.LU R21, [R1+0x349c] ;  /* 0x00349c0001157983 */ /* 0x001f680000300800 */
[----:B------:R0:W-:Y:S01]  /*cd50*/  STL [R1+0x90], R20 ;  /* 0x0000901401007387 */ /* 0x0001e20000100800 */
[C---:B------:R-:W-:Y:S02]  /*cd60*/  SEL R15, R60.reuse, R15, !P0 ;  /* 0x0000000f3c0f7207 */ /* 0x040fe40004000000 */
[C---:B------:R-:W-:Y:S01]  /*cd70*/  SEL R14, R60.reuse, R14, !P0 ;  /* 0x0000000e3c0e7207 */ /* 0x040fe20004000000 */
[----:B0-----:R-:W2:Y:S04]  /*cd80*/  LDL.LU R20, [R1+0x3498] ;  /* 0x0034980001147983 */ /* 0x001ea80000300800 */
[----:B------:R0:W-:Y:S01]  /*cd90*/  STL [R1+0x8c], R19 ;  /* 0x00008c1301007387 */ /* 0x0001e20000100800 */
[----:B------:R-:W-:-:S03]  /*cda0*/  SEL R13, R60, R13, !P0 ;  /* 0x0000000d3c0d7207 */ /* 0x000fc60004000000 */
        /* <DEDUP_REMOVED lines=44> */
[----:B----4-:R-:W-:-:S03]  /*d070*/  SEL R0, R60, R0, !P0 ;  /* 0x000000003c007207 */ /* 0x010fc60004000000 */
[----:B0-----:R-:W4:Y:S04]  /*d080*/  LDL.LU R4, [R1+0x3458] ;  /* 0x0034580001047983 */ /* 0x001f280000300800 */
        /* <DEDUP_REMOVED lines=15> */
[----:B------:R0:W-:Y:S04]  /*d180*/  STL [R1+0x38], R0 ;  /* 0x0000380001007387 */ /* 0x0001e80000100800 */
[----:B0-----:R-:W2:Y:S04]  /*d190*/  LDL.LU R0, [R1+0x3440] ;  /* 0x0034400001007983 */ /* 0x001ea80000300800 */
[----:B------:R0:W-:Y:S04]  /*d1a0*/  STL [R1+0x34], R61 ;  /* 0x0000343d01007387 */ /* 0x0001e80000100800 */
[----:B0-----:R-:W3:Y:S04]  /*d1b0*/  LDL.LU R61, [R1+0x343c] ;  /* 0x00343c00013d7983 */ /* 0x001ee80000300800 */
[----:B------:R0:W-:Y:S04]  /*d1c0*/  STL [R1+0x30], R30 ;  /* 0x0000301e01007387 */ /* 0x0001e80000100800 */
[----:B0-----:R-:W4:Y:S04]  /*d1d0*/  LDL.LU R30, [R1+0x3438] ;  /* 0x00343800011e7983 */ /* 0x001f280000300800 */
[----:B------:R0:W-:Y:S04]  /*d1e0*/  STL [R1+0x2c], R31 ;  /* 0x00002c1f01007387 */ /* 0x0001e80000100800 */
[----:B0-----:R-:W5:Y:S04]  /*d1f0*/  LDL.LU R31, [R1+0x3434] ;  /* 0x00343400011f7983 */ /* 0x001f680000300800 */
[----:B------:R0:W-:Y:S04]  /*d200*/  STL [R1+0x28], R33 ;  /* 0x0000282101007387 */ /* 0x0001e80000100800 */
[----:B0-----:R-:W5:Y:S04]  /*d210*/  LDL.LU R33, [R1+0x3430] ;  /* 0x0034300001217983 */ /* 0x001f680000300800 */
[----:B------:R0:W-:Y:S04]  /*d220*/  STL [R1+0x10], R32 ;  /* 0x0000102001007387 */ /* 0x0001e80000100800 */
[----:B0-----:R-:W5:Y:S01]  /*d230*/  LDL.LU R32, [R1+0x342c] ;  /* 0x00342c0001207983 */ /* 0x001f620000300800 */
[----:B--2---:R-:W-:-:S02]  /*d240*/  SEL R0, R60, R0, !P0 ;  /* 0x000000003c007207 */ /* 0x004fc40004000000 */
[C---:B---3--:R-:W-:Y:S02]  /*d250*/  SEL R61, R60.reuse, R61, !P0 ;  /* 0x0000003d3c3d7207 */ /* 0x048fe40004000000 */
[C---:B----4-:R-:W-:Y:S02]  /*d260*/  SEL R30, R60.reuse, R30, !P0 ;  /* 0x0000001e3c1e7207 */ /* 0x050fe40004000000 */
[C---:B-----5:R-:W-:Y:S02]  /*d270*/  SEL R31, R60.reuse, R31, !P0 ;  /* 0x0000001f3c1f7207 */ /* 0x060fe40004000000 */
[C---:B------:R-:W-:Y:S02]  /*d280*/  SEL R33, R60.reuse, R33, !P0 ;  /* 0x000000213c217207 */ /* 0x040fe40004000000 */
[----:B------:R-:W-:-:S05]  /*d290*/  SEL R32, R60, R32, !P0 ;  /* 0x000000203c207207 */ /* 0x000fca0004000000 */
[----:B------:R-:W-:Y:S04]  /*d2a0*/  STL [R1+0x33b0], R32 ;  /* 0x0033b02001007387 */ /* 0x000fe80000100800 */
[----:B------:R-:W-:Y:S04]  /*d2b0*/  STL [R1+0x33b4], R33 ;  /* 0x0033b42101007387 */ /* 0x000fe80000100800 */
[----:B------:R0:W-:Y:S04]  /*d2c0*/  STL [R1+0x33b8], R31 ;  /* 0x0033b81f01007387 */ /* 0x0001e80000100800 */
[----:B0-----:R-:W2:Y:S04]  /*d2d0*/  LDL.LU R31, [R1+0x124] ;  /* 0x00012400011f7983 */ /* 0x001ea80000300800 */
[----:B------:R-:W3:Y:S04]  /*d2e0*/  LDL.LU R33, [R1+0x120] ;  /* 0x0001200001217983 */ /* 0x000ee80000300800 */
[----:B------:R-:W4:Y:S04]  /*d2f0*/  LDL.LU R32, [R1+0x11c] ;  /* 0x00011c0001207983 */ /* 0x000f280000300800 */
[----:B------:R0:W-:Y:S04]  /*d300*/  STL [R1+0x33bc], R30 ;  /* 0x0033bc1e01007387 */ /* 0x0001e80000100800 */
[----:B0-----:R-:W5:Y:S04]  /*d310*/  LDL.LU R30, [R1+0x128] ;  /* 0x00012800011e7983 */ /* 0x001f680000300800 */
[----:B------:R0:W-:Y:S04]  /*d320*/  STL [R1+0x33c0], R61 ;  /* 0x0033c03d01007387 */ /* 0x0001e80000100800 */
[----:B0-----:R-:W3:Y:S04]  /*d330*/  LDL.LU R61, [R1+0x12c] ;  /* 0x00012c00013d7983 */ /* 0x001ee80000300800 */
[----:B------:R0:W-:Y:S04]  /*d340*/  STL [R1+0x33c4], R0 ;  /* 0x0033c40001007387 */ /* 0x0001e80000100800 */
[----:B0-----:R-:W3:Y:S01]  /*d350*/  LDL.LU R0, [R1+0x130] ;  /* 0x0001300001007983 */ /* 0x001ee20000300800 */
[----:B------:R-:W-:-:S02]  /*d360*/  SEL R57, R60, R57, !P0 ;  /* 0x000000393c397207 */ /* 0x000fc40004000000 */
[C---:B------:R-:W-:Y:S02]  /*d370*/  SEL R58, R60.reuse, R58, !P0 ;  /* 0x0000003a3c3a7207 */ /* 0x040fe40004000000 */
[C---:B------:R-:W-:Y:S02]  /*d380*/  SEL R59, R60.reuse, R59, !P0 ;  /* 0x0000003b3c3b7207 */ /* 0x040fe40004000000 */
[C---:B------:R-:W-:Y:S01]  /*d390*/  SEL R2, R60.reuse, R2, !P0 ;  /* 0x000000023c027207 */ /* 0x040fe20004000000 */
[----:B------:R-:W-:Y:S01]  /*d3a0*/  STL [R1+0x33c8], R57 ;  /* 0x0033c83901007387 */ /* 0x000fe20000100800 */
[C---:B------:R-:W-:Y:S02]  /*d3b0*/  SEL R3, R60.reuse, R3, !P0 ;  /* 0x000000033c037207 */ /* 0x040fe40004000000 */
[C---:B------:R-:W-:Y:S01]  /*d3c0*/  SEL R4, R60.reuse, R4, !P0 ;  /* 0x000000043c047207 */ /* 0x040fe20004000000 */
[----:B------:R-:W-:Y:S01]  /*d3d0*/  STL [R1+0x33cc], R58 ;  /* 0x0033cc3a01007387 */ /* 0x000fe20000100800 */
[----:B------:R-:W-:-:S02]  /*d3e0*/  SEL R5, R60, R5, !P0 ;  /* 0x000000053c057207 */ /* 0x000fc40004000000 */
[C---:B------:R-:W-:Y:S01]  /*d3f0*/  SEL R6, R60.reuse, R6, !P0 ;  /* 0x000000063c067207 */ /* 0x040fe20004000000 */
[----:B------:R-:W-:Y:S01]  /*d400*/  STL [R1+0x33d0], R59 ;  /* 0x0033d03b01007387 */ /* 0x000fe20000100800 */
[C---:B------:R-:W-:Y:S02]  /*d410*/  SEL R7, R60.reuse, R7, !P0 ;  /* 0x000000073c077207 */ /* 0x040fe40004000000 */
[C---:B------:R-:W-:Y:S01]  /*d420*/  SEL R8, R60.reuse, R8, !P0 ;  /* 0x000000083c087207 */ /* 0x040fe20004000000 */
[----:B------:R-:W-:Y:S01]  /*d430*/  STL [R1+0x33d4], R2 ;  /* 0x0033d40201007387 */ /* 0x000fe20000100800 */
[----:B------:R-:W-:-:S03]  /*d440*/  SEL R9, R60, R9, !P0 ;  /* 0x000000093c097207 */ /* 0x000fc60004000000 */
[----:B------:R2:W-:Y:S01]  /*d450*/  STL [R1+0x33d8], R3 ;  /* 0x0033d80301007387 */ /* 0x0005e20000100800 */
        /* <DEDUP_REMOVED lines=27> */
[----:B------:R-:W-:Y:S04]  /*d610*/  STL [R1+0x3410], R17 ;  /* 0x0034101101007387 */ /* 0x000fe80000100800 */
[----:B------:R-:W-:Y:S04]  /*d620*/  STL [R1+0x3414], R18 ;  /* 0x0034141201007387 */ /* 0x000fe80000100800 */
[----:B------:R-:W-:Y:S04]  /*d630*/  STL [R1+0x3418], R19 ;  /* 0x0034181301007387 */ /* 0x000fe80000100800 */
[----:B------:R-:W-:Y:S04]  /*d640*/  STL [R1+0x341c], R20 ;  /* 0x00341c1401007387 */ /* 0x000fe80000100800 */
[----:B------:R-:W-:Y:S04]  /*d650*/  STL [R1+0x3420], R21 ;  /* 0x0034201501007387 */ /* 0x000fe80000100800 */
[----:B------:R-:W-:Y:S04]  /*d660*/  STL [R1+0x3424], R22 ;  /* 0x0034241601007387 */ /* 0x000fe80000100800 */
[----:B------:R-:W-:Y:S01]  /*d670*/  STL [R1+0x3428], R23 ;  /* 0x0034281701007387 */ /* 0x000fe20000100800 */
[----:B------:R-:W-:-:S02]  /*d680*/  @!P3 IMAD.MOV R51, RZ, RZ, -R51 ;  /* 0x000000ffff33b224 */ /* 0x000fc400078e0a33 */
[----:B------:R-:W-:Y:S02]  /*d690*/  @!P1 IMAD.MOV R52, RZ, RZ, -R52 ;  /* 0x000000ffff349224 */ /* 0x000fe400078e0a34 */
[----:B------:R-:W-:Y:S02]  /*d6a0*/  @!P2 IMAD.MOV R53, RZ, RZ, -R53 ;  /* 0x000000ffff35a224 */ /* 0x000fe400078e0a35 */
[----:B------:R-:W-:Y:S02]  /*d6b0*/  @!P4 IMAD.MOV R54, RZ, RZ, -R54 ;  /* 0x000000ffff36c224 */ /* 0x000fe400078e0a36 */
[----:B------:R-:W-:Y:S02]  /*d6c0*/  @!P5 IMAD.MOV R55, RZ, RZ, -R55 ;  /* 0x000000ffff37d224 */ /* 0x000fe400078e0a37 */
[----:B------:R-:W-:Y:S01]  /*d6d0*/  @!P6 IMAD.MOV R56, RZ, RZ, -R56 ;  /* 0x000000ffff38e224 */ /* 0x000fe200078e0a38 */
[C---:B------:R-:W-:Y:S02]  /*d6e0*/  SEL R24, R60.reuse, R24, !P0 ;  /* 0x000000183c187207 */ /* 0x040fe40004000000 */
[----:B------:R-:W-:-:S02]  /*d6f0*/  SEL R25, R60, R25, !P0 ;  /* 0x000000193c197207 */ /* 0x000fc40004000000 */
[C---:B------:R-:W-:Y:S02]  /*d700*/  SEL R26, R60.reuse, R26, !P0 ;  /* 0x0000001a3c1a7207 */ /* 0x040fe40004000000 */
[C---:B------:R-:W-:Y:S02]  /*d710*/  SEL R27, R60.reuse, R27, !P0 ;  /* 0x0000001b3c1b7207 */ /* 0x040fe40004000000 */
[C---:B------:R-:W-:Y:S02]  /*d720*/  SEL R28, R60.reuse, R28, !P0 ;  /* 0x0000001c3c1c7207 */ /* 0x040fe40004000000 */
[C---:B------:R-:W-:Y:S02]  /*d730*/  SEL R29, R60.reuse, R29, !P0 ;  /* 0x0000001d3c1d7207 */ /* 0x040fe40004000000 */
        /* <DEDUP_REMOVED lines=22> */
[----:B------:R-:W-:Y:S01]  /*d8a0*/  SEL R56, R60, R56, !P0 ;  /* 0x000000383c387207 */ /* 0x000fe20004000000 */
[----:B--2---:R-:W-:Y:S02]  /*d8b0*/  IMAD R3, R31, c[0x0][0x190], RZ ;  /* 0x000064001f037a24 */ /* 0x004fe400078e02ff */
[----:B---3--:R-:W-:Y:S02]  /*d8c0*/  IMAD R2, R0, c[0x0][0x190], RZ ;  /* 0x0000640000027a24 */ /* 0x008fe400078e02ff */
[----:B-----5:R-:W-:-:S03]  /*d8d0*/  IMAD R0, R30, c[0x0][0x190], RZ ;  /* 0x000064001e007a24 */ /* 0x020fc600078e02ff */
[----:B------:R0:W-:Y:S04]  /*d8e0*/  STL [R1+0x618], R2 ;  /* 0x0006180201007387 */ /* 0x0001e80000100800 */
[----:B------:R4:W-:Y:S01]  /*d8f0*/  STL [R1+0x14], R0 ;  /* 0x0000140001007387 */ /* 0x0009e20000100800 */
[----:B0-----:R-:W-:-:S03]  /*d900*/  IMAD R2, R33, c[0x0][0x190], RZ ;  /* 0x0000640021027a24 */ /* 0x001fc600078e02ff */
[----:B------:R0:W-:Y:S01]  /*d910*/  STL [R1+0x18], R3 ;  /* 0x0000180301007387 */ /* 0x0001e20000100800 */
[----:B----4-:R-:W-:-:S03]  /*d920*/  IMAD R0, R32, c[0x0][0x190], RZ ;  /* 0x0000640020007a24 */ /* 0x010fc600078e02ff */
[----:B------:R-:W2:Y:S04]  /*d930*/  LDL.LU R23, [R1+0x118] ;  /* 0x0001180001177983 */ /* 0x000ea80000300800 */
        /* <DEDUP_REMOVED lines=21> */
[----:B0-----:R-:W5:Y:S04]  /*da90*/  LDL.LU R3, [R1+0xc8] ;  /* 0x0000c80001037983 */ /* 0x001f680000300800 */
[----:B-1----:R-:W5:Y:S04]  /*daa0*/  LDL.LU R2, [R1+0xc4] ;  /* 0x0000c40001027983 */ /* 0x002f680000300800 */
[----:B------:R-:W5:Y:S04]  /*dab0*/  LDL.LU R59, [R1+0xc0] ;  /* 0x0000c000013b7983 */ /* 0x000f680000300800 */
[----:B------:R-:W5:Y:S01]  /*dac0*/  LDL.LU R58, [R1+0xbc] ;  /* 0x0000bc00013a7983 */ /* 0x000f620000300800 */
[----:B------:R-:W-:-:S03]  /*dad0*/  IMAD R60, R61, c[0x0][0x190], RZ ;  /* 0x000064003d3c7a24 */ /* 0x000fc600078e02ff */
[----:B------:R-:W5:Y:S04]  /*dae0*/  LDL.LU R57, [R1+0xb8] ;  /* 0x0000b80001397983 */ /* 0x000f680000300800 */
[----:B----4-:R-:W4:Y:S04]  /*daf0*/  LDL.LU R0, [R1+0xb4] ;  /* 0x0000b40001007983 */ /* 0x010f280000300800 */
[----:B------:R-:W4:Y:S04]  /*db00*/  LDL.LU R61, [R1+0xb0] ;  /* 0x0000b000013d7983 */ /* 0x000f280000300800 */
[----:B------:R-:W4:Y:S04]  /*db10*/  LDL.LU R30, [R1+0xac] ;  /* 0x0000ac00011e7983 */ /* 0x000f280000300800 */
[----:B------:R-:W4:Y:S04]  /*db20*/  LDL.LU R31, [R1+0xa8] ;  /* 0x0000a800011f7983 */ /* 0x000f280000300800 */
[----:B------:R-:W4:Y:S04]  /*db30*/  LDL.LU R33, [R1+0xa4] ;  /* 0x0000a40001217983 */ /* 0x000f280000300800 */
[----:B------:R-:W4:Y:S01]  /*db40*/  LDL.LU R32, [R1+0xa0] ;  /* 0x0000a00001207983 */ /* 0x000f220000300800 */
[----:B--2---:R-:W-:-:S02]  /*db50*/  IMAD R23, R23, c[0x0][0x190], RZ ;  /* 0x0000640017177a24 */ /* 0x004fc400078e02ff */
[----:B---3--:R-:W-:-:S03]  /*db60*/  IMAD R22, R22, c[0x0][0x190], RZ ;  /* 0x0000640016167a24 */ /* 0x008fc600078e02ff */
[----:B------:R5:W-:Y:S04]  /*db70*/  STL [R1+0x24], R23 ;  /* 0x0000241701007387 */ /* 0x000be80000100800 */
[----:B------:R0:W-:Y:S01]  /*db80*/  STL [R1+0x248], R22 ;  /* 0x0002481601007387 */ /* 0x0001e20000100800 */
[----:B-----5:R-:W-:Y:S02]  /*db90*/  IMAD R23, R21, c[0x0][0x190], RZ ;  /* 0x0000640015177a24 */ /* 0x020fe400078e02ff */
[----:B0-----:R-:W-:Y:S02]  /*dba0*/  IMAD R22, R20, c[0x0][0x190], RZ ;  /* 0x0000640014167a24 */ /* 0x001fe400078e02ff */
[----:B------:R-:W-:Y:S01]  /*dbb0*/  IMAD R21, R19, c[0x0][0x190], RZ ;  /* 0x0000640013157a24 */ /* 0x000fe200078e02ff */
[----:B------:R-:W-:Y:S01]  /*dbc0*/  STL [R1+0x24c], R23 ;  /* 0x00024c1701007387 */ /* 0x000fe20000100800 */
[----:B------:R-:W-:-:S03]  /*dbd0*/  IMAD R20, R18, c[0x0][0x190], RZ ;  /* 0x0000640012147a24 */ /* 0x000fc600078e02ff */
        /* <DEDUP_REMOVED lines=36> */
[----:B------:R0:W-:Y:S04]  /*de20*/  STL [R1+0x2c0], R4 ;  /* 0x0002c00401007387 */ /* 0x0001e80000100800 */
[----:B------:R4:W-:Y:S04]  /*de30*/  STL [R1+0x2c4], R3 ;  /* 0x0002c40301007387 */ /* 0x0009e80000100800 */
[----:B------:R1:W-:Y:S01]  /*de40*/  STL [R1+0x2d0], R2 ;  /* 0x0002d00201007387 */ /* 0x0003e20000100800 */
[----:B0-----:R-:W-:Y:S02]  /*de50*/  IMAD R4, R57, c[0x0][0x190], RZ ;  /* 0x0000640039047a24 */ /* 0x001fe400078e02ff */
[----:B----4-:R-:W-:-:S03]  /*de60*/  IMAD R3, R0, c[0x0][0x190], RZ ;  /* 0x0000640000037a24 */ /* 0x010fc600078e02ff */
[----:B------:R-:W-:Y:S01]  /*de70*/  STL [R1+0x2d4], R4 ;  /* 0x0002d40401007387 */ /* 0x000fe20000100800 */
[----:B------:R-:W-:Y:S02]  /*de80*/  IMAD R0, R30, c[0x0][0x190], RZ ;  /* 0x000064001e007a24 */ /* 0x000fe400078e02ff */
[----:B-1----:R-:W-:Y:S01]  /*de90*/  IMAD R2, R61, c[0x0][0x190], RZ ;  /* 0x000064003d027a24 */ /* 0x002fe200078e02ff */
[----:B------:R0:W-:Y:S04]  /*dea0*/  STL [R1+0x2e0], R3 ;  /* 0x0002e00301007387 */ /* 0x0001e80000100800 */
[----:B------:R1:W-:Y:S01]  /*deb0*/  STL [R1+0x2e4], R2 ;  /* 0x0002e40201007387 */ /* 0x0003e20000100800 */
[----:B0-----:R-:W-:-:S03]  /*dec0*/  IMAD R3, R31, c[0x0][0x190], RZ ;  /* 0x000064001f037a24 */ /* 0x001fc600078e02ff */
[----:B------:R0:W-:Y:S01]  /*ded0*/  STL [R1+0x2e8], R0 ;  /* 0x0002e80001007387 */ /* 0x0001e20000100800 */
[----:B-1----:R-:W-:-:S03]  /*dee0*/  IMAD R2, R33, c[0x0][0x190], RZ ;  /* 0x0000640021027a24 */ /* 0x002fc600078e02ff */
[----:B------:R1:W-:Y:S04]  /*def0*/  STL [R1+0x2ec], R3 ;  /* 0x0002ec0301007387 */ /* 0x0003e80000100800 */
[----:B------:R-:W2:Y:S01]  /*df00*/  LDL.LU R23, [R1+0x9c] ;  /* 0x00009c0001177983 */ /* 0x000ea20000300800 */
[----:B0-----:R-:W-:-:S03]  /*df10*/  IMAD R0, R32, c[0x0][0x190], RZ ;  /* 0x0000640020007a24 */ /* 0x001fc600078e02ff */
        /* <DEDUP_REMOVED lines=32> */
[----:B--2---:R-:W-:-:S05]  /*e120*/  IMAD R23, R23, c[0x0][0x190], RZ ;  /* 0x0000640017177a24 */ /* 0x004fca00078e02ff */
[----:B------:R0:W-:Y:S01]  /*e130*/  STL [R1+0x300], R23 ;  /* 0x0003001701007387 */ /* 0x0001e20000100800 */
[----:B---3--:R-:W-:-:S03]  /*e140*/  IMAD R22, R22, c[0x0][0x190], RZ ;  /* 0x0000640016167a24 */ /* 0x008fc600078e02ff */
[----:B0-----:R-:W2:Y:S01]  /*e150*/  LDL.LU R23, [R1+0x3428] ;  /* 0x0034280001177983 */ /* 0x001ea20000300800 */
[----:B-----5:R-:W-:-:S03]  /*e160*/  IMAD R21, R21, c[0x0][0x190], RZ ;  /* 0x0000640015157a24 */ /* 0x020fc600078e02ff */
[----:B------:R0:W-:Y:S01]  /*e170*/  STL [R1+0x304], R22 ;  /* 0x0003041601007387 */ /* 0x0001e20000100800 */
[----:B------:R-:W-:Y:S02]  /*e180*/  IMAD R20, R20, c[0x0][0x190], RZ ;  /* 0x0000640014147a24 */ /* 0x000fe400078e02ff */
[----:B------:R-:W-:Y:S01]  /*e190*/  IMAD R19, R19, c[0x0][0x190], RZ ;  /* 0x0000640013137a24 */ /* 0x000fe200078e02ff */
[----:B0-----:R-:W3:Y:S01]  /*e1a0*/  LDL.LU R22, [R1+0x3424] ;  /* 0x0034240001167983 */ /* 0x001ee20000300800 */
[----:B------:R-:W-:-:S03]  /*e1b0*/  IMAD R18, R18, c[0x0][0x190], RZ ;  /* 0x0000640012127a24 */ /* 0x000fc600078e02ff */
[----:B------:R0:W-:Y:S01]  /*e1c0*/  STL [R1+0x310], R21 ;  /* 0x0003101501007387 */ /* 0x0001e20000100800 */
[----:B------:R-:W-:Y:S02]  /*e1d0*/  IMAD R17, R17, c[0x0][0x190], RZ ;  /* 0x0000640011117a24 */ /* 0x000fe400078e02ff */
[----:B------:R-:W-:Y:S01]  /*e1e0*/  IMAD R16, R16, c[0x0][0x190], RZ ;  /* 0x0000640010107a24 */ /* 0x000fe200078e02ff */
[----:B0-----:R-:W5:Y:S04]  /*e1f0*/  LDL.LU R21, [R1+0x3420] ;  /* 0x0034200001157983 */ /* 0x001f680000300800 */
[----:B------:R0:W-:Y:S01]  /*e200*/  STL [R1+0x314], R20 ;  /* 0x0003141401007387 */ /* 0x0001e20000100800 */
[----:B------:R-:W-:Y:S02]  /*e210*/  IMAD R15, R15, c[0x0][0x190], RZ ;  /* 0x000064000f0f7a24 */ /* 0x000fe400078e02ff */
[----:B------:R-:W-:Y:S01]  /*e220*/  IMAD R14, R14, c[0x0][0x190], RZ ;  /* 0x000064000e0e7a24 */ /* 0x000fe200078e02ff */
[----:B0-----:R-:W2:Y:S04]  /*e230*/  LDL.LU R20, [R1+0x341c] ;  /* 0x00341c0001147983 */ /* 0x001ea80000300800 */
[----:B------:R0:W-:Y:S01]  /*e240*/  STL [R1+0x318], R19 ;  /* 0x0003181301007387 */ /* 0x0001e20000100800 */
[----:B------:R-:W-:-:S03]  /*e250*/  IMAD R13, R13, c[0x0][0x190], RZ ;  /* 0x000064000d0d7a24 */ /* 0x000fc600078e02ff */
        /* <DEDUP_REMOVED lines=44> */
[----:B----4-:R-:W-:-:S03]  /*e520*/  IMAD R0, R0, c[0x0][0x190], RZ ;  /* 0x0000640000007a24 */ /* 0x010fc600078e02ff */
[----:B0-----:R-:W4:Y:S04]  /*e530*/  LDL.LU R4, [R1+0x33dc] ;  /* 0x0033dc0001047983 */ /* 0x001f280000300800 */
        /* <DEDUP_REMOVED lines=15> */
[----:B------:R0:W-:Y:S04]  /*e630*/  STL [R1+0x39c], R0 ;  /* 0x00039c0001007387 */ /* 0x0001e80000100800 */
[----:B0-----:R-:W2:Y:S04]  /*e640*/  LDL.LU R0, [R1+0x33c4] ;  /* 0x0033c40001007983 */ /* 0x001ea80000300800 */
[----:B------:R0:W-:Y:S04]  /*e650*/  STL [R1+0x3a0], R61 ;  /* 0x0003a03d01007387 */ /* 0x0001e80000100800 */
[----:B0-----:R-:W3:Y:S04]  /*e660*/  LDL.LU R61, [R1+0x33c0] ;  /* 0x0033c000013d7983 */ /* 0x001ee80000300800 */
[----:B------:R0:W-:Y:S04]  /*e670*/  STL [R1+0x3a4], R30 ;  /* 0x0003a41e01007387 */ /* 0x0001e80000100800 */
[----:B0-----:R-:W3:Y:S04]  /*e680*/  LDL.LU R30, [R1+0x33bc] ;  /* 0x0033bc00011e7983 */ /* 0x001ee80000300800 */
[----:B------:R0:W-:Y:S04]  /*e690*/  STL [R1+0x3b0], R31 ;  /* 0x0003b01f01007387 */ /* 0x0001e80000100800 */
[----:B0-----:R-:W4:Y:S04]  /*e6a0*/  LDL.LU R31, [R1+0x33b8] ;  /* 0x0033b800011f7983 */ /* 0x001f280000300800 */
[----:B------:R0:W-:Y:S04]  /*e6b0*/  STL [R1+0x3b4], R33 ;  /* 0x0003b42101007387 */ /* 0x0001e80000100800 */
[----:B0-----:R-:W5:Y:S04]  /*e6c0*/  LDL.LU R33, [R1+0x33b4] ;  /* 0x0033b40001217983 */ /* 0x001f680000300800 */
[----:B------:R0:W-:Y:S04]  /*e6d0*/  STL [R1+0x3b8], R32 ;  /* 0x0003b82001007387 */ /* 0x0001e80000100800 */
[----:B0-----:R-:W5:Y:S01]  /*e6e0*/  LDL.LU R32, [R1+0x33b0] ;  /* 0x0033b00001207983 */ /* 0x001f620000300800 */
[----:B--2---:R-:W-:-:S02]  /*e6f0*/  IMAD R0, R0, c[0x0][0x190], RZ ;  /* 0x0000640000007a24 */ /* 0x004fc400078e02ff */
[----:B---3--:R-:W-:Y:S02]  /*e700*/  IMAD R30, R30, c[0x0][0x190], RZ ;  /* 0x000064001e1e7a24 */ /* 0x008fe400078e02ff */
[----:B----4-:R-:W-:Y:S02]  /*e710*/  IMAD R31, R31, c[0x0][0x190], RZ ;  /* 0x000064001f1f7a24 */ /* 0x010fe400078e02ff */
[----:B-----5:R-:W-:Y:S02]  /*e720*/  IMAD R33, R33, c[0x0][0x190], RZ ;  /* 0x0000640021217a24 */ /* 0x020fe400078e02ff */
[----:B------:R-:W-:-:S05]  /*e730*/  IMAD R32, R32, c[0x0][0x190], RZ ;  /* 0x0000640020207a24 */ /* 0x000fca00078e02ff */
[----:B------:R0:W-:Y:S04]  /*e740*/  STL [R1+0x3bc], R32 ;  /* 0x0003bc2001007387 */ /* 0x0001e80000100800 */
[----:B0-----:R-:W2:Y:S04]  /*e750*/  LDL.LU R32, [R1+0x33ac] ;  /* 0x0033ac0001207983 */ /* 0x001ea80000300800 */
[----:B------:R0:W-:Y:S04]  /*e760*/  STL [R1+0x3c8], R33 ;  /* 0x0003c82101007387 */ /* 0x0001e80000100800 */
[----:B0-----:R-:W2:Y:S04]  /*e770*/  LDL.LU R33, [R1+0x33a8] ;  /* 0x0033a80001217983 */ /* 0x001ea80000300800 */
[----:B------:R0:W-:Y:S04]  /*e780*/  STL [R1+0x3cc], R31 ;  /* 0x0003cc1f01007387 */ /* 0x0001e80000100800 */
[----:B------:R1:W-:Y:S01]  /*e790*/  STL [R1+0x3d8], R30 ;  /* 0x0003d81e01007387 */ /* 0x0003e20000100800 */
[----:B0-----:R-:W-:-:S02]  /*e7a0*/  IMAD R31, R61, c[0x0][0x190], RZ ;  /* 0x000064003d1f7a24 */ /* 0x001fc400078e02ff */
[----:B-1----:R-:W-:-:S03]  /*e7b0*/  IMAD R30, R57, c[0x0][0x190], RZ ;  /* 0x00006400391e7a24 */ /* 0x002fc600078e02ff */
[----:B------:R0:W-:Y:S04]  /*e7c0*/  STL [R1+0x3dc], R31 ;  /* 0x0003dc1f01007387 */ /* 0x0001e80000100800 */
[----:B------:R1:W-:Y:S01]  /*e7d0*/  STL [R1+0x3e0], R0 ;  /* 0x0003e00001007387 */ /* 0x0003e20000100800 */
[----:B0-----:R-:W-:-:S03]  /*e7e0*/  IMAD R31, R58, c[0x0][0x190], RZ ;  /* 0x000064003a1f7a24 */ /* 0x001fc600078e02ff */
[----:B------:R0:W-:Y:S01]  /*e7f0*/  STL [R1+0x3e4], R30 ;  /* 0x0003e41e01007387 */ /* 0x0001e20000100800 */
[----:B-1----:R-:W-:-:S03]  /*e800*/  IMAD R0, R59, c[0x0][0x190], RZ ;  /* 0x000064003b007a24 */ /* 0x002fc600078e02ff */
[----:B------:R-:W-:Y:S04]  /*e810*/  STL [R1+0x3f0], R31 ;  /* 0x0003f01f01007387 */ /* 0x000fe80000100800 */
[----:B------:R1:W-:Y:S01]  /*e820*/  STL [R1+0x3f4], R0 ;  /* 0x0003f40001007387 */ /* 0x0003e20000100800 */
[----:B0-----:R-:W-:Y:S02]  /*e830*/  IMAD R30, R2, c[0x0][0x190], RZ ;  /* 0x00006400021e7a24 */ /* 0x001fe400078e02ff */
[----:B------:R-:W-:Y:S02]  /*e840*/  IMAD R2, R3, c[0x0][0x190], RZ ;  /* 0x0000640003027a24 */ /* 0x000fe400078e02ff */
[----:B------:R-:W-:Y:S01]  /*e850*/  IMAD R3, R5, c[0x0][0x190], RZ ;  /* 0x0000640005037a24 */ /* 0x000fe200078e02ff */
[----:B------:R-:W-:Y:S01]  /*e860*/  STL [R1+0x3f8], R30 ;  /* 0x0003f81e01007387 */ /* 0x000fe20000100800 */
[----:B-1----:R-:W-:-:S03]  /*e870*/  IMAD R0, R4, c[0x0][0x190], RZ ;  /* 0x0000640004007a24 */ /* 0x002fc600078e02ff */
[----:B------:R0:W-:Y:S04]  /*e880*/  STL [R1+0x3fc], R2 ;  /* 0x0003fc0201007387 */ /* 0x0001e80000100800 */
[----:B------:R1:W-:Y:S01]  /*e890*/  STL [R1+0x408], R0 ;  /* 0x0004080001007387 */ /* 0x0003e20000100800 */
[----:B0-----:R-:W-:-:S03]  /*e8a0*/  IMAD R2, R6, c[0x0][0x190], RZ ;  /* 0x0000640006027a24 */ /* 0x001fc600078e02ff */
[----:B------:R-:W-:Y:S01]  /*e8b0*/  STL [R1+0x40c], R3 ;  /* 0x00040c0301007387 */ /* 0x000fe20000100800 */
[----:B-1----:R-:W-:-:S03]  /*e8c0*/  IMAD R0, R7, c[0x0][0x190], RZ ;  /* 0x0000640007007a24 */ /* 0x002fc600078e02ff */
[----:B------:R-:W3:Y:S04]  /*e8d0*/  LDL.LU R7, [R1+0x270] ;  /* 0x0002700001077983 */ /* 0x000ee80000300800 */
[----:B------:R0:W-:Y:S04]  /*e8e0*/  STL [R1+0x410], R2 ;  /* 0x0004100201007387 */ /* 0x0001e80000100800 */
[----:B------:R1:W-:Y:S01]  /*e8f0*/  STL [R1+0x414], R0 ;  /* 0x0004140001007387 */ /* 0x0003e20000100800 */
[----:B0-----:R-:W-:Y:S02]  /*e900*/  IMAD R2, R8, c[0x0][0x190], RZ ;  /* 0x0000640008027a24 */ /* 0x001fe400078e02ff */
[----:B-1----:R-:W-:-:S02]  /*e910*/  IMAD R0, R9, c[0x0][0x190], RZ ;  /* 0x0000640009007a24 */ /* 0x002fc400078e02ff */
[----:B------:R-:W4:Y:S04]  /*e920*/  LDL.LU R9, [R1+0x264] ;  /* 0x0002640001097983 */ /* 0x000f280000300800 */
[----:B------:R0:W-:Y:S04]  /*e930*/  STL [R1+0x420], R2 ;  /* 0x0004200201007387 */ /* 0x0001e80000100800 */
[----:B------:R1:W-:Y:S01]  /*e940*/  STL [R1+0x428], R0 ;  /* 0x0004280001007387 */ /* 0x0003e20000100800 */
[----:B0-----:R-:W-:Y:S02]  /*e950*/  IMAD R2, R10, c[0x0][0x190], RZ ;  /* 0x000064000a027a24 */ /* 0x001fe400078e02ff */
[----:B-1----:R-:W-:-:S02]  /*e960*/  IMAD R0, R11, c[0x0][0x190], RZ ;  /* 0x000064000b007a24 */ /* 0x002fc400078e02ff */
[----:B------:R-:W5:Y:S04]  /*e970*/  LDL.LU R11, [R1+0x260] ;  /* 0x00026000010b7983 */ /* 0x000f680000300800 */
[----:B------:R0:W-:Y:S04]  /*e980*/  STL [R1+0x438], R2 ;  /* 0x0004380201007387 */ /* 0x0001e80000100800 */
[----:B------:R1:W-:Y:S01]  /*e990*/  STL [R1+0x440], R0 ;  /* 0x0004400001007387 */ /* 0x0003e20000100800 */
[----:B0-----:R-:W-:Y:S02]  /*e9a0*/  IMAD R2, R12, c[0x0][0x190], RZ ;  /* 0x000064000c027a24 */ /* 0x001fe400078e02ff */
[----:B-1----:R-:W-:-:S02]  /*e9b0*/  IMAD R0, R13, c[0x0][0x190], RZ ;  /* 0x000064000d007a24 */ /* 0x002fc400078e02ff */
[----:B------:R-:W3:Y:S04]  /*e9c0*/  LDL.LU R13, [R1+0x25c] ;  /* 0x00025c00010d7983 */ /* 0x000ee80000300800 */
        /* <DEDUP_REMOVED lines=34> */
[----:B------:R-:W4:Y:S04]  /*ebf0*/  LDL.LU R27, [R1+0x18] ;  /* 0x00001800011b7983 */ /* 0x000f280000300800 */
[----:B------:R-:W-:Y:S04]  /*ec00*/  STL [R1+0x23c], R2 ;  /* 0x00023c0201007387 */ /* 0x000fe80000100800 */
[----:B------:R0:W-:Y:S02]  /*ec10*/  STL [R1+0x238], R0 ;  /* 0x0002380001007387 */ /* 0x0001e40000100800 */
[----:B0-----:R-:W-:-:S02]  /*ec20*/  IMAD R0, R29, c[0x0][0x190], RZ ;  /* 0x000064001d007a24 */ /* 0x001fc400078e02ff */
[----:B------:R-:W5:Y:S01]  /*ec30*/  LDL.LU R29, [R1+0x14] ;  /* 0x00001400011d7983 */ /* 0x000f620000300800 */
[----:B------:R-:W-:Y:S02]  /*ec40*/  IMAD R2, R28, c[0x0][0x190], RZ ;  /* 0x000064001c027a24 */ /* 0x000fe400078e02ff */
[----:B------:R-:W-:-:S03]  /*ec50*/  IMAD R3, R34, c[0x0][0x190], RZ ;  /* 0x0000640022037a24 */ /* 0x000fc600078e02ff */
[----:B------:R0:W-:Y:S04]  /*ec60*/  STL [R1+0x234], R2 ;  /* 0x0002340201007387 */ /* 0x0001e80000100800 */
[----:B------:R1:W-:Y:S01]  /*ec70*/  STL [R1+0x230], R0 ;  /* 0x0002300001007387 */ /* 0x0003e20000100800 */
[----:B0-----:R-:W-:-:S03]  /*ec80*/  IMAD R2, R35, c[0x0][0x190], RZ ;  /* 0x0000640023027a24 */ /* 0x001fc600078e02ff */
[----:B------:R0:W-:Y:S01]  /*ec90*/  STL [R1+0x22c], R3 ;  /* 0x00022c0301007387 */ /* 0x0001e20000100800 */
[----:B-1----:R-:W-:-:S03]  /*eca0*/  IMAD R0, R36, c[0x0][0x190], RZ ;  /* 0x0000640024007a24 */ /* 0x002fc600078e02ff */
[----:B------:R1:W-:Y:S04]  /*ecb0*/  STL [R1+0x228], R2 ;  /* 0x0002280201007387 */ /* 0x0003e80000100800 */
[----:B------:R2:W-:Y:S01]  /*ecc0*/  STL [R1+0x224], R0 ;  /* 0x0002240001007387 */ /* 0x0005e20000100800 */
[----:B0-----:R-:W-:Y:S02]  /*ecd0*/  IMAD R3, R37, c[0x0][0x190], RZ ;  /* 0x0000640025037a24 */ /* 0x001fe400078e02ff */
[----:B-1----:R-:W-:-:S03]  /*ece0*/  IMAD R2, R38, c[0x0][0x190], RZ ;  /* 0x0000640026027a24 */ /* 0x002fc600078e02ff */
[----:B------:R0:W-:Y:S01]  /*ecf0*/  STL [R1+0x220], R3 ;  /* 0x0002200301007387 */ /* 0x0001e20000100800 */
[----:B--2---:R-:W-:-:S03]  /*ed00*/  IMAD R0, R39, c[0x0][0x190], RZ ;  /* 0x0000640027007a24 */ /* 0x004fc600078e02ff */
[----:B------:R1:W-:Y:S04]  /*ed10*/  STL [R1+0x21c], R2 ;  /* 0x00021c0201007387 */ /* 0x0003e80000100800 */
[----:B------:R2:W-:Y:S01]  /*ed20*/  STL [R1+0x218], R0 ;  /* 0x0002180001007387 */ /* 0x0005e20000100800 */
[----:B0-----:R-:W-:Y:S02]  /*ed30*/  IMAD R3, R40, c[0x0][0x190], RZ ;  /* 0x0000640028037a24 */ /* 0x001fe400078e02ff */
[----:B-1----:R-:W-:-:S03]  /*ed40*/  IMAD R2, R41, c[0x0][0x190], RZ ;  /* 0x0000640029027a24 */ /* 0x002fc600078e02ff */
[----:B------:R0:W-:Y:S01]  /*ed50*/  STL [R1+0x214], R3 ;  /* 0x0002140301007387 */ /* 0x0001e20000100800 */
[----:B--2---:R-:W-:-:S03]  /*ed60*/  IMAD R0, R42, c[0x0][0x190], RZ ;  /* 0x000064002a007a24 */ /* 0x004fc600078e02ff */
[----:B------:R1:W-:Y:S01]  /*ed70*/  STL [R1+0x210], R2 ;  /* 0x0002100201007387 */ /* 0x0003e20000100800 */
[----:B------:R-:W-:-:S03]  /*ed80*/  IMAD R47, R47, c[0x0][0x190], RZ ;  /* 0x000064002f2f7a24 */ /* 0x000fc600078e02ff */
[----:B------:R2:W-:Y:S01]  /*ed90*/  STL [R1+0x20c], R0 ;  /* 0x00020c0001007387 */ /* 0x0005e20000100800 */
[----:B0-----:R-:W-:Y:S02]  /*eda0*/  IMAD R3, R43, c[0x0][0x190], RZ ;  /* 0x000064002b037a24 */ /* 0x001fe400078e02ff */
[----:B-1----:R-:W-:-:S03]  /*edb0*/  IMAD R2, R44, c[0x0][0x190], RZ ;  /* 0x000064002c027a24 */ /* 0x002fc600078e02ff */
[----:B------:R-:W-:Y:S01]  /*edc0*/  STL [R1+0x208], R3 ;  /* 0x0002080301007387 */ /* 0x000fe20000100800 */
[----:B--2---:R-:W-:Y:S02]  /*edd0*/  IMAD R0, R45, c[0x0][0x190], RZ ;  /* 0x000064002d007a24 */ /* 0x004fe400078e02ff */
[----:B------:R-:W-:Y:S01]  /*ede0*/  IMAD R45, R46, c[0x0][0x190], RZ ;  /* 0x000064002e2d7a24 */ /* 0x000fe200078e02ff */
[----:B------:R0:W-:Y:S01]  /*edf0*/  STL [R1+0x204], R2 ;  /* 0x0002040201007387 */ /* 0x0001e20000100800 */
[----:B------:R-:W-:Y:S02]  /*ee00*/  IMAD R43, R48, c[0x0][0x190], RZ ;  /* 0x00006400302b7a24 */ /* 0x000fe400078e02ff */
[----:B------:R-:W-:Y:S01]  /*ee10*/  IMAD R49, R49, c[0x0][0x190], RZ ;  /* 0x0000640031317a24 */ /* 0x000fe200078e02ff */
[----:B------:R-:W-:Y:S01]  /*ee20*/  STL [R1+0x200], R0 ;  /* 0x0002000001007387 */ /* 0x000fe20000100800 */
[----:B------:R-:W-:Y:S02]  /*ee30*/  IMAD R41, R50, c[0x0][0x190], RZ ;  /* 0x0000640032297a24 */ /* 0x000fe400078e02ff */
[----:B------:R-:W-:Y:S01]  /*ee40*/  IMAD R51, R51, c[0x0][0x190], RZ ;  /* 0x0000640033337a24 */ /* 0x000fe200078e02ff */
[----:B------:R-:W-:Y:S01]  /*ee50*/  STL [R1+0x1fc], R45 ;  /* 0x0001fc2d01007387 */ /* 0x000fe20000100800 */
[----:B------:R-:W-:-:S02]  /*ee60*/  IMAD R39, R52, c[0x0][0x190], RZ ;  /* 0x0000640034277a24 */ /* 0x000fc400078e02ff */
[----:B------:R-:W-:Y:S01]  /*ee70*/  IMAD R31, R53, c[0x0][0x190], RZ ;  /* 0x00006400351f7a24 */ /* 0x000fe200078e02ff */
[----:B------:R-:W-:Y:S01]  /*ee80*/  STL [R1+0x1f8], R47 ;  /* 0x0001f82f01007387 */ /* 0x000fe20000100800 */
[----:B------:R-:W-:-:S03]  /*ee90*/  IMAD R30, R54, c[0x0][0x190], RZ ;  /* 0x00006400361e7a24 */ /* 0x000fc600078e02ff */
[----:B------:R-:W-:Y:S01]  /*eea0*/  STL [R1+0x1f4], R43 ;  /* 0x0001f42b01007387 */ /* 0x000fe20000100800 */
[----:B0-----:R-:W-:-:S03]  /*eeb0*/  IMAD.WIDE R2, R60, 0x2, R32 ;  /* 0x000000023c027825 */ /* 0x001fc600078e0220 */
[----:B------:R-:W-:Y:S01]  /*eec0*/  STL [R1+0x1f0], R49 ;  /* 0x0001f03101007387 */ /* 0x000fe20000100800 */
[----:B------:R-:W-:-:S03]  /*eed0*/  IMAD R55, R55, c[0x0][0x190], RZ ;  /* 0x0000640037377a24 */ /* 0x000fc600078e02ff */
[----:B------:R-:W-:Y:S04]  /*eee0*/  STL [R1+0x1ec], R41 ;  /* 0x0001ec2901007387 */ /* 0x000fe80000100800 */
[----:B------:R-:W-:Y:S04]  /*eef0*/  STL [R1+0x1e8], R51 ;  /* 0x0001e83301007387 */ /* 0x000fe80000100800 */
[----:B------:R-:W-:Y:S04]  /*ef00*/  STL [R1+0x1e4], R39 ;  /* 0x0001e42701007387 */ /* 0x000fe80000100800 */
[----:B------:R-:W-:Y:S04]  /*ef10*/  STL [R1+0x1e0], R31 ;  /* 0x0001e01f01007387 */ /* 0x000fe80000100800 */
[----:B------:R-:W-:Y:S04]  /*ef20*/  STL [R1+0x1dc], R30 ;  /* 0x0001dc1e01007387 */ /* 0x000fe80000100800 */
[----:B------:R-:W-:Y:S04]  /*ef30*/  STL [R1+0x3338], R30 ;  /* 0x0033381e01007387 */ /* 0x000fe80000100800 */
[----:B------:R-:W-:Y:S04]  /*ef40*/  STL.64 [R1+0x1d0], R2 ;  /* 0x0001d00201007387 */ /* 0x000fe80000100a00 */
[----:B------:R3:W-:Y:S04]  /*ef50*/  STL [R1+0x333c], R31 ;  /* 0x00333c1f01007387 */ /* 0x0007e80000100800 */
[----:B------:R-:W-:Y:S01]  /*ef60*/  STL [R1+0x1d8], R55 ;  /* 0x0001d83701007387 */ /* 0x000fe20000100800 */
[----:B---3--:R-:W-:-:S04]  /*ef70*/  IMAD.WIDE R30, R25, 0x2, R32 ;  /* 0x00000002191e7825 */ /* 0x008fc800078e0220 */
[----:B----4-:R-:W-:-:S04]  /*ef80*/  IMAD.WIDE R2, R27, 0x2, R32 ;  /* 0x000000021b027825 */ /* 0x010fc800078e0220 */
[----:B-----5:R-:W-:-:S05]  /*ef90*/  IMAD.WIDE R4, R29, 0x2, R32 ;  /* 0x000000021d047825 */ /* 0x020fca00078e0220 */
[----:B------:R0:W-:Y:S04]  /*efa0*/  STL.64 [R1+0x1c8], R4 ;  /* 0x0001c80401007387 */ /* 0x0001e80000100a00 */
[----:B------:R1:W-:Y:S04]  /*efb0*/  STL.64 [R1+0x1c0], R2 ;  /* 0x0001c00201007387 */ /* 0x0003e80000100a00 */
[----:B------:R2:W-:Y:S01]  /*efc0*/  STL.64 [R1+0x1b8], R30 ;  /* 0x0001b81e01007387 */ /* 0x0005e20000100a00 */
[----:B0-----:R-:W-:-:S04]  /*efd0*/  IMAD.WIDE R4, R23, 0x2, R32 ;  /* 0x0000000217047825 */ /* 0x001fc800078e0220 */
[--C-:B-1----:R-:W-:Y:S01]  /*efe0*/  IMAD.WIDE R2, R21, 0x2, R32.reuse ;  /* 0x0000000215027825 */ /* 0x102fe200078e0220 */
[----:B------:R0:W-:Y:S03]  /*eff0*/  STL.64 [R1+0x1b0], R4 ;  /* 0x0001b00401007387 */ /* 0x0001e60000100a00 */
[--C-:B--2---:R-:W-:Y:S01]  /*f000*/  IMAD.WIDE R30, R19, 0x2, R32.reuse ;  /* 0x00000002131e7825 */ /* 0x104fe200078e0220 */
        /* <DEDUP_REMOVED lines=11> */
[----:B--2---:R-:W-:Y:S01]  /*f0c0*/  IMAD.WIDE R30, R7, 0x2, R32 ;  /* 0x00000002071e7825 */ /* 0x004fe200078e0220 */
[----:B0-----:R-:W2:Y:S04]  /*f0d0*/  LDL.LU R5, [R1+0x274] ;  /* 0x0002740001057983 */ /* 0x001ea80000300800 */
[----:B------:R0:W-:Y:S04]  /*f0e0*/  STL.64 [R1+0x178], R2 ;  /* 0x0001780201007387 */ /* 0x0001e80000100a00 */
[----:B0-----:R-:W3:Y:S04]  /*f0f0*/  LDL.LU R3, [R1+0x278] ;  /* 0x0002780001037983 */ /* 0x001ee80000300800 */
[----:B------:R2:W-:Y:S04]  /*f100*/  STL.64 [R1+0x170], R30 ;  /* 0x0001701e01007387 */ /* 0x0005e80000100a00 */
[----:B------:R-:W4:Y:S04]  /*f110*/  LDL.LU R2, [R1+0x27c] ;  /* 0x00027c0001027983 */ /* 0x000f280000300800 */
        /* <DEDUP_REMOVED lines=27> */
[----:B------:R-:W5:Y:S01]  /*f2d0*/  LDL.LU R61, [R1+0x32c] ;  /* 0x00032c00013d7983 */ /* 0x000f620000300800 */
[----:B------:R-:W-:-:S02]  /*f2e0*/  IMAD R0, R56, c[0x0][0x190], RZ ;  /* 0x0000640038007a24 */ /* 0x000fc400078e02ff */
[----:B--2---:R-:W-:-:S05]  /*f2f0*/  IMAD.WIDE R30, R5, 0x2, R32 ;  /* 0x00000002051e7825 */ /* 0x004fca00078e0220 */
[----:B------:R3:W-:Y:S02]  /*f300*/  STL.64 [R1+0x168], R30 ;  /* 0x0001681e01007387 */ /* 0x0007e40000100a00 */
[----:B---3--:R-:W-:-:S05]  /*f310*/  IMAD.WIDE R30, R3, 0x2, R32 ;  /* 0x00000002031e7825 */ /* 0x008fca00078e0220 */
[----:B------:R0:W-:Y:S04]  /*f320*/  STL.64 [R1+0x160], R30 ;  /* 0x0001601e01007387 */ /* 0x0001e80000100a00 */
[----:B----4-:R5:W-:Y:S01]  /*f330*/  STL.64 [R1+0x3340], R2 ;  /* 0x0033400201007387 */ /* 0x010be20000100a00 */
[----:B0-----:R-:W-:-:S05]  /*f340*/  IMAD.WIDE R30, R2, 0x2, R32 ;  /* 0x00000002021e7825 */ /* 0x001fca00078e0220 */
[----:B------:R0:W-:Y:S01]  /*f350*/  STL.64 [R1+0x158], R30 ;  /* 0x0001581e01007387 */ /* 0x0001e20000100a00 */
[----:B-----5:R-:W-:-:S03]  /*f360*/  IMAD.WIDE R2, R6, 0x2, R32 ;  /* 0x0000000206027825 */ /* 0x020fc600078e0220 */
[----:B------:R1:W-:Y:S01]  /*f370*/  STL.64 [R1+0x3348], R4 ;  /* 0x0033480401007387 */ /* 0x0003e20000100a00 */
[----:B0-----:R-:W-:-:S04]  /*f380*/  IMAD.WIDE R30, R4, 0x2, R32 ;  /* 0x00000002041e7825 */ /* 0x001fc800078e0220 */
[--C-:B-1----:R-:W-:Y:S01]  /*f390*/  IMAD.WIDE R4, R8, 0x2, R32.reuse ;  /* 0x0000000208047825 */ /* 0x102fe200078e0220 */
[----:B------:R-:W-:Y:S04]  /*f3a0*/  STL.64 [R1+0x150], R30 ;  /* 0x0001501e01007387 */ /* 0x000fe80000100a00 */
[----:B------:R-:W-:Y:S04]  /*f3b0*/  STL.64 [R1+0x3350], R6 ;  /* 0x0033500601007387 */ /* 0x000fe80000100a00 */
[----:B------:R0:W-:Y:S04]  /*f3c0*/  STL.64 [R1+0x148], R2 ;  /* 0x0001480201007387 */ /* 0x0001e80000100a00 */
[----:B------:R-:W-:Y:S04]  /*f3d0*/  STL.64 [R1+0x3358], R8 ;  /* 0x0033580801007387 */ /* 0x000fe80000100a00 */
[----:B------:R1:W-:Y:S01]  /*f3e0*/  STL.64 [R1+0x140], R4 ;  /* 0x0001400401007387 */ /* 0x0003e20000100a00 */
[----:B0-----:R-:W-:-:S03]  /*f3f0*/  IMAD.WIDE R2, R10, 0x2, R32 ;  /* 0x000000020a027825 */ /* 0x001fc600078e0220 */
[----:B------:R-:W-:Y:S04]  /*f400*/  STL.64 [R1+0x3360], R10 ;  /* 0x0033600a01007387 */ /* 0x000fe80000100a00 */
[----:B------:R0:W-:Y:S01]  /*f410*/  STL.64 [R1+0x138], R2 ;  /* 0x0001380201007387 */ /* 0x0001e20000100a00 */
[----:B-1----:R-:W-:-:S03]  /*f420*/  IMAD.WIDE R4, R12, 0x2, R32 ;  /* 0x000000020c047825 */ /* 0x002fc600078e0220 */
        /* <DEDUP_REMOVED lines=15> */
[----:B------:R-:W2:Y:S04]  /*f520*/  LDL R7, [R1+0x330] ;  /* 0x0003300001077983 */ /* 0x000ea80000100800 */
[----:B-1----:R-:W3:Y:S04]  /*f530*/  LDL R4, [R1+0x334] ;  /* 0x0003340001047983 */ /* 0x002ee80000100800 */
[----:B------:R0:W-:Y:S04]  /*f540*/  STL.64 [R1+0x108], R2 ;  /* 0x0001080201007387 */ /* 0x0001e80000100a00 */
[----:B------:R-:W4:Y:S04]  /*f550*/  LDL R5, [R1+0x340] ;  /* 0x0003400001057983 */ /* 0x000f280000100800 */
[----:B------:R-:W5:Y:S04]  /*f560*/  LDL R31, [R1+0x354] ;  /* 0x00035400011f7983 */ /* 0x000f680000100800 */
[----:B0-----:R-:W5:Y:S04]  /*f570*/  LDL R2, [R1+0x344] ;  /* 0x0003440001027983 */ /* 0x001f680000100800 */
[----:B------:R-:W5:Y:S04]  /*f580*/  LDL R3, [R1+0x350] ;  /* 0x0003500001037983 */ /* 0x000f680000100800 */
[----:B------:R-:W5:Y:S04]  /*f590*/  LDL R30, [R1+0x358] ;  /* 0x00035800011e7983 */ /* 0x000f680000100800 */
[----:B------:R-:W5:Y:S04]  /*f5a0*/  LDL R56, [R1+0x35c] ;  /* 0x00035c0001387983 */ /* 0x000f680000100800 */
[----:B------:R-:W5:Y:S04]  /*f5b0*/  LDL R54, [R1+0x368] ;  /* 0x0003680001367983 */ /* 0x000f680000100800 */
[----:B------:R-:W5:Y:S01]  /*f5c0*/  LDL R53, [R1+0x36c] ;  /* 0x00036c0001357983 */ /* 0x000f620000100800 */
[----:B------:R-:W-:-:S03]  /*f5d0*/  IMAD.WIDE R10, R24, 0x2, R32 ;  /* 0x00000002180a7825 */ /* 0x000fc600078e0220 */
[----:B------:R-:W-:Y:S01]  /*f5e0*/  STL.64 [R1+0x3390], R22 ;  /* 0x0033901601007387 */ /* 0x000fe20000100a00 */
[----:B------:R-:W-:-:S03]  /*f5f0*/  IMAD.WIDE R8, R26, 0x2, R32 ;  /* 0x000000021a087825 */ /* 0x000fc600078e0220 */
[----:B------:R-:W-:Y:S01]  /*f600*/  STL.64 [R1+0x3398], R24 ;  /* 0x0033981801007387 */ /* 0x000fe20000100a00 */
[----:B------:R-:W-:-:S03]  /*f610*/  IMAD.WIDE R12, R28, 0x2, R32 ;  /* 0x000000021c0c7825 */ /* 0x000fc600078e0220 */
[----:B------:R0:W-:Y:S04]  /*f620*/  STL.64 [R1+0x100], R10 ;  /* 0x0001000a01007387 */ /* 0x0001e80000100a00 */
[----:B------:R-:W-:Y:S04]  /*f630*/  STL.64 [R1+0x33a0], R26 ;  /* 0x0033a01a01007387 */ /* 0x000fe80000100a00 */
[----:B------:R1:W-:Y:S01]  /*f640*/  STL.64 [R1+0xf8], R8 ;  /* 0x0000f80801007387 */ /* 0x0003e20000100a00 */
[----:B0-----:R-:W-:-:S03]  /*f650*/  IMAD.WIDE R10, R35, 0x2, R32 ;  /* 0x00000002230a7825 */ /* 0x001fc600078e0220 */
[----:B------:R0:W-:Y:S01]  /*f660*/  STL.64 [R1+0xf0], R12 ;  /* 0x0000f00c01007387 */ /* 0x0001e20000100a00 */
[----:B-1----:R-:W-:-:S03]  /*f670*/  IMAD.WIDE R8, R34, 0x2, R32 ;  /* 0x0000000222087825 */ /* 0x002fc600078e0220 */
[----:B------:R1:W-:Y:S01]  /*f680*/  STL.64 [R1+0xe8], R10 ;  /* 0x0000e80a01007387 */ /* 0x0003e20000100a00 */
[----:B0-----:R-:W-:-:S03]  /*f690*/  IMAD.WIDE R12, R36, 0x2, R32 ;  /* 0x00000002240c7825 */ /* 0x001fc600078e0220 */
[----:B------:R0:W-:Y:S04]  /*f6a0*/  STL.64 [R1+0xe0], R8 ;  /* 0x0000e00801007387 */ /* 0x0001e80000100a00 */
[----:B------:R0:W-:Y:S04]  /*f6b0*/  STL.64 [R1+0xd8], R12 ;  /* 0x0000d80c01007387 */ /* 0x0001e80000100a00 */
[----:B------:R-:W5:Y:S01]  /*f6c0*/  LDL R37, [R1+0x370] ;  /* 0x0003700001257983 */ /* 0x000f620000100800 */
[----:B-1----:R-:W-:-:S04]  /*f6d0*/  IMAD.WIDE R10, R38, 0x2, R32 ;  /* 0x00000002260a7825 */ /* 0x002fc800078e0220 */
[--C-:B0-----:R-:W-:Y:S01]  /*f6e0*/  IMAD.WIDE R8, R40, 0x2, R32.reuse ;  /* 0x0000000228087825 */ /* 0x101fe200078e0220 */
[----:B------:R0:W-:Y:S04]  /*f6f0*/  STL.64 [R1+0xd0], R10 ;  /* 0x0000d00a01007387 */ /* 0x0001e80000100a00 */
[----:B------:R1:W-:Y:S01]  /*f700*/  STL.64 [R1+0xc8], R8 ;  /* 0x0000c80801007387 */ /* 0x0003e20000100a00 */
[----:B------:R-:W-:-:S04]  /*f710*/  IMAD.WIDE R12, R46, 0x2, R32 ;  /* 0x000000022e0c7825 */ /* 0x000fc800078e0220 */
[----:B0-----:R-:W-:-:S04]  /*f720*/  IMAD.WIDE R10, R42, 0x2, R32 ;  /* 0x000000022a0a7825 */ /* 0x001fc800078e0220 */
[--C-:B-1----:R-:W-:Y:S01]  /*f730*/  IMAD.WIDE R8, R44, 0x2, R32.reuse ;  /* 0x000000022c087825 */ /* 0x102fe200078e0220 */
[----:B------:R0:W-:Y:S04]  /*f740*/  STL.64 [R1+0xc0], R10 ;  /* 0x0000c00a01007387 */ /* 0x0001e80000100a00 */
[----:B------:R1:W-:Y:S04]  /*f750*/  STL.64 [R1+0xb8], R8 ;  /* 0x0000b80801007387 */ /* 0x0003e80000100a00 */
[----:B------:R1:W-:Y:S01]  /*f760*/  STL.64 [R1+0xb0], R12 ;  /* 0x0000b00c01007387 */ /* 0x0003e20000100a00 */
[----:B0-----:R-:W-:-:S04]  /*f770*/  IMAD.WIDE R10, R48, 0x2, R32 ;  /* 0x00000002300a7825 */ /* 0x001fc800078e0220 */
[--C-:B-1----:R-:W-:Y:S01]  /*f780*/  IMAD.WIDE R8, R50, 0x2, R32.reuse ;  /* 0x0000000232087825 */ /* 0x102fe200078e0220 */
[----:B------:R0:W-:Y:S03]  /*f790*/  STL.64 [R1+0xa8], R10 ;  /* 0x0000a80a01007387 */ /* 0x0001e60000100a00 */
[--C-:B------:R-:W-:Y:S01]  /*f7a0*/  IMAD.WIDE R12, R52, 0x2, R32.reuse ;  /* 0x00000002340c7825 */ /* 0x100fe200078e0220 */
[----:B------:R1:W-:Y:S04]  /*f7b0*/  STL.64 [R1+0xa0], R8 ;  /* 0x0000a00801007387 */ /* 0x0003e80000100a00 */
[----:B------:R1:W-:Y:S01]  /*f7c0*/  STL.64 [R1+0x98], R12 ;  /* 0x0000980c01007387 */ /* 0x0003e20000100a00 */
[----:B0-----:R-:W-:-:S04]  /*f7d0*/  IMAD.WIDE R10, R59, 0x2, R32 ;  /* 0x000000023b0a7825 */ /* 0x001fc800078e0220 */
[--C-:B-1----:R-:W-:Y:S01]  /*f7e0*/  IMAD.WIDE R8, R57, 0x2, R32.reuse ;  /* 0x0000000239087825 */ /* 0x102fe200078e0220 */
[----:B------:R0:W-:Y:S03]  /*f7f0*/  STL.64 [R1+0x90], R10 ;  /* 0x0000900a01007387 */ /* 0x0001e60000100a00 */
[--C-:B------:R-:W-:Y:S01]  /*f800*/  IMAD.WIDE R12, R58, 0x2, R32.reuse ;  /* 0x000000023a0c7825 */ /* 0x100fe200078e0220 */
[----:B------:R2:W-:Y:S04]  /*f810*/  STL.64 [R1+0x88], R8 ;  /* 0x0000880801007387 */ /* 0x0005e80000100a00 */
[----:B------:R-:W-:Y:S01]  /*f820*/  STL.64 [R1+0x80], R12 ;  /* 0x0000800c01007387 */ /* 0x000fe20000100a00 */
[----:B0-----:R-:W-:-:S05]  /*f830*/  IMAD.WIDE R10, R61, 0x2, R32 ;  /* 0x000000023d0a7825 */ /* 0x001fca00078e0220 */
[----:B------:R-:W-:Y:S01]  /*f840*/  STL.64 [R1+0x78], R10 ;  /* 0x0000780a01007387 */ /* 0x000fe20000100a00 */
[----:B--2---:R-:W-:-:S04]  /*f850*/  IMAD.WIDE R8, R7, 0x2, R32 ;  /* 0x0000000207087825 */ /* 0x004fc800078e0220 */
[--C-:B---3--:R-:W-:Y:S01]  /*f860*/  IMAD.WIDE R6, R4, 0x2, R32.reuse ;  /* 0x0000000204067825 */ /* 0x108fe200078e0220 */
[----:B------:R5:W-:Y:S04]  /*f870*/  STL.64 [R1+0x250], R8 ;  /* 0x0002500801007387 */ /* 0x000be80000100a00 */
[----:B------:R0:W-:Y:S01]  /*f880*/  STL.64 [R1+0x268], R6 ;  /* 0x0002680601007387 */ /* 0x0001e20000100a00 */
[----:B----4-:R-:W-:-:S05]  /*f890*/  IMAD.WIDE R4, R5, 0x2, R32 ;  /* 0x0000000205047825 */ /* 0x010fca00078e0220 */
[----:B------:R1:W-:Y:S01]  /*f8a0*/  STL.64 [R1+0x280], R4 ;  /* 0x0002800401007387 */ /* 0x0003e20000100a00 */
[----:B-----5:R-:W-:-:S04]  /*f8b0*/  IMAD.WIDE R8, R2, 0x2, R32 ;  /* 0x0000000202087825 */ /* 0x020fc800078e0220 */
[--C-:B0-----:R-:W-:Y:S01]  /*f8c0*/  IMAD.WIDE R6, R3, 0x2, R32.reuse ;  /* 0x0000000203067825 */ /* 0x101fe200078e0220 */
[----:B------:R-:W-:Y:S03]  /*f8d0*/  STL.64 [R1+0x298], R8 ;  /* 0x0002980801007387 */ /* 0x000fe60000100a00 */
[--C-:B-1----:R-:W-:Y:S01]  /*f8e0*/  IMAD.WIDE R4, R31, 0x2, R32.reuse ;  /* 0x000000021f047825 */ /* 0x102fe200078e0220 */
[----:B------:R0:W-:Y:S03]  /*f8f0*/  STL.64 [R1+0x2b0], R6 ;  /* 0x0002b00601007387 */ /* 0x0001e60000100a00 */
[--C-:B------:R-:W-:Y:S01]  /*f900*/  IMAD.WIDE R2, R30, 0x2, R32.reuse ;  /* 0x000000021e027825 */ /* 0x100fe200078e0220 */
[----:B------:R1:W-:Y:S04]  /*f910*/  STL.64 [R1+0x2c8], R4 ;  /* 0x0002c80401007387 */ /* 0x0003e80000100a00 */
[----:B------:R2:W-:Y:S01]  /*f920*/  STL.64 [R1+0x2d8], R2 ;  /* 0x0002d80201007387 */ /* 0x0005e20000100a00 */
[----:B0-----:R-:W-:-:S04]  /*f930*/  IMAD.WIDE R6, R56, 0x2, R32 ;  /* 0x0000000238067825 */ /* 0x001fc800078e0220 */
[--C-:B-1----:R-:W-:Y:S01]  /*f940*/  IMAD.WIDE R4, R54, 0x2, R32.reuse ;  /* 0x0000000236047825 */ /* 0x102fe200078e0220 */
[----:B------:R-:W-:Y:S03]  /*f950*/  STL.64 [R1+0x2f0], R6 ;  /* 0x0002f00601007387 */ /* 0x000fe60000100a00 */
[--C-:B--2---:R-:W-:Y:S01]  /*f960*/  IMAD.WIDE R2, R53, 0x2, R32.reuse ;  /* 0x0000000235027825 */ /* 0x104fe200078e0220 */
[----:B------:R-:W2:Y:S04]  /*f970*/  LDL R24, [R1+0x374] ;  /* 0x0003740001187983 */ /* 0x000ea80000100800 */
[----:B------:R-:W-:Y:S04]  /*f980*/  STL.64 [R1+0x308], R4 ;  /* 0x0003080401007387 */ /* 0x000fe80000100a00 */
[----:B------:R-:W3:Y:S04]  /*f990*/  LDL R25, [R1+0x380] ;  /* 0x0003800001197983 */ /* 0x000ee80000100800 */
[----:B------:R0:W-:Y:S04]  /*f9a0*/  STL.64 [R1+0x320], R2 ;  /* 0x0003200201007387 */ /* 0x0001e80000100a00 */
[----:B------:R-:W4:Y:S04]  /*f9b0*/  LDL R22, [R1+0x384] ;  /* 0x0003840001167983 */ /* 0x000f280000100800 */
[----:B------:R-:W5:Y:S04]  /*f9c0*/  LDL R23, [R1+0x388] ;  /* 0x0003880001177983 */ /* 0x000f680000100800 */
[----:B------:R-:W5:Y:S04]  /*f9d0*/  LDL R20, [R1+0x38c] ;  /* 0x00038c0001147983 */ /* 0x000f680000100800 */
[----:B------:R-:W5:Y:S04]  /*f9e0*/  LDL R21, [R1+0x398] ;  /* 0x0003980001157983 */ /* 0x000f680000100800 */
[----:B------:R-:W5:Y:S04]  /*f9f0*/  LDL R18, [R1+0x39c] ;  /* 0x00039c0001127983 */ /* 0x000f680000100800 */
[----:B------:R-:W5:Y:S04]  /*fa00*/  LDL R19, [R1+0x3a0] ;  /* 0x0003a00001137983 */ /* 0x000f680000100800 */
[----:B------:R-:W5:Y:S01]  /*fa10*/  LDL R53, [R1+0x3b0] ;  /* 0x0003b00001357983 */ /* 0x000f620000100800 */
[----:B0-----:R-:W-:-:S03]  /*fa20*/  IMAD.WIDE R2, R37, 0x2, R32 ;  /* 0x0000000225027825 */ /* 0x001fc600078e0220 */
[----:B------:R-:W5:Y:S04]  /*fa30*/  LDL R16, [R1+0x3a4] ;  /* 0x0003a40001107983 */ /* 0x000f680000100800 */
[----:B------:R-:W5:Y:S04]  /*fa40*/  LDL R17, [R1+0x3b4] ;  /* 0x0003b40001117983 */ /* 0x000f680000100800 */
[----:B------:R-:W5:Y:S04]  /*fa50*/  LDL R14, [R1+0x3b8] ;  /* 0x0003b800010e7983 */ /* 0x000f680000100800 */
[----:B------:R0:W-:Y:S04]  /*fa60*/  STL.64 [R1+0x338], R2 ;  /* 0x0003380201007387 */ /* 0x0001e80000100a00 */
        /* <DEDUP_REMOVED lines=16> */
[----:B------:R-:W5:Y:S04]  /*fb70*/  LDL R54, [R1+0x428] ;  /* 0x0004280001367983 */ /* 0x000f680000100800 */
[----:B------:R-:W5:Y:S01]  /*fb80*/  LDL R37, [R1+0x438] ;  /* 0x0004380001257983 */ /* 0x000f620000100800 */
[----:B--2---:R-:W-:-:S04]  /*fb90*/  IMAD.WIDE R26, R24, 0x2, R32 ;  /* 0x00000002181a7825 */ /* 0x004fc800078e0220 */
[--C-:B---3--:R-:W-:Y:S01]  /*fba0*/  IMAD.WIDE R24, R25, 0x2, R32.reuse ;  /* 0x0000000219187825 */ /* 0x108fe200078e0220 */
[----:B------:R4:W-:Y:S04]  /*fbb0*/  STL.64 [R1+0x348], R26 ;  /* 0x0003481a01007387 */ /* 0x0009e80000100a00 */
[----:B------:R5:W-:Y:S01]  /*fbc0*/  STL.64 [R1+0x360], R24 ;  /* 0x0003601801007387 */ /* 0x000be20000100a00 */
[----:B----4-:R-:W-:-:S04]  /*fbd0*/  IMAD.WIDE R26, R22, 0x2, R32 ;  /* 0x00000002161a7825 */ /* 0x010fc800078e0220 */
[--C-:B-----5:R-:W-:Y:S01]  /*fbe0*/  IMAD.WIDE R24, R23, 0x2, R32.reuse ;  /* 0x0000000217187825 */ /* 0x120fe200078e0220 */
[----:B------:R-:W-:Y:S03]  /*fbf0*/  STL.64 [R1+0x378], R26 ;  /* 0x0003781a01007387 */ /* 0x000fe60000100a00 */
[--C-:B------:R-:W-:Y:S01]  /*fc00*/  IMAD.WIDE R22, R20, 0x2, R32.reuse ;  /* 0x0000000214167825 */ /* 0x100fe200078e0220 */
[----:B------:R0:W-:Y:S03]  /*fc10*/  STL.64 [R1+0x390], R24 ;  /* 0x0003901801007387 */ /* 0x0001e60000100a00 */
[--C-:B------:R-:W-:Y:S01]  /*fc20*/  IMAD.WIDE R20, R21, 0x2, R32.reuse ;  /* 0x0000000215147825 */ /* 0x100fe200078e0220 */
[----:B------:R1:W-:Y:S04]  /*fc30*/  STL.64 [R1+0x3a8], R22 ;  /* 0x0003a81601007387 */ /* 0x0003e80000100a00 */
[----:B------:R2:W-:Y:S01]  /*fc40*/  STL.64 [R1+0x3c0], R20 ;  /* 0x0003c01401007387 */ /* 0x0005e20000100a00 */
[----:B0-----:R-:W-:-:S04]  /*fc50*/  IMAD.WIDE R24, R18, 0x2, R32 ;  /* 0x0000000212187825 */ /* 0x001fc800078e0220 */
[--C-:B-1----:R-:W-:Y:S01]  /*fc60*/  IMAD.WIDE R22, R19, 0x2, R32.reuse ;  /* 0x0000000213167825 */ /* 0x102fe200078e0220 */
[----:B------:R-:W-:Y:S03]  /*fc70*/  STL.64 [R1+0x3d0], R24 ;  /* 0x0003d01801007387 */ /* 0x000fe60000100a00 */
[--C-:B------:R-:W-:Y:S01]  /*fc80*/  IMAD.WIDE R18, R53, 0x2, R32.reuse ;  /* 0x0000000235127825 */ /* 0x100fe200078e0220 */
[----:B------:R-:W-:Y:S04]  /*fc90*/  STL.64 [R1+0x3e8], R22 ;  /* 0x0003e81601007387 */ /* 0x000fe80000100a00 */
[----:B------:R-:W3:Y:S01]  /*fca0*/  LDL R53, [R1+0x440] ;  /* 0x0004400001357983 */ /* 0x000ee20000100800 */
[----:B--2---:R-:W-:-:S04]  /*fcb0*/  IMAD.WIDE R20, R16, 0x2, R32 ;  /* 0x0000000210147825 */ /* 0x004fc800078e0220 */
[--C-:B------:R-:W-:Y:S01]  /*fcc0*/  IMAD.WIDE R16, R17, 0x2, R32.reuse ;  /* 0x0000000211107825 */ /* 0x100fe200078e0220 */
[----:B------:R0:W-:Y:S04]  /*fcd0*/  STL.64 [R1+0x400], R20 ;  /* 0x0004001401007387 */ /* 0x0001e80000100a00 */
[----:B------:R1:W-:Y:S04]  /*fce0*/  STL.64 [R1+0x418], R18 ;  /* 0x0004181201007387 */ /* 0x0003e80000100a00 */
[----:B------:R2:W-:Y:S01]  /*fcf0*/  STL.64 [R1+0x430], R16 ;  /* 0x0004301001007387 */ /* 0x0005e20000100a00 */
[----:B0-----:R-:W-:-:S04]  /*fd00*/  IMAD.WIDE R20, R14, 0x2, R32 ;  /* 0x000000020e147825 */ /* 0x001fc800078e0220 */
[--C-:B-1----:R-:W-:Y:S01]  /*fd10*/  IMAD.WIDE R18, R15, 0x2, R32.reuse ;  /* 0x000000020f127825 */ /* 0x102fe200078e0220 */
[----:B------:R-:W-:Y:S03]  /*fd20*/  STL.64 [R1+0x448], R20 ;  /* 0x0004481401007387 */ /* 0x000fe60000100a00 */
[--C-:B--2---:R-:W-:Y:S01]  /*fd30*/  IMAD.WIDE R16, R12, 0x2, R32.reuse ;  /* 0x000000020c107825 */ /* 0x104fe200078e0220 */
[----:B------:R-:W-:Y:S03]  /*fd40*/  STL.64 [R1+0x458], R18 ;  /* 0x0004581201007387 */ /* 0x000fe60000100a00 */
[--C-:B------:R-:W-:Y:S01]  /*fd50*/  IMAD.WIDE R14, R13, 0x2, R32.reuse ;  /* 0x000000020d0e7825 */ /* 0x100fe200078e0220 */
        /* <DEDUP_REMOVED lines=22> */
[----:B------:R0:W-:Y:S03]  /*fec0*/  STL.64 [R1+0x530], R6 ;  /* 0x0005300601007387 */ /* 0x0001e60000100a00 */
[--C-:B------:R-:W-:Y:S01]  /*fed0*/  IMAD.WIDE R2, R30, 0x2, R32.reuse ;  /* 0x000000021e027825 */ /* 0x100fe200078e0220 */
[----:B------:R1:W-:Y:S04]  /*fee0*/  STL.64 [R1+0x540], R4 ;  /* 0x0005400401007387 */ /* 0x0003e80000100a00 */
[----:B------:R2:W-:Y:S01]  /*fef0*/  STL.64 [R1+0x550], R2 ;  /* 0x0005500201007387 */ /* 0x0005e20000100a00 */
[----:B0-----:R-:W-:-:S04]  /*ff00*/  IMAD.WIDE R6, R56, 0x2, R32 ;  /* 0x0000000238067825 */ /* 0x001fc800078e0220 */
[--C-:B-1----:R-:W-:Y:S01]  /*ff10*/  IMAD.WIDE R4, R54, 0x2, R32.reuse ;  /* 0x0000000236047825 */ /* 0x102fe200078e0220 */
[----:B------:R-:W-:Y:S04]  /*ff20*/  STL.64 [R1+0x558], R6 ;  /* 0x0005580601007387 */ /* 0x000fe80000100a00 */
[----:B------:R-:W4:Y:S01]  /*ff30*/  LDL R24, [R1+0x450] ;  /* 0x0004500001187983 */ /* 0x000f220000100800 */
[----:B--2---:R-:W-:-:S03]  /*ff40*/  IMAD.WIDE R2, R37, 0x2, R32 ;  /* 0x0000000225027825 */ /* 0x004fc600078e0220 */
[----:B------:R-:W-:Y:S04]  /*ff50*/  STL.64 [R1+0x568], R4 ;  /* 0x0005680401007387 */ /* 0x000fe80000100a00 */
[----:B------:R-:W2:Y:S04]  /*ff60*/  LDL R25, [R1+0x460] ;  /* 0x0004600001197983 */ /* 0x000ea80000100800 */
        /* <DEDUP_REMOVED lines=11> */
[----:B---3--:R-:W-:-:S05]  /*10020*/  IMAD.WIDE R2, R53, 0x2, R32 ;  /* 0x0000000235027825 */ /* 0x008fca00078e0220 */
[----:B------:R0:W-:Y:S04]  /*10030*/  STL.64 [R1+0x580], R2 ;  /* 0x0005800201007387 */ /* 0x0001e80000100a00 */
[----:B------:R-:W3:Y:S04]  /*10040*/  LDL R15, [R1+0x244] ;  /* 0x00024400010f7983 */ /* 0x000ee80000100800 */
        /* <DEDUP_REMOVED lines=10> */
[----:B0-----:R-:W3:Y:S04]  /*100f0*/  LDL R2, [R1+0x218] ;  /* 0x0002180001027983 */ /* 0x001ee80000100800 */
[----:B------:R-:W3:Y:S04]  /*10100*/  LDL R3, [R1+0x214] ;  /* 0x0002140001037983 */ /* 0x000ee80000100800 */
[----:B------:R-:W3:Y:S04]  /*10110*/  LDL R31, [R1+0x210] ;  /* 0x00021000011f7983 */ /* 0x000ee80000100800 */
[----:B------:R-:W3:Y:S04]  /*10120*/  LDL R30, [R1+0x20c] ;  /* 0x00020c00011e7983 */ /* 0x000ee80000100800 */
[----:B------:R-:W3:Y:S04]  /*10130*/  LDL R56, [R1+0x208] ;  /* 0x0002080001387983 */ /* 0x000ee80000100800 */
[----:B------:R-:W3:Y:S04]  /*10140*/  LDL R54, [R1+0x204] ;  /* 0x0002040001367983 */ /* 0x000ee80000100800 */
[----:B------:R-:W3:Y:S01]  /*10150*/  LDL R53, [R1+0x200] ;  /* 0x0002000001357983 */ /* 0x000ee20000100800 */
[----:B----4-:R-:W-:-:S05]  /*10160*/  IMAD.WIDE R26, R24, 0x2, R32 ;  /* 0x00000002181a7825 */ /* 0x010fca00078e0220 */
[----:B------:R0:W-:Y:S01]  /*10170*/  STL.64 [R1+0x590], R26 ;  /* 0x0005901a01007387 */ /* 0x0001e20000100a00 */
[----:B--2---:R-:W-:-:S03]  /*10180*/  IMAD.WIDE R24, R25, 0x2, R32 ;  /* 0x0000000219187825 */ /* 0x004fc600078e0220 */
[----:B0-----:R-:W2:Y:S04]  /*10190*/  LDL.LU.64 R26, [R1+0x33a0] ;  /* 0x0033a000011a7983 */ /* 0x001ea80000300a00 */
[----:B------:R5:W-:Y:S02]  /*101a0*/  STL.64 [R1+0x5a0], R24 ;  /* 0x0005a01801007387 */ /* 0x000be40000100a00 */
[----:B-----5:R-:W-:-:S04]  /*101b0*/  IMAD.WIDE R24, R22, 0x2, R32 ;  /* 0x0000000216187825 */ /* 0x020fc800078e0220 */
[--C-:B------:R-:W-:Y:S01]  /*101c0*/  IMAD.WIDE R22, R23, 0x2, R32.reuse ;  /* 0x0000000217167825 */ /* 0x100fe200078e0220 */
[----:B------:R0:W-:Y:S04]  /*101d0*/  STL.64 [R1+0x5a8], R24 ;  /* 0x0005a81801007387 */ /* 0x0001e80000100a00 */
[----:B0-----:R-:W4:Y:S04]  /*101e0*/  LDL.LU.64 R24, [R1+0x3398] ;  /* 0x0033980001187983 */ /* 0x001f280000300a00 */
[----:B------:R0:W-:Y:S02]  /*101f0*/  STL.64 [R1+0x5b8], R22 ;  /* 0x0005b81601007387 */ /* 0x0001e40000100a00 */
[----:B0-----:R-:W-:-:S04]  /*10200*/  IMAD.WIDE R22, R20, 0x2, R32 ;  /* 0x0000000214167825 */ /* 0x001fc800078e0220 */
[--C-:B------:R-:W-:Y:S01]  /*10210*/  IMAD.WIDE R20, R21, 0x2, R32.reuse ;  /* 0x0000000215147825 */ /* 0x100fe200078e0220 */
[----:B------:R0:W-:Y:S04]  /*10220*/  STL.64 [R1+0x5c8], R22 ;  /* 0x0005c81601007387 */ /* 0x0001e80000100a00 */
[----:B0-----:R-:W5:Y:S04]  /*10230*/  LDL.LU.64 R22, [R1+0x3390] ;  /* 0x0033900001167983 */ /* 0x001f680000300a00 */
[----:B------:R0:W-:Y:S02]  /*10240*/  STL.64 [R1+0x5d0], R20 ;  /* 0x0005d01401007387 */ /* 0x0001e40000100a00 */
[----:B0-----:R-:W-:-:S04]  /*10250*/  IMAD.WIDE R20, R18, 0x2, R32 ;  /* 0x0000000212147825 */ /* 0x001fc800078e0220 */
[--C-:B------:R-:W-:Y:S01]  /*10260*/  IMAD.WIDE R18, R19, 0x2, R32.reuse ;  /* 0x0000000213127825 */ /* 0x100fe200078e0220 */
[----:B------:R0:W-:Y:S04]  /*10270*/  STL.64 [R1+0x5e0], R20 ;  /* 0x0005e01401007387 */ /* 0x0001e80000100a00 */
[----:B0-----:R-:W2:Y:S04]  /*10280*/  LDL.LU.64 R20, [R1+0x3388] ;  /* 0x0033880001147983 */ /* 0x001ea80000300a00 */
[----:B------:R0:W-:Y:S02]  /*10290*/  STL.64 [R1+0x5f0], R18 ;  /* 0x0005f01201007387 */ /* 0x0001e40000100a00 */
[----:B0-----:R-:W-:-:S05]  /*102a0*/  IMAD.WIDE R18, R16, 0x2, R32 ;  /* 0x0000000210127825 */ /* 0x001fca00078e0220 */
[----:B------:R0:W-:Y:S01]  /*102b0*/  STL.64 [R1+0x5f8], R18 ;  /* 0x0005f81201007387 */ /* 0x0001e20000100a00 */
[----:B------:R-:W-:-:S04]  /*102c0*/  IMAD.WIDE R16, R17, 0x2, R32 ;  /* 0x0000000211107825 */ /* 0x000fc800078e0220 */
[----:B0-----:R-:W-:-:S05]  /*102d0*/  IMAD.WIDE R18, R37, 0x2, R32 ;  /* 0x0000000225127825 */ /* 0x001fca00078e0220 */
[----:B------:R0:W-:Y:S04]  /*102e0*/  STL.64 [R1+0x600], R18 ;  /* 0x0006001201007387 */ /* 0x0001e80000100a00 */
[----:B0-----:R-:W2:Y:S04]  /*102f0*/  LDL.LU.64 R18, [R1+0x3380] ;  /* 0x0033800001127983 */ /* 0x001ea80000300a00 */
[----:B------:R-:W2:Y:S04]  /*10300*/  LDL R37, [R1+0x618] ;  /* 0x0006180001257983 */ /* 0x000ea80000100800 */
[----:B------:R0:W-:Y:S02]  /*10310*/  STL.64 [R1+0x608], R16 ;  /* 0x0006081001007387 */ /* 0x0001e40000100a00 */
[----:B0-----:R-:W-:-:S05]  /*10320*/  IMAD.WIDE R16, R14, 0x2, R32 ;  /* 0x000000020e107825 */ /* 0x001fca00078e0220 */
[----:B------:R0:W-:Y:S01]  /*10330*/  STL.64 [R1+0x610], R16 ;  /* 0x0006101001007387 */ /* 0x0001e20000100a00 */
[----:B---3--:R-:W-:-:S03]  /*10340*/  IMAD.WIDE R14, R15, 0x2, R32 ;  /* 0x000000020f0e7825 */ /* 0x008fc600078e0220 */
[----:B0-----:R-:W3:Y:S04]  /*10350*/  LDL.LU.64 R16, [R1+0x3378] ;  /* 0x0033780001107983 */ /* 0x001ee80000300a00 */
[----:B------:R0:W-:Y:S02]  /*10360*/  STL.64 [R1+0x620], R14 ;  /* 0x0006200e01007387 */ /* 0x0001e40000100a00 */
[----:B0-----:R-:W-:-:S04]  /*10370*/  IMAD.WIDE R14, R12, 0x2, R32 ;  /* 0x000000020c0e7825 */ /* 0x001fc800078e0220 */
[--C-:B------:R-:W-:Y:S01]  /*10380*/  IMAD.WIDE R12, R13, 0x2, R32.reuse ;  /* 0x000000020d0c7825 */ /* 0x100fe200078e0220 */
[----:B------:R0:W-:Y:S04]  /*10390*/  STL.64 [R1+0x628], R14 ;  /* 0x0006280e01007387 */ /* 0x0001e80000100a00 */
[----:B0-----:R-:W2:Y:S04]  /*103a0*/  LDL.LU.64 R14, [R1+0x3370] ;  /* 0x00337000010e7983 */ /* 0x001ea80000300a00 */
        /* <DEDUP_REMOVED lines=31> */
[----:B0-----:R-:W-:-:S05]  /*105a0*/  IMAD.WIDE R30, R56, 0x2, R32 ;  /* 0x00000002381e7825 */ /* 0x001fca00078e0220 */
        /* <DEDUP_REMOVED lines=18> */
[----:B------:R0:W-:Y:S04]  /*106d0*/  STL.64 [R1+0x6e0], R30 ;  /* 0x0006e01e01007387 */ /* 0x0001e80000100a00 */
[----:B0-----:R-:W2:Y:S02]  /*106e0*/  LDL.LU R31, [R1+0x333c] ;  /* 0x00333c00011f7983 */ /* 0x001ea40000300800 */
[----:B--2---:R-:W-:-:S05]  /*106f0*/  IMAD.WIDE R30, R31, 0x2, R32 ;  /* 0x000000021f1e7825 */ /* 0x004fca00078e0220 */
[----:B------:R0:W-:Y:S04]  /*10700*/  STL.64 [R1+0x6e8], R30 ;  /* 0x0006e81e01007387 */ /* 0x0001e80000100a00 */
[----:B0-----:R-:W2:Y:S01]  /*10710*/  LDL.LU R30, [R1+0x3338] ;  /* 0x00333800011e7983 */ /* 0x001ea20000300800 */
[----:B------:R-:W-:-:S04]  /*10720*/  IMAD.WIDE R54, R55, 0x2, R32 ;  /* 0x0000000237367825 */ /* 0x000fc800078e0220 */
[----:B--2---:R-:W-:-:S05]  /*10730*/  IMAD.WIDE R30, R30, 0x2, R32 ;  /* 0x000000021e1e7825 */ /* 0x004fca00078e0220 */
[----:B------:R0:W-:Y:S04]  /*10740*/  STL.64 [R1+0x6f0], R30 ;  /* 0x0006f01e01007387 */ /* 0x0001e80000100a00 */
[----:B0-----:R-:W2:Y:S04]  /*10750*/  LDL.LU.64 R30, [R1+0x3330] ;  /* 0x00333000011e7983 */ /* 0x001ea80000300a00 */
[----:B------:R0:W-:Y:S02]  /*10760*/  STL.64 [R1+0x6f8], R54 ;  /* 0x0006f83601007387 */ /* 0x0001e40000100a00 */
[----:B0-----:R-:W-:-:S05]  /*10770*/  IMAD.WIDE R54, R37, 0x2, R32 ;  /* 0x0000000225367825 */ /* 0x001fca00078e0220 */
[----:B------:R0:W-:Y:S02]  /*10780*/  STL.64 [R1+0x708], R54 ;  /* 0x0007083601007387 */ /* 0x0001e40000100a00 */
[----:B0-----:R-:W-:-:S05]  /*10790*/  IMAD.WIDE R54, R0, 0x2, R32 ;  /* 0x0000000200367825 */ /* 0x001fca00078e0220 */
[----:B------:R0:W-:Y:S01]  /*107a0*/  STL.64 [R1+0x700], R54 ;  /* 0x0007003601007387 */ /* 0x0001e20000100a00 */
[----:B--2---:R-:W-:-:S04]  /*107b0*/  IMAD.WIDE R32, R60, 0x2, R30 ;  /* 0x000000023c207825 */ /* 0x004fc800078e021e */
[--C-:B0-----:R-:W-:Y:S01]  /*107c0*/  IMAD.WIDE R54, R29, 0x2, R30.reuse ;  /* 0x000000021d367825 */ /* 0x101fe200078e021e */
[----:B------:R0:W-:Y:S04]  /*107d0*/  STL.64 [R1+0x70], R32 ;  /* 0x0000702001007387 */ /* 0x0001e80000100a00 */
[----:B------:R4:W-:Y:S01]  /*107e0*/  STL.64 [R1+0x68], R54 ;  /* 0x0000683601007387 */ /* 0x0009e20000100a00 */
[----:B0-----:R-:W-:-:S04]  /*107f0*/  IMAD.WIDE R32, R27, 0x2, R30 ;  /* 0x000000021b207825 */ /* 0x001fc800078e021e */
[--C-:B----4-:R-:W-:Y:S01]  /*10800*/  IMAD.WIDE R54, R25, 0x2, R30.reuse ;  /* 0x0000000219367825 */ /* 0x110fe200078e021e */
[----:B------:R5:W-:Y:S04]  /*10810*/  STL.64 [R1+0x60], R32 ;  /* 0x0000602001007387 */ /* 0x000be80000100a00 */
[----:B------:R0:W-:Y:S01]  /*10820*/  STL.64 [R1+0x58], R54 ;  /* 0x0000583601007387 */ /* 0x0001e20000100a00 */
[----:B-----5:R-:W-:-:S04]  /*10830*/  IMAD.WIDE R32, R23, 0x2, R30 ;  /* 0x0000000217207825 */ /* 0x020fc800078e021e */
[--C-:B0-----:R-:W-:Y:S01]  /*10840*/  IMAD.WIDE R54, R21, 0x2, R30.reuse ;  /* 0x0000000215367825 */ /* 0x101fe200078e021e */
[----:B------:R0:W-:Y:S04]  /*10850*/  STL.64 [R1+0x50], R32 ;  /* 0x0000502001007387 */ /* 0x0001e80000100a00 */
[----:B------:R3:W-:Y:S01]  /*10860*/  STL.64 [R1+0x48], R54 ;  /* 0x0000483601007387 */ /* 0x0007e20000100a00 */
[----:B0-----:R-:W-:-:S04]  /*10870*/  IMAD.WIDE R32, R19, 0x2, R30 ;  /* 0x0000000213207825 */ /* 0x001fc800078e021e */
[--C-:B---3--:R-:W-:Y:S01]  /*10880*/  IMAD.WIDE R54, R17, 0x2, R30.reuse ;  /* 0x0000000211367825 */ /* 0x108fe200078e021e */
[----:B------:R0:W-:Y:S04]  /*10890*/  STL.64 [R1+0x40], R32 ;  /* 0x0000402001007387 */ /* 0x0001e80000100a00 */
[----:B------:R1:W-:Y:S01]  /*108a0*/  STL.64 [R1+0x38], R54 ;  /* 0x0000383601007387 */ /* 0x0003e20000100a00 */
[----:B0-----:R-:W-:-:S04]  /*108b0*/  IMAD.WIDE R32, R15, 0x2, R30 ;  /* 0x000000020f207825 */ /* 0x001fc800078e021e */
[--C-:B-1----:R-:W-:Y:S01]  /*108c0*/  IMAD.WIDE R54, R13, 0x2, R30.reuse ;  /* 0x000000020d367825 */ /* 0x102fe200078e021e */
        /* <DEDUP_REMOVED lines=8> */
[----:B------:R0:W-:Y:S03]  /*10950*/  STL.64 [R1+0x10], R32 ;  /* 0x0000102001007387 */ /* 0x0001e60000100a00 */
[--C-:B------:R-:W-:Y:S01]  /*10960*/  IMAD.WIDE R4, R4, 0x2, R30.reuse ;  /* 0x0000000204047825 */ /* 0x100fe200078e021e */
[----:B------:R-:W-:Y:S03]  /*10970*/  STL.64 [R1+0x8], R54 ;  /* 0x0000083601007387 */ /* 0x000fe60000100a00 */
[----:B------:R-:W-:-:S04]  /*10980*/  IMAD.WIDE R6, R6, 0x2, R30 ;  /* 0x0000000206067825 */ /* 0x000fc800078e021e */
[----:B0-----:R-:W-:-:S04]  /*10990*/  IMAD.WIDE R32, R3, 0x2, R30 ;  /* 0x0000000203207825 */ /* 0x001fc800078e021e */
[----:B------:R-:W-:-:S04]  /*109a0*/  IMAD.WIDE R2, R2, 0x2, R30 ;  /* 0x0000000202027825 */ /* 0x000fc800078e021e */
[--C-:B------:R-:W-:Y:S01]  /*109b0*/  IMAD.WIDE R8, R8, 0x2, R30.reuse ;  /* 0x0000000208087825 */ /* 0x100fe200078e021e */
[----:B------:R-:W-:Y:S03]  /*109c0*/  STL.64 [R1+0x32e0], R2 ;  /* 0x0032e00201007387 */ /* 0x000fe60000100a00 */
[--C-:B------:R-:W-:Y:S01]  /*109d0*/  IMAD.WIDE R10, R10, 0x2, R30.reuse ;  /* 0x000000020a0a7825 */ /* 0x100fe200078e021e */
[----:B------:R-:W-:Y:S03]  /*109e0*/  STL.64 [R1], R32 ;  /* 0x0000002001007387 */ /* 0x000fe60000100a00 */
[--C-:B------:R-:W-:Y:S01]  /*109f0*/  IMAD.WIDE R12, R12, 0x2, R30.reuse ;  /* 0x000000020c0c7825 */ /* 0x100fe200078e021e */
[----:B------:R-:W-:Y:S03]  /*10a00*/  STL.64 [R1+0x32e8], R4 ;  /* 0x0032e80401007387 */ /* 0x000fe60000100a00 */
        /* <DEDUP_REMOVED lines=15> */
[----:B------:R-:W-:Y:S04]  /*10b00*/  STL.64 [R1+0x3308], R20 ;  /* 0x0033081401007387 */ /* 0x000fe80000100a00 */
[----:B------:R0:W-:Y:S04]  /*10b10*/  STL.64 [R1+0x3310], R22 ;  /* 0x0033101601007387 */ /* 0x0001e80000100a00 */
[----:B------:R1:W-:Y:S04]  /*10b20*/  STL.64 [R1+0x3318], R24 ;  /* 0x0033181801007387 */ /* 0x0003e80000100a00 */
[----:B------:R-:W-:Y:S04]  /*10b30*/  STL.64 [R1+0x3320], R26 ;  /* 0x0033201a01007387 */ /* 0x000fe80000100a00 */
[----:B------:R-:W-:Y:S04]  /*10b40*/  STL.64 [R1+0x3328], R28 ;  /* 0x0033281c01007387 */ /* 0x000fe80000100a00 */
[----:B0-----:R-:W2:Y:S04]  /*10b50*/  LDL.LU R23, [R1+0x330] ;  /* 0x0003300001177983 */ /* 0x001ea80000300800 */
[----:B------:R-:W1:Y:S04]  /*10b60*/  LDL.LU R4, [R1+0x334] ;  /* 0x0003340001047983 */ /* 0x000e680000300800 */
[----:B------:R-:W3:Y:S04]  /*10b70*/  LDL.LU R20, [R1+0x340] ;  /* 0x0003400001147983 */ /* 0x000ee80000300800 */
[----:B------:R-:W4:Y:S04]  /*10b80*/  LDL.LU R5, [R1+0x344] ;  /* 0x0003440001057983 */ /* 0x000f280000300800 */
[----:B------:R-:W5:Y:S04]  /*10b90*/  LDL.LU R13, [R1+0x350] ;  /* 0x00035000010d7983 */ /* 0x000f680000300800 */
[----:B------:R-:W3:Y:S04]  /*10ba0*/  LDL.LU R21, [R1+0x354] ;  /* 0x0003540001157983 */ /* 0x000ee80000300800 */
[----:B------:R-:W3:Y:S04]  /*10bb0*/  LDL.LU R2, [R1+0x358] ;  /* 0x0003580001027983 */ /* 0x000ee80000300800 */
[----:B------:R-:W3:Y:S04]  /*10bc0*/  LDL.LU R18, [R1+0x35c] ;  /* 0x00035c0001127983 */ /* 0x000ee80000300800 */
        /* <DEDUP_REMOVED lines=13> */
[----:B--2---:R-:W-:-:S04]  /*10ca0*/  IMAD.WIDE R22, R23, 0x2, R30 ;  /* 0x0000000217167825 */ /* 0x004fc800078e021e */
[--C-:B-1----:R-:W-:Y:S02]  /*10cb0*/  IMAD.WIDE R24, R4, 0x2, R30.reuse ;  /* 0x0000000204187825 */ /* 0x102fe400078e021e */
[----:B------:R-:W2:Y:S04]  /*10cc0*/  LDL.LU R4, [R1+0x3b4] ;  /* 0x0003b40001047983 */ /* 0x000ea80000300800 */
[----:B------:R-:W-:Y:S04]  /*10cd0*/  STL.64 [R1+0x248], R22 ;  /* 0x0002481601007387 */ /* 0x000fe80000100a00 */
[----:B------:R4:W-:Y:S02]  /*10ce0*/  STL.64 [R1+0x258], R24 ;  /* 0x0002581801007387 */ /* 0x0009e40000100a00 */
[----:B----4-:R-:W-:-:S02]  /*10cf0*/  IMAD.WIDE R24, R5, 0x2, R30 ;  /* 0x0000000205187825 */ /* 0x010fc400078e021e */
[----:B------:R-:W4:Y:S02]  /*10d00*/  LDL.LU R5, [R1+0x3b8] ;  /* 0x0003b80001057983 */ /* 0x000f240000300800 */
[----:B---3--:R-:W-:-:S05]  /*10d10*/  IMAD.WIDE R22, R20, 0x2, R30 ;  /* 0x0000000214167825 */ /* 0x008fca00078e021e */
[----:B------:R5:W-:Y:S04]  /*10d20*/  STL.64 [R1+0x260], R22 ;  /* 0x0002601601007387 */ /* 0x000be80000100a00 */
[----:B------:R-:W-:Y:S01]  /*10d30*/  STL.64 [R1+0x270], R24 ;  /* 0x0002701801007387 */ /* 0x000fe20000100a00 */
[----:B------:R-:W-:-:S04]  /*10d40*/  IMAD.WIDE R20, R21, 0x2, R30 ;  /* 0x0000000215147825 */ /* 0x000fc800078e021e */
[--C-:B-----5:R-:W-:Y:S02]  /*10d50*/  IMAD.WIDE R22, R13, 0x2, R30.reuse ;  /* 0x000000020d167825 */ /* 0x120fe400078e021e */
[----:B------:R-:W3:Y:S04]  /*10d60*/  LDL.LU R13, [R1+0x3bc] ;  /* 0x0003bc00010d7983 */ /* 0x000ee80000300800 */
[----:B------:R0:W-:Y:S02]  /*10d70*/  STL.64 [R1+0x278], R22 ;  /* 0x0002781601007387 */ /* 0x0001e40000100a00 */
[--C-:B0-----:R-:W-:Y:S02]  /*10d80*/  IMAD.WIDE R22, R2, 0x2, R30.reuse ;  /* 0x0000000202167825 */ /* 0x101fe400078e021e */
[----:B------:R-:W5:Y:S04]  /*10d90*/  LDL.LU R2, [R1+0x3c8] ;  /* 0x0003c80001027983 */ /* 0x000f680000300800 */
[----:B------:R-:W-:Y:S04]  /*10da0*/  STL.64 [R1+0x288], R20 ;  /* 0x0002881401007387 */ /* 0x000fe80000100a00 */
[----:B------:R0:W-:Y:S02]  /*10db0*/  STL.64 [R1+0x290], R22 ;  /* 0x0002901601007387 */ /* 0x0001e40000100a00 */
[----:B0-----:R-:W-:-:S02]  /*10dc0*/  IMAD.WIDE R22, R3, 0x2, R30 ;  /* 0x0000000203167825 */ /* 0x001fc400078e021e */
[----:B------:R-:W5:Y:S02]  /*10dd0*/  LDL.LU R3, [R1+0x3cc] ;  /* 0x0003cc0001037983 */ /* 0x000f640000300800 */
[----:B------:R-:W-:-:S05]  /*10de0*/  IMAD.WIDE R20, R18, 0x2, R30 ;  /* 0x0000000212147825 */ /* 0x000fca00078e021e */
[----:B------:R0:W-:Y:S04]  /*10df0*/  STL.64 [R1+0x2a0], R20 ;  /* 0x0002a01401007387 */ /* 0x0001e80000100a00 */
[----:B------:R-:W-:Y:S01]  /*10e00*/  STL.64 [R1+0x2a8], R22 ;  /* 0x0002a81601007387 */ /* 0x000fe20000100a00 */
[----:B0-----:R-:W-:-:S04]  /*10e10*/  IMAD.WIDE R20, R19, 0x2, R30 ;  /* 0x0000000213147825 */ /* 0x001fc800078e021e */
[--C-:B------:R-:W-:Y:S02]  /*10e20*/  IMAD.WIDE R18, R8, 0x2, R30.reuse ;  /* 0x0000000208127825 */ /* 0x100fe400078e021e */
[----:B------:R-:W5:Y:S04]  /*10e30*/  LDL.LU R8, [R1+0x3d8] ;  /* 0x0003d80001087983 */ /* 0x000f680000300800 */
[----:B------:R0:W-:Y:S04]  /*10e40*/  STL.64 [R1+0x2b8], R20 ;  /* 0x0002b81401007387 */ /* 0x0001e80000100a00 */
[----:B------:R1:W-:Y:S01]  /*10e50*/  STL.64 [R1+0x2c0], R18 ;  /* 0x0002c01201007387 */ /* 0x0003e20000100a00 */
[----:B0-----:R-:W-:-:S04]  /*10e60*/  IMAD.WIDE R20, R16, 0x2, R30 ;  /* 0x0000000210147825 */ /* 0x001fc800078e021e */
[--C-:B-1----:R-:W-:Y:S02]  /*10e70*/  IMAD.WIDE R18, R6, 0x2, R30.reuse ;  /* 0x0000000206127825 */ /* 0x102fe400078e021e */
[----:B------:R-:W5:Y:S04]  /*10e80*/  LDL.LU R6, [R1+0x3dc] ;  /* 0x0003dc0001067983 */ /* 0x000f680000300800 */
[----:B------:R0:W-:Y:S04]  /*10e90*/  STL.64 [R1+0x2d0], R20 ;  /* 0x0002d01401007387 */ /* 0x0001e80000100a00 */
[----:B------:R1:W-:Y:S01]  /*10ea0*/  STL.64 [R1+0x2e0], R18 ;  /* 0x0002e01201007387 */ /* 0x0003e20000100a00 */
[----:B0-----:R-:W-:-:S03]  /*10eb0*/  IMAD.WIDE R20, R7, 0x2, R30 ;  /* 0x0000000207147825 */ /* 0x001fc600078e021e */
[----:B------:R-:W5:Y:S01]  /*10ec0*/  LDL.LU R7, [R1+0x3e0] ;  /* 0x0003e00001077983 */ /* 0x000f620000300800 */
[----:B-1----:R-:W-:-:S03]  /*10ed0*/  IMAD.WIDE R18, R17, 0x2, R30 ;  /* 0x0000000211127825 */ /* 0x002fc600078e021e */
[----:B------:R-:W-:Y:S01]  /*10ee0*/  STL.64 [R1+0x2e8], R20 ;  /* 0x0002e81401007387 */ /* 0x000fe20000100a00 */
[----:B------:R-:W-:-:S03]  /*10ef0*/  IMAD.WIDE R16, R9, 0x2, R30 ;  /* 0x0000000209107825 */ /* 0x000fc600078e021e */
[----:B------:R-:W5:Y:S04]  /*10f00*/  LDL.LU R9, [R1+0x3e4] ;  /* 0x0003e40001097983 */ /* 0x000f680000300800 */
[----:B------:R0:W-:Y:S04]  /*10f10*/  STL.64 [R1+0x2f8], R18 ;  /* 0x0002f81201007387 */ /* 0x0001e80000100a00 */
[----:B------:R1:W-:Y:S01]  /*10f20*/  STL.64 [R1+0x300], R16 ;  /* 0x0003001001007387 */ /* 0x0003e20000100a00 */
[----:B0-----:R-:W-:-:S04]  /*10f30*/  IMAD.WIDE R18, R14, 0x2, R30 ;  /* 0x000000020e127825 */ /* 0x001fc800078e021e */
[--C-:B-1----:R-:W-:Y:S01]  /*10f40*/  IMAD.WIDE R16, R15, 0x2, R30.reuse ;  /* 0x000000020f107825 */ /* 0x102fe200078e021e */
[----:B------:R-:W-:Y:S03]  /*10f50*/  STL.64 [R1+0x310], R18 ;  /* 0x0003101201007387 */ /* 0x000fe60000100a00 */
[--C-:B------:R-:W-:Y:S02]  /*10f60*/  IMAD.WIDE R14, R10, 0x2, R30.reuse ;  /* 0x000000020a0e7825 */ /* 0x100fe400078e021e */
[----:B------:R-:W5:Y:S04]  /*10f70*/  LDL.LU R10, [R1+0x3f0] ;  /* 0x0003f000010a7983 */ /* 0x000f680000300800 */
[----:B------:R0:W-:Y:S04]  /*10f80*/  STL.64 [R1+0x318], R16 ;  /* 0x0003181001007387 */ /* 0x0001e80000100a00 */
[----:B------:R1:W-:Y:S04]  /*10f90*/  STL.64 [R1+0x328], R14 ;  /* 0x0003280e01007387 */ /* 0x0003e80000100a00 */
[----:B------:R-:W5:Y:S01]  /*10fa0*/  LDL.LU R23, [R1+0x3f4] ;  /* 0x0003f40001177983 */ /* 0x000f620000300800 */
[----:B0-----:R-:W-:-:S04]  /*10fb0*/  IMAD.WIDE R16, R12, 0x2, R30 ;  /* 0x000000020c107825 */ /* 0x001fc800078e021e */
[--C-:B-1----:R-:W-:Y:S01]  /*10fc0*/  IMAD.WIDE R14, R11, 0x2, R30.reuse ;  /* 0x000000020b0e7825 */ /* 0x102fe200078e021e */
[----:B------:R-:W-:Y:S04]  /*10fd0*/  STL.64 [R1+0x330], R16 ;  /* 0x0003301001007387 */ /* 0x000fe80000100a00 */
[----:B------:R-:W5:Y:S04]  /*10fe0*/  LDL.LU R11, [R1+0x3f8] ;  /* 0x0003f800010b7983 */ /* 0x000f680000300800 */
[----:B------:R2:W-:Y:S04]  /*10ff0*/  STL.64 [R1+0x340], R14 ;  /* 0x0003400e01007387 */ /* 0x0005e80000100a00 */
[----:B------:R-:W5:Y:S01]  /*11000*/  LDL.LU R20, [R1+0x3fc] ;  /* 0x0003fc0001147983 */ /* 0x000f620000300800 */
[----:B--2---:R-:W-:-:S03]  /*11010*/  IMAD.WIDE R14, R4, 0x2, R30 ;  /* 0x00000002040e7825 */ /* 0x004fc600078e021e */
[----:B------:R-:W2:Y:S04]  /*11020*/  LDL.LU R4, [R1+0x408] ;  /* 0x0004080001047983 */ /* 0x000ea80000300800 */
[----:B------:R4:W-:Y:S02]  /*11030*/  STL.64 [R1+0x350], R14 ;  /* 0x0003500e01007387 */ /* 0x0009e40000100a00 */
[--C-:B----4-:R-:W-:Y:S02]  /*11040*/  IMAD.WIDE R14, R5, 0x2, R30.reuse ;  /* 0x00000002050e7825 */ /* 0x110fe400078e021e */
[----:B------:R-:W4:Y:S04]  /*11050*/  LDL.LU R5, [R1+0x40c] ;  /* 0x00040c0001057983 */ /* 0x000f280000300800 */
[----:B------:R0:W-:Y:S04]  /*11060*/  STL.64 [R1+0x358], R14 ;  /* 0x0003580e01007387 */ /* 0x0001e80000100a00 */
[----:B------:R-:W4:Y:S04]  /*11070*/  LDL.LU R21, [R1+0x410] ;  /* 0x0004100001157983 */ /* 0x000f280000300800 */
[----:B0-----:R-:W4:Y:S01]  /*11080*/  LDL.LU R15, [R1+0x414] ;  /* 0x00041400010f7983 */ /* 0x001f220000300800 */
[----:B---3--:R-:W-:-:S05]  /*11090*/  IMAD.WIDE R12, R13, 0x2, R30 ;  /* 0x000000020d0c7825 */ /* 0x008fca00078e021e */
[----:B------:R5:W-:Y:S04]  /*110a0*/  STL.64 [R1+0x368], R12 ;  /* 0x0003680c01007387 */ /* 0x000be80000100a00 */
[----:B------:R-:W3:Y:S01]  /*110b0*/  LDL.LU R18, [R1+0x420] ;  /* 0x0004200001127983 */ /* 0x000ee20000300800 */
[----:B-----5:R-:W-:-:S03]  /*110c0*/  IMAD.WIDE R12, R2, 0x2, R30 ;  /* 0x00000002020c7825 */ /* 0x020fc600078e021e */
[----:B------:R-:W5:Y:S04]  /*110d0*/  LDL.LU R2, [R1+0x428] ;  /* 0x0004280001027983 */ /* 0x000f680000300800 */
[----:B------:R0:W-:Y:S04]  /*110e0*/  STL.64 [R1+0x370], R12 ;  /* 0x0003700c01007387 */ /* 0x0001e80000100a00 */
[----:B------:R-:W5:Y:S01]  /*110f0*/  LDL.LU R19, [R1+0x438] ;  /* 0x0004380001137983 */ /* 0x000f620000300800 */
[----:B0-----:R-:W-:-:S03]  /*11100*/  IMAD.WIDE R12, R3, 0x2, R30 ;  /* 0x00000002030c7825 */ /* 0x001fc600078e021e */
[----:B------:R-:W5:Y:S04]  /*11110*/  LDL.LU R3, [R1+0x440] ;  /* 0x0004400001037983 */ /* 0x000f680000300800 */
[----:B------:R0:W-:Y:S04]  /*11120*/  STL.64 [R1+0x380], R12 ;  /* 0x0003800c01007387 */ /* 0x0001e80000100a00 */
[----:B------:R-:W5:Y:S01]  /*11130*/  LDL.LU R16, [R1+0x450] ;  /* 0x0004500001107983 */ /* 0x000f620000300800 */
[----:B0-----:R-:W-:-:S03]  /*11140*/  IMAD.WIDE R12, R8, 0x2, R30 ;  /* 0x00000002080c7825 */ /* 0x001fc600078e021e */
[----:B------:R-:W5:Y:S04]  /*11150*/  LDL.LU R8, [R1+0x460] ;  /* 0x0004600001087983 */ /* 0x000f680000300800 */
[----:B------:R0:W-:Y:S01]  /*11160*/  STL.64 [R1+0x388], R12 ;  /* 0x0003880c01007387 */ /* 0x0001e20000100a00 */
[----:B------:R-:W-:-:S03]  /*11170*/  IMAD.WIDE R24, R6, 0x2, R30 ;  /* 0x0000000206187825 */ /* 0x000fc600078e021e */
[----:B------:R-:W5:Y:S04]  /*11180*/  LDL.LU R6, [R1+0x468] ;  /* 0x0004680001067983 */ /* 0x000f680000300800 */
[----:B------:R1:W-:Y:S04]  /*11190*/  STL.64 [R1+0x398], R24 ;  /* 0x0003981801007387 */ /* 0x0003e80000100a00 */
[----:B------:R-:W5:Y:S01]  /*111a0*/  LDL.LU R17, [R1+0x478] ;  /* 0x0004780001117983 */ /* 0x000f620000300800 */
[----:B0-----:R-:W-:-:S03]  /*111b0*/  IMAD.WIDE R12, R7, 0x2, R30 ;  /* 0x00000002070c7825 */ /* 0x001fc600078e021e */
[----:B------:R-:W5:Y:S04]  /*111c0*/  LDL.LU R7, [R1+0x480] ;  /* 0x0004800001077983 */ /* 0x000f680000300800 */
[----:B------:R0:W-:Y:S01]  /*111d0*/  STL.64 [R1+0x3a0], R12 ;  /* 0x0003a00c01007387 */ /* 0x0001e20000100a00 */
[----:B-1----:R-:W-:-:S03]  /*111e0*/  IMAD.WIDE R24, R9, 0x2, R30 ;  /* 0x0000000209187825 */ /* 0x002fc600078e021e */
[----:B------:R-:W5:Y:S04]  /*111f0*/  LDL.LU R14, [R1+0x490] ;  /* 0x00049000010e7983 */ /* 0x000f680000300800 */
[----:B0-----:R-:W5:Y:S04]  /*11200*/  LDL.LU R12, [R1+0x498] ;  /* 0x00049800010c7983 */ /* 0x001f680000300800 */
[----:B------:R0:W-:Y:S04]  /*11210*/  STL.64 [R1+0x3b0], R24 ;  /* 0x0003b01801007387 */ /* 0x0001e80000100a00 */
[----:B------:R-:W5:Y:S04]  /*11220*/  LDL.LU R9, [R1+0x4a8] ;  /* 0x0004a80001097983 */ /* 0x000f680000300800 */
[----:B------:R-:W5:Y:S01]  /*11230*/  LDL.LU R13, [R1+0x4b0] ;  /* 0x0004b000010d7983 */ /* 0x000f620000300800 */
[----:B0-----:R-:W-:-:S03]  /*11240*/  IMAD.WIDE R24, R10, 0x2, R30 ;  /* 0x000000020a187825 */ /* 0x001fc600078e021e */
[----:B------:R-:W5:Y:S04]  /*11250*/  LDL.LU R10, [R1+0x4c0] ;  /* 0x0004c000010a7983 */ /* 0x000f680000300800 */
[----:B------:R0:W-:Y:S01]  /*11260*/  STL.64 [R1+0x3b8], R24 ;  /* 0x0003b81801007387 */ /* 0x0001e20000100a00 */
[----:B------:R-:W-:-:S04]  /*11270*/  IMAD.WIDE R22, R23, 0x2, R30 ;  /* 0x0000000217167825 */ /* 0x000fc800078e021e */
[--C-:B0-----:R-:W-:Y:S02]  /*11280*/  IMAD.WIDE R24, R11, 0x2, R30.reuse ;  /* 0x000000020b187825 */ /* 0x101fe400078e021e */
[----:B------:R-:W5:Y:S04]  /*11290*/  LDL.LU R11, [R1+0x4c8] ;  /* 0x0004c800010b7983 */ /* 0x000f680000300800 */
[----:B------:R0:W-:Y:S04]  /*112a0*/  STL.64 [R1+0x3c8], R22 ;  /* 0x0003c81601007387 */ /* 0x0001e80000100a00 */
[----:B------:R2:W-:Y:S01]  /*112b0*/  STL.64 [R1+0x3d8], R24 ;  /* 0x0003d81801007387 */ /* 0x0005e20000100a00 */
[----:B0-----:R-:W-:-:S04]  /*112c0*/  IMAD.WIDE R22, R20, 0x2, R30 ;  /* 0x0000000214167825 */ /* 0x001fc800078e021e */
[--C-:B--2---:R-:W-:Y:S02]  /*112d0*/  IMAD.WIDE R24, R4, 0x2, R30.reuse ;  /* 0x0000000204187825 */ /* 0x104fe400078e021e */
[----:B------:R-:W2:Y:S04]  /*112e0*/  LDL.LU R4, [R1+0x4d8] ;  /* 0x0004d80001047983 */ /* 0x000ea80000300800 */
[----:B------:R4:W-:Y:S04]  /*112f0*/  STL.64 [R1+0x3e0], R22 ;  /* 0x0003e01601007387 */ /* 0x0009e80000100a00 */
[----:B------:R-:W-:Y:S01]  /*11300*/  STL.64 [R1+0x3f0], R24 ;  /* 0x0003f01801007387 */ /* 0x000fe20000100a00 */
[----:B----4-:R-:W-:-:S03]  /*11310*/  IMAD.WIDE R22, R5, 0x2, R30 ;  /* 0x0000000205167825 */ /* 0x010fc600078e021e */
[----:B------:R-:W4:Y:S04]  /*11320*/  LDL.LU R5, [R1+0x244] ;  /* 0x0002440001057983 */ /* 0x000f280000300800 */
[----:B------:R0:W-:Y:S01]  /*11330*/  STL.64 [R1+0x3f8], R22 ;  /* 0x0003f81601007387 */ /* 0x0001e20000100a00 */
[----:B------:R-:W-:-:S04]  /*11340*/  IMAD.WIDE R20, R21, 0x2, R30 ;  /* 0x0000000215147825 */ /* 0x000fc800078e021e */
[--C-:B0-----:R-:W-:Y:S02]  /*11350*/  IMAD.WIDE R22, R15, 0x2, R30.reuse ;  /* 0x000000020f167825 */ /* 0x101fe400078e021e */
[----:B------:R-:W4:Y:S04]  /*11360*/  LDL.LU R15, [R1+0x240] ;  /* 0x00024000010f7983 */ /* 0x000f280000300800 */
[----:B------:R3:W-:Y:S04]  /*11370*/  STL.64 [R1+0x408], R20 ;  /* 0x0004081401007387 */ /* 0x0007e80000100a00 */
[----:B------:R5:W-:Y:S01]  /*11380*/  STL.64 [R1+0x410], R22 ;  /* 0x0004101601007387 */ /* 0x000be20000100a00 */
[----:B---3--:R-:W-:-:S04]  /*11390*/  IMAD.WIDE R20, R18, 0x2, R30 ;  /* 0x0000000212147825 */ /* 0x008fc800078e021e */
[--C-:B-----5:R-:W-:Y:S02]  /*113a0*/  IMAD.WIDE R22, R2, 0x2, R30.reuse ;  /* 0x0000000202167825 */ /* 0x120fe400078e021e */
[----:B------:R-:W3:Y:S04]  /*113b0*/  LDL.LU R2, [R1+0x23c] ;  /* 0x00023c0001027983 */ /* 0x000ee80000300800 */
        /* <DEDUP_REMOVED lines=13> */
[----:B------:R-:W5:Y:S04]  /*11490*/  LDL.LU R6, [R1+0x230] ;  /* 0x0002300001067983 */ /* 0x000f680000300800 */
[----:B------:R0:W-:Y:S01]  /*114a0*/  STL.64 [R1+0x468], R20 ;  /* 0x0004681401007387 */ /* 0x0001e20000100a00 */
[----:B-1----:R-:W-:-:S04]  /*114b0*/  IMAD.WIDE R18, R17, 0x2, R30 ;  /* 0x0000000211127825 */ /* 0x002fc800078e021e */
[--C-:B------:R-:W-:Y:S02]  /*114c0*/  IMAD.WIDE R16, R7, 0x2, R30.reuse ;  /* 0x0000000207107825 */ /* 0x100fe400078e021e */
[----:B------:R-:W5:Y:S04]  /*114d0*/  LDL.LU R7, [R1+0x22c] ;  /* 0x00022c0001077983 */ /* 0x000f680000300800 */
[----:B------:R1:W-:Y:S01]  /*114e0*/  STL.64 [R1+0x478], R18 ;  /* 0x0004781201007387 */ /* 0x0003e20000100a00 */
[----:B0-----:R-:W-:-:S03]  /*114f0*/  IMAD.WIDE R20, R14, 0x2, R30 ;  /* 0x000000020e147825 */ /* 0x001fc600078e021e */
[----:B------:R0:W-:Y:S04]  /*11500*/  STL.64 [R1+0x480], R16 ;  /* 0x0004801001007387 */ /* 0x0001e80000100a00 */
[----:B------:R-:W-:Y:S01]  /*11510*/  STL.64 [R1+0x490], R20 ;  /* 0x0004901401007387 */ /* 0x000fe20000100a00 */
[----:B-1----:R-:W-:-:S04]  /*11520*/  IMAD.WIDE R18, R12, 0x2, R30 ;  /* 0x000000020c127825 */ /* 0x002fc800078e021e */
[--C-:B0-----:R-:W-:Y:S02]  /*11530*/  IMAD.WIDE R16, R9, 0x2, R30.reuse ;  /* 0x0000000209107825 */ /* 0x101fe400078e021e */
[----:B------:R-:W5:Y:S02]  /*11540*/  LDL.LU R9, [R1+0x228] ;  /* 0x0002280001097983 */ /* 0x000f640000300800 */
[--C-:B------:R-:W-:Y:S02]  /*11550*/  IMAD.WIDE R12, R13, 0x2, R30.reuse ;  /* 0x000000020d0c7825 */ /* 0x100fe400078e021e */
[----:B------:R0:W-:Y:S04]  /*11560*/  STL.64 [R1+0x498], R18 ;  /* 0x0004981201007387 */ /* 0x0001e80000100a00 */
[----:B------:R1:W-:Y:S01]  /*11570*/  STL.64 [R1+0x4a8], R16 ;  /* 0x0004a81001007387 */ /* 0x0003e20000100a00 */
[----:B0-----:R-:W-:-:S03]  /*11580*/  IMAD.WIDE R18, R10, 0x2, R30 ;  /* 0x000000020a127825 */ /* 0x001fc600078e021e */
[----:B-1----:R-:W5:Y:S04]  /*11590*/  LDL.LU R17, [R1+0x224] ;  /* 0x0002240001117983 */ /* 0x002f680000300800 */
[----:B------:R0:W-:Y:S04]  /*115a0*/  STL.64 [R1+0x4b0], R12 ;  /* 0x0004b00c01007387 */ /* 0x0001e80000100a00 */
[----:B0-----:R-:W5:Y:S04]  /*115b0*/  LDL.LU R12, [R1+0x220] ;  /* 0x00022000010c7983 */ /* 0x001f680000300800 */
[----:B------:R0:W-:Y:S04]  /*115c0*/  STL.64 [R1+0x4c0], R18 ;  /* 0x0004c01201007387 */ /* 0x0001e80000100a00 */
[----:B------:R-:W5:Y:S01]  /*115d0*/  LDL.LU R10, [R1+0x21c] ;  /* 0x00021c00010a7983 */ /* 0x000f620000300800 */
[----:B0-----:R-:W-:-:S03]  /*115e0*/  IMAD.WIDE R18, R11, 0x2, R30 ;  /* 0x000000020b127825 */ /* 0x001fc600078e021e */
[----:B------:R-:W5:Y:S04]  /*115f0*/  LDL.LU R11, [R1+0x218] ;  /* 0x00021800010b7983 */ /* 0x000f680000300800 */
[----:B------:R4:W-:Y:S04]  /*11600*/  STL.64 [R1+0x4c8], R18 ;  /* 0x0004c81201007387 */ /* 0x0009e80000100a00 */
[----:B------:R-:W5:Y:S01]  /*11610*/  LDL.LU R13, [R1+0x214] ;  /* 0x00021400010d7983 */ /* 0x000f620000300800 */
[----:B--2---:R-:W-:-:S05]  /*11620*/  IMAD.WIDE R20, R4, 0x2, R30 ;  /* 0x0000000204147825 */ /* 0x004fca00078e021e */
[----:B------:R0:W-:Y:S04]  /*11630*/  STL.64 [R1+0x4d8], R20 ;  /* 0x0004d81401007387 */ /* 0x0001e80000100a00 */
[----:B------:R-:W2:Y:S01]  /*11640*/  LDL.LU R4, [R1+0x210] ;  /* 0x0002100001047983 */ /* 0x000ea20000300800 */
[----:B----4-:R-:W-:-:S03]  /*11650*/  IMAD.WIDE R18, R5, 0x2, R30 ;  /* 0x0000000205127825 */ /* 0x010fc600078e021e */
[----:B------:R-:W4:Y:S04]  /*11660*/  LDL.LU R5, [R1+0x20c] ;  /* 0x00020c0001057983 */ /* 0x000f280000300800 */
[----:B------:R-:W-:Y:S04]  /*11670*/  STL.64 [R1+0x4e8], R18 ;  /* 0x0004e81201007387 */ /* 0x000fe80000100a00 */
[----:B------:R-:W4:Y:S04]  /*11680*/  LDL.LU R23, [R1+0x208] ;  /* 0x0002080001177983 */ /* 0x000f280000300800 */
[----:B0-----:R-:W4:Y:S01]  /*11690*/  LDL.LU R20, [R1+0x204] ;  /* 0x0002040001147983 */ /* 0x001f220000300800 */
[----:B------:R-:W-:-:S05]  /*116a0*/  IMAD.WIDE R14, R15, 0x2, R30 ;  /* 0x000000020f0e7825 */ /* 0x000fca00078e021e */
[----:B------:R0:W-:Y:S04]  /*116b0*/  STL.64 [R1+0x240], R14 ;  /* 0x0002400e01007387 */ /* 0x0001e80000100a00 */
[----:B0-----:R-:W4:Y:S04]  /*116c0*/  LDL.LU R14, [R1+0x200] ;  /* 0x00020000010e7983 */ /* 0x001f280000300800 */
[----:B------:R-:W4:Y:S01]  /*116d0*/  LDL.LU R15, [R1+0x1fc] ;  /* 0x0001fc00010f7983 */ /* 0x000f220000300800 */
[----:B---3--:R-:W-:-:S05]  /*116e0*/  IMAD.WIDE R18, R2, 0x2, R30 ;  /* 0x0000000202127825 */ /* 0x008fca00078e021e */
[----:B------:R5:W-:Y:S04]  /*116f0*/  STL.64 [R1+0x4f8], R18 ;  /* 0x0004f81201007387 */ /* 0x000be80000100a00 */
[----:B------:R-:W3:Y:S01]  /*11700*/  LDL.LU R2, [R1+0x1f8] ;  /* 0x0001f80001027983 */ /* 0x000ee20000300800 */
[----:B-----5:R-:W-:-:S03]  /*11710*/  IMAD.WIDE R18, R3, 0x2, R30 ;  /* 0x0000000203127825 */ /* 0x020fc600078e021e */
[----:B------:R-:W5:Y:S04]  /*11720*/  LDL.LU R3, [R1+0x1f4] ;  /* 0x0001f40001037983 */ /* 0x000f680000300800 */
[----:B------:R0:W-:Y:S04]  /*11730*/  STL.64 [R1+0x238], R18 ;  /* 0x0002381201007387 */ /* 0x0001e80000100a00 */
[----:B------:R-:W5:Y:S01]  /*11740*/  LDL.LU R21, [R1+0x1f0] ;  /* 0x0001f00001157983 */ /* 0x000f620000300800 */
[----:B0-----:R-:W-:-:S05]  /*11750*/  IMAD.WIDE R18, R8, 0x2, R30 ;  /* 0x0000000208127825 */ /* 0x001fca00078e021e */
[----:B------:R0:W-:Y:S04]  /*11760*/  STL.64 [R1+0x510], R18 ;  /* 0x0005101201007387 */ /* 0x0001e80000100a00 */
[----:B0-----:R-:W5:Y:S04]  /*11770*/  LDL.LU R18, [R1+0x1ec] ;  /* 0x0001ec0001127983 */ /* 0x001f680000300800 */
[----:B------:R-:W5:Y:S01]  /*11780*/  LDL.LU R19, [R1+0x1e8] ;  /* 0x0001e80001137983 */ /* 0x000f620000300800 */
[----:B------:R-:W-:-:S05]  /*11790*/  IMAD.WIDE R24, R6, 0x2, R30 ;  /* 0x0000000206187825 */ /* 0x000fca00078e021e */
[----:B------:R0:W-:Y:S04]  /*117a0*/  STL.64 [R1+0x230], R24 ;  /* 0x0002301801007387 */ /* 0x0001e80000100a00 */
[----:B0-----:R-:W5:Y:S01]  /*117b0*/  LDL.LU R25, [R1+0x1e4] ;  /* 0x0001e40001197983 */ /* 0x001f620000300800 */
[----:B------:R-:W-:-:S03]  /*117c0*/  IMAD.WIDE R26, R7, 0x2, R30 ;  /* 0x00000002071a7825 */ /* 0x000fc600078e021e */
[----:B------:R-:W5:Y:S04]  /*117d0*/  LDL.LU R6, [R1+0x1e0] ;  /* 0x0001e00001067983 */ /* 0x000f680000300800 */
[----:B------:R0:W-:Y:S04]  /*117e0*/  STL.64 [R1+0x520], R26 ;  /* 0x0005201a01007387 */ /* 0x0001e80000100a00 */
[----:B------:R-:W5:Y:S04]  /*117f0*/  LDL.LU R7, [R1+0x1dc] ;  /* 0x0001dc0001077983 */ /* 0x000f680000300800 */
[----:B------:R-:W5:Y:S01]  /*11800*/  LDL.LU R8, [R1+0x1d8] ;  /* 0x0001d80001087983 */ /* 0x000f620000300800 */
[----:B0-----:R-:W-:-:S03]  /*11810*/  IMAD.WIDE R26, R9, 0x2, R30 ;  /* 0x00000002091a7825 */ /* 0x001fc600078e021e */
[----:B------:R-:W5:Y:S04]  /*11820*/  LDL.LU R9, [R1+0x618] ;  /* 0x0006180001097983 */ /* 0x000f680000300800 */
[----:B------:R0:W-:Y:S01]  /*11830*/  STL.64 [R1+0x228], R26 ;  /* 0x0002281a01007387 */ /* 0x0001e20000100a00 */
[----:B------:R-:W-:-:S03]  /*11840*/  IMAD.WIDE R28, R17, 0x2, R30 ;  /* 0x00000002111c7825 */ /* 0x000fc600078e021e */
[----:B------:R-:W5:Y:S04]  /*11850*/  LDL.LU.64 R16, [R1+0x1d0] ;  /* 0x0001d00001107983 */ /* 0x000f680000300a00 */
[----:B------:R1:W-:Y:S01]  /*11860*/  STL.64 [R1+0x538], R28 ;  /* 0x0005381c01007387 */ /* 0x0003e20000100a00 */
[----:B0-----:R-:W-:-:S05]  /*11870*/  IMAD.WIDE R26, R12, 0x2, R30 ;  /* 0x000000020c1a7825 */ /* 0x001fca00078e021e */
[----:B------:R0:W-:Y:S01]  /*11880*/  STL.64 [R1+0x220], R26 ;  /* 0x0002201a01007387 */ /* 0x0001e20000100a00 */
[----:B-1----:R-:W-:-:S04]  /*11890*/  IMAD.WIDE R28, R10, 0x2, R30 ;  /* 0x000000020a1c7825 */ /* 0x002fc800078e021e */
[--C-:B0-----:R-:W-:Y:S02]  /*118a0*/  IMAD.WIDE R26, R11, 0x2, R30.reuse ;  /* 0x000000020b1a7825 */ /* 0x101fe400078e021e */
[----:B------:R-:W5:Y:S04]  /*118b0*/  LDL.LU.64 R10, [R1+0x70] ;  /* 0x00007000010a7983 */ /* 0x000f680000300a00 */
[----:B------:R0:W-:Y:S04]  /*118c0*/  STL.64 [R1+0x548], R28 ;  /* 0x0005481c01007387 */ /* 0x0001e80000100a00 */
[----:B------:R2:W-:Y:S01]  /*118d0*/  STL.64 [R1+0x218], R26 ;  /* 0x0002181a01007387 */ /* 0x0005e20000100a00 */
[----:B0-----:R-:W-:-:S03]  /*118e0*/  IMAD.WIDE R28, R13, 0x2, R30 ;  /* 0x000000020d1c7825 */ /* 0x001fc600078e021e */
[----:B------:R-:W5:Y:S04]  /*118f0*/  LDL.LU.64 R12, [R1+0x1c8] ;  /* 0x0001c800010c7983 */ /* 0x000f680000300a00 */
[----:B------:R4:W-:Y:S01]  /*11900*/  STL.64 [R1+0x560], R28 ;  /* 0x0005601c01007387 */ /* 0x0009e20000100a00 */
[----:B--2---:R-:W-:-:S04]  /*11910*/  IMAD.WIDE R26, R4, 0x2, R30 ;  /* 0x00000002041a7825 */ /* 0x004fc800078e021e */
[--C-:B----4-:R-:W-:Y:S02]  /*11920*/  IMAD.WIDE R28, R5, 0x2, R30.reuse ;  /* 0x00000002051c7825 */ /* 0x110fe400078e021e */
[----:B------:R-:W2:Y:S04]  /*11930*/  LDL.LU.64 R4, [R1+0x68] ;  /* 0x0000680001047983 */ /* 0x000ea80000300a00 */
[----:B------:R0:W-:Y:S04]  /*11940*/  STL.64 [R1+0x210], R26 ;  /* 0x0002101a01007387 */ /* 0x0001e80000100a00 */
[----:B------:R1:W-:Y:S01]  /*11950*/  STL.64 [R1+0x570], R28 ;  /* 0x0005701c01007387 */ /* 0x0003e20000100a00 */
[----:B0-----:R-:W-:-:S03]  /*11960*/  IMAD.WIDE R26, R23, 0x2, R30 ;  /* 0x00000002171a7825 */ /* 0x001fc600078e021e */
[----:B------:R-:W4:Y:S01]  /*11970*/  LDL.LU.64 R22, [R1+0x1c0] ;  /* 0x0001c00001167983 */ /* 0x000f220000300a00 */
[----:B-1----:R-:W-:-:S03]  /*11980*/  IMAD.WIDE R28, R20, 0x2, R30 ;  /* 0x00000002141c7825 */ /* 0x002fc600078e021e */
[----:B------:R0:W-:Y:S04]  /*11990*/  STL.64 [R1+0x208], R26 ;  /* 0x0002081a01007387 */ /* 0x0001e80000100a00 */
[----:B------:R1:W-:Y:S01]  /*119a0*/  STL.64 [R1+0x588], R28 ;  /* 0x0005881c01007387 */ /* 0x0003e20000100a00 */
[----:B0-----:R-:W-:-:S04]  /*119b0*/  IMAD.WIDE R26, R14, 0x2, R30 ;  /* 0x000000020e1a7825 */ /* 0x001fc800078e021e */
[--C-:B-1----:R-:W-:Y:S02]  /*119c0*/  IMAD.WIDE R28, R15, 0x2, R30.reuse ;  /* 0x000000020f1c7825 */ /* 0x102fe400078e021e */
[----:B------:R-:W4:Y:S04]  /*119d0*/  LDL.LU.64 R14, [R1+0x60] ;  /* 0x00006000010e7983 */ /* 0x000f280000300a00 */
[----:B------:R3:W-:Y:S04]  /*119e0*/  STL.64 [R1+0x200], R26 ;  /* 0x0002001a01007387 */ /* 0x0007e80000100a00 */
[----:B------:R5:W-:Y:S01]  /*119f0*/  STL.64 [R1+0x598], R28 ;  /* 0x0005981c01007387 */ /* 0x000be20000100a00 */
[----:B---3--:R-:W-:-:S04]  /*11a00*/  IMAD.WIDE R26, R2, 0x2, R30 ;  /* 0x00000002021a7825 */ /* 0x008fc800078e021e */
[--C-:B-----5:R-:W-:Y:S02]  /*11a10*/  IMAD.WIDE R28, R3, 0x2, R30.reuse ;  /* 0x00000002031c7825 */ /* 0x120fe400078e021e */
[----:B------:R-:W3:Y:S04]  /*11a20*/  LDL.LU.64 R2, [R1+0x1b8] ;  /* 0x0001b80001027983 */ /* 0x000ee80000300a00 */
[----:B------:R0:W-:Y:S04]  /*11a30*/  STL.64 [R1+0x1f8], R26 ;  /* 0x0001f81a01007387 */ /* 0x0001e80000100a00 */
[----:B------:R1:W-:Y:S01]  /*11a40*/  STL.64 [R1+0x5b0], R28 ;  /* 0x0005b01c01007387 */ /* 0x0003e20000100a00 */
[----:B0-----:R-:W-:-:S03]  /*11a50*/  IMAD.WIDE R26, R21, 0x2, R30 ;  /* 0x00000002151a7825 */ /* 0x001fc600078e021e */
[----:B------:R-:W5:Y:S04]  /*11a60*/  LDL.LU.64 R20, [R1+0x58] ;  /* 0x0000580001147983 */ /* 0x000f680000300a00 */
[----:B------:R0:W-:Y:S01]  /*11a70*/  STL.64 [R1+0x1f0], R26 ;  /* 0x0001f01a01007387 */ /* 0x0001e20000100a00 */
[----:B-1----:R-:W-:-:S04]  /*11a80*/  IMAD.WIDE R28, R18, 0x2, R30 ;  /* 0x00000002121c7825 */ /* 0x002fc800078e021e */
[--C-:B0-----:R-:W-:Y:S02]  /*11a90*/  IMAD.WIDE R26, R19, 0x2, R30.reuse ;  /* 0x00000002131a7825 */ /* 0x101fe400078e021e */
[----:B------:R-:W5:Y:S04]  /*11aa0*/  LDL.LU.64 R18, [R1+0x1b0] ;  /* 0x0001b00001127983 */ /* 0x000f680000300a00 */
[----:B------:R0:W-:Y:S04]  /*11ab0*/  STL.64 [R1+0x5c0], R28 ;  /* 0x0005c01c01007387 */ /* 0x0001e80000100a00 */
[----:B------:R1:W-:Y:S01]  /*11ac0*/  STL.64 [R1+0x1e8], R26 ;  /* 0x0001e81a01007387 */ /* 0x0003e20000100a00 */
[----:B0-----:R-:W-:-:S04]  /*11ad0*/  IMAD.WIDE R28, R25, 0x2, R30 ;  /* 0x00000002191c7825 */ /* 0x001fc800078e021e */
[--C-:B-1----:R-:W-:Y:S01]  /*11ae0*/  IMAD.WIDE R26, R6, 0x2, R30.reuse ;  /* 0x00000002061a7825 */ /* 0x102fe200078e021e */
[----:B------:R-:W-:Y:S03]  /*11af0*/  STL.64 [R1+0x5d8], R28 ;  /* 0x0005d81c01007387 */ /* 0x000fe60000100a00 */
[--C-:B------:R-:W-:Y:S02]  /*11b00*/  IMAD.WIDE R24, R7, 0x2, R30.reuse ;  /* 0x0000000207187825 */ /* 0x100fe400078e021e */
[----:B------:R-:W5:Y:S04]  /*11b10*/  LDL.LU.64 R6, [R1+0x50] ;  /* 0x0000500001067983 */ /* 0x000f680000300a00 */
[----:B------:R0:W-:Y:S04]  /*11b20*/  STL.64 [R1+0x1e0], R26 ;  /* 0x0001e01a01007387 */ /* 0x0001e80000100a00 */
[----:B------:R1:W-:Y:S01]  /*11b30*/  STL.64 [R1+0x5e8], R24 ;  /* 0x0005e81801007387 */ /* 0x0003e20000100a00 */
[----:B------:R-:W-:-:S04]  /*11b40*/  IMAD.WIDE R32, R35, 0x2, R30 ;  /* 0x0000000223207825 */ /* 0x000fc800078e021e */
[----:B0-----:R-:W-:-:S04]  /*11b50*/  IMAD.WIDE R26, R8, 0x2, R30 ;  /* 0x00000002081a7825 */ /* 0x001fc800078e021e */
[--C-:B-1----:R-:W-:Y:S02]  /*11b60*/  IMAD.WIDE R24, R9, 0x2, R30.reuse ;  /* 0x0000000209187825 */ /* 0x102fe400078e021e */
[----:B------:R-:W5:Y:S02]  /*11b70*/  LDL.LU.64 R8, [R1+0x1a8] ;  /* 0x0001a80001087983 */ /* 0x000f640000300a00 */
[--C-:B------:R-:W-:Y:S02]  /*11b80*/  IMAD.WIDE R54, R59, 0x2, R30.reuse ;  /* 0x000000023b367825 */ /* 0x100fe400078e021e */
[----:B------:R-:W-:Y:S02]  /*11b90*/  STL.64 [R1+0x1d8], R26 ;  /* 0x0001d81a01007387 */ /* 0x000fe40000100a00 */
[--C-:B------:R-:W-:Y:S02]  /*11ba0*/  IMAD.WIDE R34, R34, 0x2, R30.reuse ;  /* 0x0000000222227825 */ /* 0x100fe400078e021e */
[----:B------:R-:W-:Y:S02]  /*11bb0*/  STL.64 [R1+0x618], R24 ;  /* 0x0006181801007387 */ /* 0x000fe40000100a00 */
[----:B------:R-:W-:-:S02]  /*11bc0*/  IMAD.WIDE R36, R36, 0x2, R30 ;  /* 0x0000000224247825 */ /* 0x000fc400078e021e */
[----:B------:R0:W-:Y:S02]  /*11bd0*/  STL [R1+0x30b4], R16 ;  /* 0x0030b41001007387 */ /* 0x0001e40000100800 */
[----:B------:R-:W-:-:S04]  /*11be0*/  IMAD.WIDE R38, R38, 0x2, R30 ;  /* 0x0000000226267825 */ /* 0x000fc800078e021e */
        /* <DEDUP_REMOVED lines=11> */
[----:B------:R-:W-:Y:S02]  /*11ca0*/  IMAD.MOV.U32 R0, RZ, RZ, R17 ;  /* 0x000000ffff007224 */ /* 0x000fe400078e0011 */
[----:B0-----:R-:W5:Y:S04]  /*11cb0*/  LDL.LU.64 R16, [R1+0x48] ;  /* 0x0000480001107983 */ /* 0x001f680000300a00 */
[----:B------:R0:W-:Y:S04]  /*11cc0*/  STL [R1+0x30ac], R0 ;  /* 0x0030ac0001007387 */ /* 0x0001e80000100800 */
[----:B------:R1:W-:Y:S01]  /*11cd0*/  STL [R1+0x30b0], R10 ;  /* 0x0030b00a01007387 */ /* 0x0003e20000100800 */
[----:B0-----:R-:W-:-:S03]  /*11ce0*/  IMAD.MOV.U32 R0, RZ, RZ, R11 ;  /* 0x000000ffff007224 */ /* 0x001fc600078e000b */
[----:B------:R-:W-:Y:S04]  /*11cf0*/  STL [R1+0x30a8], R12 ;  /* 0x0030a80c01007387 */ /* 0x000fe80000100800 */
[----:B------:R0:W-:Y:S04]  /*11d00*/  STL [R1+0x30a4], R0 ;  /* 0x0030a40001007387 */ /* 0x0001e80000100800 */
[----:B-1----:R-:W5:Y:S01]  /*11d10*/  LDL.LU.64 R10, [R1+0x1a0] ;  /* 0x0001a000010a7983 */ /* 0x002f620000300a00 */
[----:B0-----:R-:W-:-:S03]  /*11d20*/  IMAD.MOV.U32 R0, RZ, RZ, R13 ;  /* 0x000000ffff007224 */ /* 0x001fc600078e000d */
[----:B--2---:R-:W-:Y:S04]  /*11d30*/  STL [R1+0x30a0], R4 ;  /* 0x0030a00401007387 */ /* 0x004fe80000100800 */
[----:B------:R0:W-:Y:S04]  /*11d40*/  STL [R1+0x309c], R0 ;  /* 0x00309c0001007387 */ /* 0x0001e80000100800 */
[----:B------:R-:W2:Y:S01]  /*11d50*/  LDL.LU.64 R12, [R1+0x40] ;  /* 0x00004000010c7983 */ /* 0x000ea20000300a00 */
[----:B0-----:R-:W-:-:S03]  /*11d60*/  IMAD.MOV.U32 R0, RZ, RZ, R5 ;  /* 0x000000ffff007224 */ /* 0x001fc600078e0005 */
[----:B----4-:R-:W-:Y:S04]  /*11d70*/  STL [R1+0x3098], R22 ;  /* 0x0030981601007387 */ /* 0x010fe80000100800 */
[----:B------:R0:W-:Y:S04]  /*11d80*/  STL [R1+0x3094], R0 ;  /* 0x0030940001007387 */ /* 0x0001e80000100800 */
[----:B------:R-:W4:Y:S01]  /*11d90*/  LDL.LU.64 R4, [R1+0x198] ;  /* 0x0001980001047983 */ /* 0x000f220000300a00 */
[----:B0-----:R-:W-:-:S03]  /*11da0*/  IMAD.MOV.U32 R0, RZ, RZ, R23 ;  /* 0x000000ffff007224 */ /* 0x001fc600078e0017 */
[----:B------:R-:W-:Y:S04]  /*11db0*/  STL [R1+0x3090], R14 ;  /* 0x0030900e01007387 */ /* 0x000fe80000100800 */
[----:B------:R0:W-:Y:S02]  /*11dc0*/  STL [R1+0x308c], R0 ;  /* 0x00308c0001007387 */ /* 0x0001e40000100800 */
[----:B0-----:R-:W-:Y:S02]  /*11dd0*/  IMAD.MOV.U32 R0, RZ, RZ, R15 ;  /* 0x000000ffff007224 */ /* 0x001fe400078e000f */
[----:B------:R-:W4:Y:S04]  /*11de0*/  LDL.LU.64 R14, [R1+0x38] ;  /* 0x00003800010e7983 */ /* 0x000f280000300a00 */
[----:B------:R0:W-:Y:S04]  /*11df0*/  STL [R1+0x3084], R0 ;  /* 0x0030840001007387 */ /* 0x0001e80000100800 */
[----:B---3--:R1:W-:Y:S01]  /*11e00*/  STL [R1+0x3088], R2 ;  /* 0x0030880201007387 */ /* 0x0083e20000100800 */
[----:B0-----:R-:W-:-:S03]  /*11e10*/  IMAD.MOV.U32 R0, RZ, RZ, R3 ;  /* 0x000000ffff007224 */ /* 0x001fc600078e0003 */
[----:B-----5:R-:W-:Y:S04]  /*11e20*/  STL [R1+0x3080], R20 ;  /* 0x0030801401007387 */ /* 0x020fe80000100800 */
[----:B------:R0:W-:Y:S04]  /*11e30*/  STL [R1+0x307c], R0 ;  /* 0x00307c0001007387 */ /* 0x0001e80000100800 */
[----:B-1----:R-:W3:Y:S01]  /*11e40*/  LDL.LU.64 R2, [R1+0x190] ;  /* 0x0001900001027983 */ /* 0x002ee20000300a00 */
[----:B0-----:R-:W-:-:S03]  /*11e50*/  IMAD.MOV.U32 R0, RZ, RZ, R21 ;  /* 0x000000ffff007224 */ /* 0x001fc600078e0015 */
[----:B------:R-:W-:Y:S04]  /*11e60*/  STL [R1+0x3078], R18 ;  /* 0x0030781201007387 */ /* 0x000fe80000100800 */
[----:B------:R0:W-:Y:S04]  /*11e70*/  STL [R1+0x3074], R0 ;  /* 0x0030740001007387 */ /* 0x0001e80000100800 */
[----:B------:R-:W5:Y:S04]  /*11e80*/  LDL.LU.64 R28, [R1+0x30] ;  /* 0x00003000011c7983 */ /* 0x000f680000300a00 */
[----:B------:R-:W5:Y:S01]  /*11e90*/  LDL.LU.64 R26, [R1+0x188] ;  /* 0x00018800011a7983 */ /* 0x000f620000300a00 */
[----:B0-----:R-:W-:-:S05]  /*11ea0*/  IMAD.MOV.U32 R0, RZ, RZ, R19 ;  /* 0x000000ffff007224 */ /* 0x001fca00078e0013 */
[----:B------:R0:W-:Y:S04]  /*11eb0*/  STL [R1+0x306c], R0 ;  /* 0x00306c0001007387 */ /* 0x0001e80000100800 */
[----:B------:R1:W-:Y:S04]  /*11ec0*/  STL [R1+0x3070], R6 ;  /* 0x0030700601007387 */ /* 0x0003e80000100800 */
[----:B------:R-:W5:Y:S01]  /*11ed0*/  LDL.LU.64 R24, [R1+0x28] ;  /* 0x0000280001187983 */ /* 0x000f620000300a00 */
[----:B0-----:R-:W-:-:S03]  /*11ee0*/  IMAD.MOV.U32 R0, RZ, RZ, R7 ;  /* 0x000000ffff007224 */ /* 0x001fc600078e0007 */
[----:B-1----:R-:W5:Y:S04]  /*11ef0*/  LDL.LU.64 R6, [R1+0x180] ;  /* 0x0001800001067983 */ /* 0x002f680000300a00 */
[----:B------:R0:W-:Y:S04]  /*11f00*/  STL [R1+0x3064], R0 ;  /* 0x0030640001007387 */ /* 0x0001e80000100800 */
[----:B------:R1:W-:Y:S04]  /*11f10*/  STL [R1+0x3068], R8 ;  /* 0x0030680801007387 */ /* 0x0003e80000100800 */
[----:B------:R-:W5:Y:S01]  /*11f20*/  LDL.LU.64 R22, [R1+0x20] ;  /* 0x0000200001167983 */ /* 0x000f620000300a00 */
[----:B0-----:R-:W-:-:S03]  /*11f30*/  IMAD.MOV.U32 R0, RZ, RZ, R9 ;  /* 0x000000ffff007224 */ /* 0x001fc600078e0009 */
[----:B------:R-:W-:Y:S04]  /*11f40*/  STL [R1+0x3060], R16 ;  /* 0x0030601001007387 */ /* 0x000fe80000100800 */
[----:B------:R0:W-:Y:S04]  /*11f50*/  STL [R1+0x305c], R0 ;  /* 0x00305c0001007387 */ /* 0x0001e80000100800 */
[----:B-1----:R-:W5:Y:S04]  /*11f60*/  LDL.LU.64 R8, [R1+0x178] ;  /* 0x0001780001087983 */ /* 0x002f680000300a00 */
[----:B------:R-:W5:Y:S01]  /*11f70*/  LDL.LU.64 R20, [R1+0x18] ;  /* 0x0000180001147983 */ /* 0x000f620000300a00 */
[----:B0-----:R-:W-:-:S05]  /*11f80*/  IMAD.MOV.U32 R0, RZ, RZ, R17 ;  /* 0x000000ffff007224 */ /* 0x001fca00078e0011 */
[----:B------:R0:W-:Y:S04]  /*11f90*/  STL [R1+0x3054], R0 ;  /* 0x0030540001007387 */ /* 0x0001e80000100800 */
[----:B------:R1:W-:Y:S01]  /*11fa0*/  STL [R1+0x3058], R10 ;  /* 0x0030580a01007387 */ /* 0x0003e20000100800 */
[----:B0-----:R-:W-:-:S03]  /*11fb0*/  IMAD.MOV.U32 R0, RZ, RZ, R11 ;  /* 0x000000ffff007224 */ /* 0x001fc600078e000b */
[----:B-1----:R-:W5:Y:S04]  /*11fc0*/  LDL.LU.64 R10, [R1+0x170] ;  /* 0x00017000010a7983 */ /* 0x002f680000300a00 */
[----:B------:R0:W-:Y:S04]  /*11fd0*/  STL [R1+0x304c], R0 ;  /* 0x00304c0001007387 */ /* 0x0001e80000100800 */
[----:B--2---:R1:W-:Y:S01]  /*11fe0*/  STL [R1+0x3050], R12 ;  /* 0x0030500c01007387 */ /* 0x0043e20000100800 */
[----:B0-----:R-:W-:-:S03]  /*11ff0*/  IMAD.MOV.U32 R0, RZ, RZ, R13 ;  /* 0x000000ffff007224 */ /* 0x001fc600078e000d */
[----:B------:R-:W2:Y:S04]  /*12000*/  LDL.LU.64 R18, [R1+0x10] ;  /* 0x0000100001127983 */ /* 0x000ea80000300a00 */
[----:B----4-:R-:W-:Y:S04]  /*12010*/  STL [R1+0x3048], R4 ;  /* 0x0030480401007387 */ /* 0x010fe80000100800 */
[----:B------:R0:W-:Y:S04]  /*12020*/  STL [R1+0x3044], R0 ;  /* 0x0030440001007387 */ /* 0x0001e80000100800 */
[----:B------:R-:W4:Y:S04]  /*12030*/  LDL.LU.64 R16, [R1+0x168] ;  /* 0x0001680001107983 */ /* 0x000f280000300a00 */
[----:B-1----:R-:W4:Y:S01]  /*12040*/  LDL.LU.64 R12, [R1+0x8] ;  /* 0x00000800010c7983 */ /* 0x002f220000300a00 */
[----:B0-----:R-:W-:-:S05]  /*12050*/  IMAD.MOV.U32 R0, RZ, RZ, R5 ;  /* 0x000000ffff007224 */ /* 0x001fca00078e0005 */
[----:B------:R0:W-:Y:S04]  /*12060*/  STL [R1+0x303c], R0 ;  /* 0x00303c0001007387 */ /* 0x0001e80000100800 */
[----:B------:R1:W-:Y:S04]  /*12070*/  STL [R1+0x3040], R14 ;  /* 0x0030400e01007387 */ /* 0x0003e80000100800 */
[----:B------:R-:W4:Y:S01]  /*12080*/  LDL.LU.64 R4, [R1+0x160] ;  /* 0x0001600001047983 */ /* 0x000f220000300a00 */
[----:B0-----:R-:W-:-:S03]  /*12090*/  IMAD.MOV.U32 R0, RZ, RZ, R15 ;  /* 0x000000ffff007224 */ /* 0x001fc600078e000f */
[----:B-1----:R-:W4:Y:S04]  /*120a0*/  LDL.LU.64 R14, [R1] ;  /* 0x00000000010e7983 */ /* 0x002f280000300a00 */
[----:B------:R0:W-:Y:S04]  /*120b0*/  STL [R1+0x3034], R0 ;  /* 0x0030340001007387 */ /* 0x0001e80000100800 */
[----:B---3--:R1:W-:Y:S01]  /*120c0*/  STL [R1+0x3038], R2 ;  /* 0x0030380201007387 */ /* 0x0083e20000100800 */
[----:B0-----:R-:W-:-:S03]  /*120d0*/  IMAD.MOV.U32 R0, RZ, RZ, R3 ;  /* 0x000000ffff007224 */ /* 0x001fc600078e0003 */
[----:B-1----:R-:W3:Y:S04]  /*120e0*/  LDL.LU.64 R2, [R1+0x158] ;  /* 0x0001580001027983 */ /* 0x002ee80000300a00 */
[----:B------:R5:W-:Y:S02]  /*120f0*/  STL [R1+0x302c], R0 ;  /* 0x00302c0001007387 */ /* 0x000be40000100800 */
[----:B-----5:R-:W-:Y:S02]  /*12100*/  IMAD.MOV.U32 R0, RZ, RZ, R29 ;  /* 0x000000ffff007224 */ /* 0x020fe400078e001d */
[----:B------:R0:W-:Y:S04]  /*12110*/  STL [R1+0x3030], R28 ;  /* 0x0030301c01007387 */ /* 0x0001e80000100800 */
[----:B0-----:R-:W5:Y:S04]  /*12120*/  LDL.LU.64 R28, [R1+0x3328] ;  /* 0x00332800011c7983 */ /* 0x001f680000300a00 */
[----:B------:R-:W-:Y:S04]  /*12130*/  STL [R1+0x3028], R26 ;  /* 0x0030281a01007387 */ /* 0x000fe80000100800 */
[----:B------:R0:W-:Y:S02]  /*12140*/  STL [R1+0x3024], R0 ;  /* 0x0030240001007387 */ /* 0x0001e40000100800 */
[----:B0-----:R-:W-:-:S02]  /*12150*/  IMAD.MOV.U32 R0, RZ, RZ, R27 ;  /* 0x000000ffff007224 */ /* 0x001fc400078e001b */
[----:B------:R-:W5:Y:S04]  /*12160*/  LDL.LU.64 R26, [R1+0x3320] ;  /* 0x00332000011a7983 */ /* 0x000f680000300a00 */
[----:B------:R-:W-:Y:S04]  /*12170*/  STL [R1+0x3020], R24 ;  /* 0x0030201801007387 */ /* 0x000fe80000100800 */
[----:B------:R0:W-:Y:S02]  /*12180*/  STL [R1+0x301c], R0 ;  /* 0x00301c0001007387 */ /* 0x0001e40000100800 */
[----:B0-----:R-:W-:-:S02]  /*12190*/  IMAD.MOV.U32 R0, RZ, RZ, R25 ;  /* 0x000000ffff007224 */ /* 0x001fc400078e0019 */
[----:B------:R-:W5:Y:S04]  /*121a0*/  LDL.LU.64 R24, [R1+0x3318] ;  /* 0x0033180001187983 */ /* 0x000f680000300a00 */
[----:B------:R-:W-:Y:S04]  /*121b0*/  STL [R1+0x3018], R6 ;  /* 0x0030180601007387 */ /* 0x000fe80000100800 */
[----:B------:R0:W-:Y:S04]  /*121c0*/  STL [R1+0x3014], R0 ;  /* 0x0030140001007387 */ /* 0x0001e80000100800 */
[----:B------:R-:W-:Y:S01]  /*121d0*/  STL [R1+0x3010], R22 ;  /* 0x0030101601007387 */ /* 0x000fe20000100800 */
[----:B0-----:R-:W-:-:S05]  /*121e0*/  IMAD.MOV.U32 R0, RZ, RZ, R7 ;  /* 0x000000ffff007224 */ /* 0x001fca00078e0007 */
[----:B------:R0:W-:Y:S04]  /*121f0*/  STL [R1+0x300c], R0 ;  /* 0x00300c0001007387 */ /* 0x0001e80000100800 */
[----:B------:R-:W5:Y:S01]  /*12200*/  LDL.LU.64 R6, [R1+0x148] ;  /* 0x0001480001067983 */ /* 0x000f620000300a00 */
[----:B0-----:R-:W-:-:S03]  /*12210*/  IMAD.MOV.U32 R0, RZ, RZ, R23 ;  /* 0x000000ffff007224 */ /* 0x001fc600078e0017 */
        /* <DEDUP_REMOVED lines=10> */
[----:B------:R0:W-:Y:S02]  /*122c0*/  STL [R1+0x2ff4], R0 ;  /* 0x002ff40001007387 */ /* 0x0001e40000100800 */
[----:B0-----:R-:W-:-:S02]  /*122d0*/  IMAD.MOV.U32 R0, RZ, RZ, R11 ;  /* 0x000000ffff007224 */ /* 0x001fc400078e000b */
[----:B--2---:R-:W-:Y:S04]  /*122e0*/  STL [R1+0x2ff0], R18 ;  /* 0x002ff01201007387 */ /* 0x004fe80000100800 */
[----:B------:R0:W-:Y:S04]  /*122f0*/  STL [R1+0x2fec], R0 ;  /* 0x002fec0001007387 */ /* 0x0001e80000100800 */
[----:B------:R-:W2:Y:S01]  /*12300*/  LDL.LU.64 R10, [R1+0x138] ;  /* 0x00013800010a7983 */ /* 0x000ea20000300a00 */
[----:B0-----:R-:W-:-:S03]  /*12310*/  IMAD.MOV.U32 R0, RZ, RZ, R19 ;  /* 0x000000ffff007224 */ /* 0x001fc600078e0013 */
[----:B------:R-:W2:Y:S04]  /*12320*/  LDL.LU.64 R18, [R1+0x3300] ;  /* 0x0033000001127983 */ /* 0x000ea80000300a00 */
[----:B----4-:R-:W-:Y:S04]  /*12330*/  STL [R1+0x2fe8], R16 ;  /* 0x002fe81001007387 */ /* 0x010fe80000100800 */
[----:B------:R0:W-:Y:S02]  /*12340*/  STL [R1+0x2fe4], R0 ;  /* 0x002fe40001007387 */ /* 0x0001e40000100800 */
[----:B0-----:R-:W-:-:S02]  /*12350*/  IMAD.MOV.U32 R0, RZ, RZ, R17 ;  /* 0x000000ffff007224 */ /* 0x001fc400078e0011 */
[----:B------:R-:W4:Y:S04]  /*12360*/  LDL.LU.64 R16, [R1+0x32f8] ;  /* 0x0032f80001107983 */ /* 0x000f280000300a00 */
[----:B------:R-:W-:Y:S04]  /*12370*/  STL [R1+0x2fe0], R12 ;  /* 0x002fe00c01007387 */ /* 0x000fe80000100800 */
[----:B------:R0:W-:Y:S02]  /*12380*/  STL [R1+0x2fdc], R0 ;  /* 0x002fdc0001007387 */ /* 0x0001e40000100800 */
[----:B0-----:R-:W-:-:S02]  /*12390*/  IMAD.MOV.U32 R0, RZ, RZ, R13 ;  /* 0x000000ffff007224 */ /* 0x001fc400078e000d */
[----:B------:R-:W2:Y:S04]  /*123a0*/  LDL.LU.64 R12, [R1+0x32f0] ;  /* 0x0032f000010c7983 */ /* 0x000ea80000300a00 */
        /* <DEDUP_REMOVED lines=8> */
[----:B------:R0:W-:Y:S04]  /*12430*/  STL [R1+0x2fc4], R0 ;  /* 0x002fc40001007387 */ /* 0x0001e80000100800 */
[----:B---3--:R1:W-:Y:S01]  /*12440*/  STL [R1+0x2fc8], R2 ;  /* 0x002fc80201007387 */ /* 0x0083e20000100800 */
[----:B0-----:R-:W-:-:S03]  /*12450*/  IMAD.MOV.U32 R0, RZ, RZ, R3 ;  /* 0x000000ffff007224 */ /* 0x001fc600078e0003 */
[----:B-1----:R-:W3:Y:S04]  /*12460*/  LDL.LU.64 R2, [R1+0x32e0] ;  /* 0x0032e00001027983 */ /* 0x002ee80000300a00 */
[----:B---3--:R-:W-:Y:S04]  /*12470*/  STL [R1+0x2fc0], R2 ;  /* 0x002fc00201007387 */ /* 0x008fe80000100800 */
[----:B------:R-:W-:Y:S04]  /*12480*/  STL [R1+0x2fbc], R0 ;  /* 0x002fbc0001007387 */ /* 0x000fe80000100800 */
[----:B------:R0:W-:Y:S04]  /*12490*/  STL [R1+0x2fb4], R3 ;  /* 0x002fb40301007387 */ /* 0x0001e80000100800 */
[----:B0-----:R-:W3:Y:S02]  /*124a0*/  LDL.LU.64 R2, [R1+0x150] ;  /* 0x0001500001027983 */ /* 0x001ee40000300a00 */
[----:B---3--:R-:W-:-:S02]  /*124b0*/  IMAD.MOV.U32 R0, RZ, RZ, R3 ;  /* 0x000000ffff007224 */ /* 0x008fc400078e0003 */
[----:B------:R-:W-:Y:S04]  /*124c0*/  STL [R1+0x2fb8], R2 ;  /* 0x002fb80201007387 */ /* 0x000fe80000100800 */
[----:B--2---:R-:W-:Y:S04]  /*124d0*/  STL [R1+0x2fb0], R4 ;  /* 0x002fb00401007387 */ /* 0x004fe80000100800 */
[----:B------:R5:W-:Y:S04]  /*124e0*/  STL [R1+0x2fac], R0 ;  /* 0x002fac0001007387 */ /* 0x000be80000100800 */
[----:B------:R0:W-:Y:S01]  /*124f0*/  STL [R1+0x2fa4], R5 ;  /* 0x002fa40501007387 */ /* 0x0001e20000100800 */
[----:B-----5:R-:W-:-:S03]  /*12500*/  IMAD.MOV.U32 R0, RZ, RZ, R7 ;  /* 0x000000ffff007224 */ /* 0x020fc600078e0007 */
[----:B0-----:R-:W2:Y:S04]  /*12510*/  LDL.LU.64 R4, [R1+0x120] ;  /* 0x0001200001047983 */ /* 0x001ea80000300a00 */
[----:B------:R-:W3:Y:S04]  /*12520*/  LDL.LU.64 R2, [R1+0x118] ;  /* 0x0001180001027983 */ /* 0x000ee80000300a00 */
[----:B------:R0:W-:Y:S04]  /*12530*/  STL [R1+0x2fa8], R6 ;  /* 0x002fa80601007387 */ /* 0x0001e80000100800 */
[----:B0-----:R-:W5:Y:S04]  /*12540*/  LDL.LU.64 R6, [R1+0x32d8] ;  /* 0x0032d80001067983 */ /* 0x001f680000300a00 */
[----:B-----5:R-:W-:Y:S04]  /*12550*/  STL [R1+0x2fa0], R6 ;  /* 0x002fa00601007387 */ /* 0x020fe80000100800 */
[----:B------:R0:W-:Y:S04]  /*12560*/  STL [R1+0x2f9c], R0 ;  /* 0x002f9c0001007387 */ /* 0x0001e80000100800 */
[----:B------:R1:W-:Y:S01]  /*12570*/  STL [R1+0x2f94], R7 ;  /* 0x002f940701007387 */ /* 0x0003e20000100800 */
[----:B0-----:R-:W-:-:S03]  /*12580*/  IMAD.MOV.U32 R0, RZ, RZ, R9 ;  /* 0x000000ffff007224 */ /* 0x001fc600078e0009 */
[----:B-1----:R-:W5:Y:S04]  /*12590*/  LDL.LU.64 R6, [R1+0x130] ;  /* 0x0001300001067983 */ /* 0x002f680000300a00 */
[----:B------:R0:W-:Y:S04]  /*125a0*/  STL [R1+0x2f98], R8 ;  /* 0x002f980801007387 */ /* 0x0001e80000100800 */
[----:B0-----:R-:W2:Y:S04]  /*125b0*/  LDL.LU.64 R8, [R1+0x32d0] ;  /* 0x0032d00001087983 */ /* 0x001ea80000300a00 */
[----:B--2---:R-:W-:Y:S04]  /*125c0*/  STL [R1+0x2f90], R8 ;  /* 0x002f900801007387 */ /* 0x004fe80000100800 */
[----:B------:R0:W-:Y:S04]  /*125d0*/  STL [R1+0x2f8c], R0 ;  /* 0x002f8c0001007387 */ /* 0x0001e80000100800 */
[----:B------:R1:W-:Y:S01]  /*125e0*/  STL [R1+0x2f84], R9 ;  /* 0x002f840901007387 */ /* 0x0003e20000100800 */
[----:B0-----:R-:W-:-:S03]  /*125f0*/  IMAD.MOV.U32 R0, RZ, RZ, R11 ;  /* 0x000000ffff007224 */ /* 0x001fc600078e000b */
[----:B-1----:R-:W2:Y:S04]  /*12600*/  LDL.LU.64 R8, [R1+0x110] ;  /* 0x0001100001087983 */ /* 0x002ea80000300a00 */
[----:B------:R0:W-:Y:S04]  /*12610*/  STL [R1+0x2f88], R10 ;  /* 0x002f880a01007387 */ /* 0x0001e80000100800 */
[----:B0-----:R-:W2:Y:S04]  /*12620*/  LDL.LU.64 R10, [R1+0x32c8] ;  /* 0x0032c800010a7983 */ /* 0x001ea80000300a00 */
[----:B--2---:R-:W-:Y:S04]  /*12630*/  STL [R1+0x2f80], R10 ;  /* 0x002f800a01007387 */ /* 0x004fe80000100800 */
[----:B------:R5:W-:Y:S04]  /*12640*/  STL [R1+0x2f7c], R0 ;  /* 0x002f7c0001007387 */ /* 0x000be80000100800 */
[----:B------:R0:W-:Y:S01]  /*12650*/  STL [R1+0x2f74], R11 ;  /* 0x002f740b01007387 */ /* 0x0001e20000100800 */
[----:B-----5:R-:W-:-:S03]  /*12660*/  IMAD.MOV.U32 R0, RZ, RZ, R7 ;  /* 0x000000ffff007224 */ /* 0x020fc600078e0007 */
[----:B0-----:R-:W2:Y:S04]  /*12670*/  LDL.LU.64 R10, [R1+0x100] ;  /* 0x00010000010a7983 */ /* 0x001ea80000300a00 */
[----:B------:R-:W-:Y:S04]  /*12680*/  STL [R1+0x2f78], R6 ;  /* 0x002f780601007387 */ /* 0x000fe80000100800 */
[----:B------:R-:W-:Y:S04]  /*12690*/  STL [R1+0x2f70], R12 ;  /* 0x002f700c01007387 */ /* 0x000fe80000100800 */
[----:B------:R0:W-:Y:S04]  /*126a0*/  STL [R1+0x2f6c], R0 ;  /* 0x002f6c0001007387 */ /* 0x0001e80000100800 */
[----:B------:R1:W-:Y:S01]  /*126b0*/  STL [R1+0x2f64], R13 ;  /* 0x002f640d01007387 */ /* 0x0003e20000100800 */
[----:B0-----:R-:W-:-:S03]  /*126c0*/  IMAD.MOV.U32 R0, RZ, RZ, R15 ;  /* 0x000000ffff007224 */ /* 0x001fc600078e000f */
[----:B-1----:R-:W5:Y:S04]  /*126d0*/  LDL.LU.64 R12, [R1+0x108] ;  /* 0x00010800010c7983 */ /* 0x002f680000300a00 */
[----:B------:R-:W2:Y:S04]  /*126e0*/  LDL.LU.64 R6, [R1+0xf8] ;  /* 0x0000f80001067983 */ /* 0x000ea80000300a00 */
[----:B------:R0:W-:Y:S04]  /*126f0*/  STL [R1+0x2f68], R14 ;  /* 0x002f680e01007387 */ /* 0x0001e80000100800 */
[----:B0-----:R-:W2:Y:S04]  /*12700*/  LDL.LU.64 R14, [R1+0x32c0] ;  /* 0x0032c000010e7983 */ /* 0x001ea80000300a00 */
[----:B--2---:R-:W-:Y:S04]  /*12710*/  STL [R1+0x2f60], R14 ;  /* 0x002f600e01007387 */ /* 0x004fe80000100800 */
[----:B------:R-:W-:Y:S04]  /*12720*/  STL [R1+0x2f5c], R0 ;  /* 0x002f5c0001007387 */ /* 0x000fe80000100800 */
[----:B------:R0:W-:Y:S04]  /*12730*/  STL [R1+0x2f54], R15 ;  /* 0x002f540f01007387 */ /* 0x0001e80000100800 */
[----:B0-----:R-:W2:Y:S01]  /*12740*/  LDL.LU.64 R14, [R1+0xf0] ;  /* 0x0000f000010e7983 */ /* 0x001ea20000300a00 */
[----:B------:R-:W-:-:S03]  /*12750*/  IMAD.MOV.U32 R0, RZ, RZ, R5 ;  /* 0x000000ffff007224 */ /* 0x000fc600078e0005 */
[----:B------:R0:W-:Y:S04]  /*12760*/  STL [R1+0x2f58], R4 ;  /* 0x002f580401007387 */ /* 0x0001e80000100800 */
[----:B----4-:R-:W-:Y:S04]  /*12770*/  STL [R1+0x2f50], R16 ;  /* 0x002f501001007387 */ /* 0x010fe80000100800 */
[----:B------:R3:W-:Y:S04]  /*12780*/  STL [R1+0x2f4c], R0 ;  /* 0x002f4c0001007387 */ /* 0x0007e80000100800 */
[----:B------:R-:W-:Y:S04]  /*12790*/  STL [R1+0x2f44], R17 ;  /* 0x002f441101007387 */ /* 0x000fe80000100800 */
[----:B0-----:R-:W4:Y:S01]  /*127a0*/  LDL.LU.64 R4, [R1+0xe8] ;  /* 0x0000e80001047983 */ /* 0x001f220000300a00 */
[----:B---3--:R-:W-:-:S03]  /*127b0*/  IMAD.MOV.U32 R0, RZ, RZ, R3 ;  /* 0x000000ffff007224 */ /* 0x008fc600078e0003 */
[----:B------:R0:W-:Y:S04]  /*127c0*/  STL [R1+0x2f48], R2 ;  /* 0x002f480201007387 */ /* 0x0001e80000100800 */
[----:B------:R-:W-:Y:S04]  /*127d0*/  STL [R1+0x2f40], R18 ;  /* 0x002f401201007387 */ /* 0x000fe80000100800 */
[----:B------:R1:W-:Y:S04]  /*127e0*/  STL [R1+0x2f3c], R0 ;  /* 0x002f3c0001007387 */ /* 0x0003e80000100800 */
[----:B------:R-:W-:Y:S04]  /*127f0*/  STL [R1+0x2f34], R19 ;  /* 0x002f341301007387 */ /* 0x000fe80000100800 */
[----:B0-----:R-:W3:Y:S01]  /*12800*/  LDL.LU.64 R2, [R1+0xe0] ;  /* 0x0000e00001027983 */ /* 0x001ee20000300a00 */
[----:B-1----:R-:W-:-:S03]  /*12810*/  IMAD.MOV.U32 R0, RZ, RZ, R9 ;  /* 0x000000ffff007224 */ /* 0x002fc600078e0009 */
[----:B------:R0:W-:Y:S04]  /*12820*/  STL [R1+0x2f38], R8 ;  /* 0x002f380801007387 */ /* 0x0001e80000100800 */
[----:B------:R-:W-:Y:S04]  /*12830*/  STL [R1+0x2f30], R20 ;  /* 0x002f301401007387 */ /* 0x000fe80000100800 */
[----:B------:R5:W-:Y:S04]  /*12840*/  STL [R1+0x2f2c], R0 ;  /* 0x002f2c0001007387 */ /* 0x000be80000100800 */
[----:B------:R-:W-:Y:S04]  /*12850*/  STL [R1+0x2f24], R21 ;  /* 0x002f241501007387 */ /* 0x000fe80000100800 */
[----:B0-----:R-:W3:Y:S01]  /*12860*/  LDL.LU.64 R8, [R1+0xd8] ;  /* 0x0000d80001087983 */ /* 0x001ee20000300a00 */
[----:B-----5:R-:W-:-:S03]  /*12870*/  IMAD.MOV.U32 R0, RZ, RZ, R13 ;  /* 0x000000ffff007224 */ /* 0x020fc600078e000d */
[----:B------:R0:W-:Y:S04]  /*12880*/  STL [R1+0x2f28], R12 ;  /* 0x002f280c01007387 */ /* 0x0001e80000100800 */
[----:B------:R-:W-:Y:S04]  /*12890*/  STL [R1+0x2f20], R22 ;  /* 0x002f201601007387 */ /* 0x000fe80000100800 */
[----:B------:R1:W-:Y:S04]  /*128a0*/  STL [R1+0x2f1c], R0 ;  /* 0x002f1c0001007387 */ /* 0x0003e80000100800 */
[----:B------:R-:W-:Y:S04]  /*128b0*/  STL [R1+0x2f14], R23 ;  /* 0x002f141701007387 */ /* 0x000fe80000100800 */
[----:B0-----:R-:W5:Y:S01]  /*128c0*/  LDL.LU.64 R12, [R1+0xd0] ;  /* 0x0000d000010c7983 */ /* 0x001f620000300a00 */
[----:B-1----:R-:W-:-:S03]  /*128d0*/  IMAD.MOV.U32 R0, RZ, RZ, R11 ;  /* 0x000000ffff007224 */ /* 0x002fc600078e000b */
        /* <DEDUP_REMOVED lines=11> */
[----:B--2---:R-:W-:-:S03]  /*12990*/  IMAD.MOV.U32 R0, RZ, RZ, R15 ;  /* 0x000000ffff007224 */ /* 0x004fc600078e000f */
[----:B------:R0:W-:Y:S04]  /*129a0*/  STL [R1+0x2ef8], R14 ;  /* 0x002ef80e01007387 */ /* 0x0001e80000100800 */
[----:B------:R-:W-:Y:S04]  /*129b0*/  STL [R1+0x2ef0], R28 ;  /* 0x002ef01c01007387 */ /* 0x000fe80000100800 */
[----:B------:R4:W-:Y:S04]  /*129c0*/  STL [R1+0x2eec], R0 ;  /* 0x002eec0001007387 */ /* 0x0009e80000100800 */
[----:B0-----:R-:W2:Y:S04]  /*129d0*/  LDL.LU.64 R14, [R1+0xb8] ;  /* 0x0000b800010e7983 */ /* 0x001ea80000300a00 */
[----:B------:R-:W-:Y:S01]  /*129e0*/  STL [R1+0x2ee4], R29 ;  /* 0x002ee41d01007387 */ /* 0x000fe20000100800 */
[----:B----4-:R-:W-:-:S03]  /*129f0*/  IMAD.MOV.U32 R0, RZ, RZ, R5 ;  /* 0x000000ffff007224 */ /* 0x010fc600078e0005 */
[----:B------:R0:W-:Y:S04]  /*12a00*/  STL [R1+0x2ee8], R4 ;  /* 0x002ee80401007387 */ /* 0x0001e80000100800 */
[----:B------:R-:W-:Y:S04]  /*12a10*/  STL [R1+0x2ee0], R32 ;  /* 0x002ee02001007387 */ /* 0x000fe80000100800 */
[----:B------:R3:W-:Y:S04]  /*12a20*/  STL [R1+0x2edc], R0 ;  /* 0x002edc0001007387 */ /* 0x0007e80000100800 */
[----:B0-----:R-:W4:Y:S04]  /*12a30*/  LDL.LU.64 R4, [R1+0xb0] ;  /* 0x0000b00001047983 */ /* 0x001f280000300a00 */
[----:B------:R-:W-:Y:S01]  /*12a40*/  STL [R1+0x2ed4], R33 ;  /* 0x002ed42101007387 */ /* 0x000fe20000100800 */
[----:B---3--:R-:W-:-:S03]  /*12a50*/  IMAD.MOV.U32 R0, RZ, RZ, R3 ;  /* 0x000000ffff007224 */ /* 0x008fc600078e0003 */
[----:B------:R0:W-:Y:S04]  /*12a60*/  STL [R1+0x2ed8], R2 ;  /* 0x002ed80201007387 */ /* 0x0001e80000100800 */
[----:B------:R-:W-:Y:S04]  /*12a70*/  STL [R1+0x2ed0], R34 ;  /* 0x002ed02201007387 */ /* 0x000fe80000100800 */
[----:B------:R1:W-:Y:S04]  /*12a80*/  STL [R1+0x2ecc], R0 ;  /* 0x002ecc0001007387 */ /* 0x0003e80000100800 */
[----:B0-----:R-:W3:Y:S04]  /*12a90*/  LDL.LU.64 R2, [R1+0xa8] ;  /* 0x0000a80001027983 */ /* 0x001ee80000300a00 */
[----:B------:R-:W-:Y:S01]  /*12aa0*/  STL [R1+0x2ec4], R35 ;  /* 0x002ec42301007387 */ /* 0x000fe20000100800 */
[----:B-1----:R-:W-:-:S03]  /*12ab0*/  IMAD.MOV.U32 R0, RZ, RZ, R9 ;  /* 0x000000ffff007224 */ /* 0x002fc600078e0009 */
[----:B------:R0:W-:Y:S04]  /*12ac0*/  STL [R1+0x2ec8], R8 ;  /* 0x002ec80801007387 */ /* 0x0001e80000100800 */
[----:B------:R-:W-:Y:S04]  /*12ad0*/  STL [R1+0x2ec0], R36 ;  /* 0x002ec02401007387 */ /* 0x000fe80000100800 */
[----:B------:R5:W-:Y:S04]  /*12ae0*/  STL [R1+0x2ebc], R0 ;  /* 0x002ebc0001007387 */ /* 0x000be80000100800 */
[----:B0-----:R-:W3:Y:S04]  /*12af0*/  LDL.LU.64 R8, [R1+0xa0] ;  /* 0x0000a00001087983 */ /* 0x001ee80000300a00 */
[----:B------:R-:W-:Y:S01]  /*12b00*/  STL [R1+0x2eb4], R37 ;  /* 0x002eb42501007387 */ /* 0x000fe20000100800 */
[----:B-----5:R-:W-:-:S03]  /*12b10*/  IMAD.MOV.U32 R0, RZ, RZ, R13 ;  /* 0x000000ffff007224 */ /* 0x020fc600078e000d */
[----:B------:R0:W-:Y:S04]  /*12b20*/  STL [R1+0x2eb8], R12 ;  /* 0x002eb80c01007387 */ /* 0x0001e80000100800 */
[----:B------:R-:W-:Y:S04]  /*12b30*/  STL [R1+0x2eb0], R38 ;  /* 0x002eb02601007387 */ /* 0x000fe80000100800 */
[----:B------:R1:W-:Y:S04]  /*12b40*/  STL [R1+0x2eac], R0 ;  /* 0x002eac0001007387 */ /* 0x0003e80000100800 */
[----:B0-----:R-:W5:Y:S04]  /*12b50*/  LDL.LU.64 R12, [R1+0x98] ;  /* 0x00009800010c7983 */ /* 0x001f680000300a00 */
[----:B------:R-:W-:Y:S01]  /*12b60*/  STL [R1+0x2ea4], R39 ;  /* 0x002ea42701007387 */ /* 0x000fe20000100800 */
        /* <DEDUP_REMOVED lines=11> */
[----:B--2---:R-:W-:Y:S04]  /*12c20*/  STL [R1+0x2e88], R14 ;  /* 0x002e880e01007387 */ /* 0x004fe80000100800 */
[----:B0-----:R-:W2:Y:S01]  /*12c30*/  LDL.LU.64 R6, [R1+0x88] ;  /* 0x0000880001067983 */ /* 0x001ea20000300a00 */
[----:B-1----:R-:W-:-:S03]  /*12c40*/  IMAD.MOV.U32 R0, RZ, RZ, R15 ;  /* 0x000000ffff007224 */ /* 0x002fc600078e000f */
[----:B------:R-:W-:Y:S04]  /*12c50*/  STL [R1+0x2e80], R44 ;  /* 0x002e802c01007387 */ /* 0x000fe80000100800 */
[----:B------:R0:W-:Y:S04]  /*12c60*/  STL [R1+0x2e7c], R0 ;  /* 0x002e7c0001007387 */ /* 0x0001e80000100800 */
[----:B------:R-:W-:Y:S04]  /*12c70*/  STL [R1+0x2e74], R45 ;  /* 0x002e742d01007387 */ /* 0x000fe80000100800 */
[----:B----4-:R1:W-:Y:S01]  /*12c80*/  STL [R1+0x2e78], R4 ;  /* 0x002e780401007387 */ /* 0x0103e20000100800 */
[----:B0-----:R-:W-:-:S03]  /*12c90*/  IMAD.MOV.U32 R0, RZ, RZ, R5 ;  /* 0x000000ffff007224 */ /* 0x001fc600078e0005 */
[----:B-1----:R-:W4:Y:S04]  /*12ca0*/  LDL.LU.64 R4, [R1+0x80] ;  /* 0x0000800001047983 */ /* 0x002f280000300a00 */
[----:B------:R3:W-:Y:S04]  /*12cb0*/  STL [R1+0x2e6c], R0 ;  /* 0x002e6c0001007387 */ /* 0x0007e80000100800 */
[----:B------:R-:W-:Y:S04]  /*12cc0*/  STL [R1+0x2e70], R46 ;  /* 0x002e702e01007387 */ /* 0x000fe80000100800 */
        /* <DEDUP_REMOVED lines=11> */
[----:B------:R-:W-:Y:S04]  /*12d80*/  STL [R1+0x2e44], R51 ;  /* 0x002e443301007387 */ /* 0x000fe80000100800 */
[----:B0-----:R-:W3:Y:S01]  /*12d90*/  LDL.LU.64 R8, [R1+0x250] ;  /* 0x0002500001087983 */ /* 0x001ee20000300a00 */
[----:B-----5:R-:W-:-:S03]  /*12da0*/  IMAD.MOV.U32 R0, RZ, RZ, R13 ;  /* 0x000000ffff007224 */ /* 0x020fc600078e000d */
[----:B------:R-:W-:Y:S04]  /*12db0*/  STL [R1+0x2e48], R12 ;  /* 0x002e480c01007387 */ /* 0x000fe80000100800 */
[----:B------:R-:W5:Y:S04]  /*12dc0*/  LDL.LU.64 R18, [R1+0x248] ;  /* 0x0002480001127983 */ /* 0x000f680000300a00 */
[----:B------:R0:W-:Y:S04]  /*12dd0*/  STL [R1+0x2e3c], R0 ;  /* 0x002e3c0001007387 */ /* 0x0001e80000100800 */
[----:B------:R-:W-:Y:S04]  /*12de0*/  STL [R1+0x2e40], R52 ;  /* 0x002e403401007387 */ /* 0x000fe80000100800 */
[----:B------:R-:W-:Y:S04]  /*12df0*/  STL [R1+0x2e34], R53 ;  /* 0x002e343501007387 */ /* 0x000fe80000100800 */
[----:B------:R-:W5:Y:S01]  /*12e00*/  LDL.LU.64 R16, [R1+0x268] ;  /* 0x0002680001107983 */ /* 0x000f620000300a00 */
[----:B0-----:R-:W-:-:S03]  /*12e10*/  IMAD.MOV.U32 R0, RZ, RZ, R11 ;  /* 0x000000ffff007224 */ /* 0x001fc600078e000b */
[----:B------:R-:W-:Y:S04]  /*12e20*/  STL [R1+0x2e38], R10 ;  /* 0x002e380a01007387 */ /* 0x000fe80000100800 */
[----:B------:R-:W5:Y:S04]  /*12e30*/  LDL.LU.64 R12, [R1+0x258] ;  /* 0x00025800010c7983 */ /* 0x000f680000300a00 */
[----:B------:R2:W-:Y:S04]  /*12e40*/  STL [R1+0x2e2c], R0 ;  /* 0x002e2c0001007387 */ /* 0x0005e80000100800 */
[----:B------:R-:W-:Y:S04]  /*12e50*/  STL [R1+0x2e30], R54 ;  /* 0x002e303601007387 */ /* 0x000fe80000100800 */
[----:B------:R-:W-:Y:S04]  /*12e60*/  STL [R1+0x2e24], R55 ;  /* 0x002e243701007387 */ /* 0x000fe80000100800 */
[----:B------:R-:W5:Y:S01]  /*12e70*/  LDL.LU.64 R14, [R1+0x280] ;  /* 0x00028000010e7983 */ /* 0x000f620000300a00 */
[----:B--2---:R-:W-:-:S03]  /*12e80*/  IMAD.MOV.U32 R0, RZ, RZ, R7 ;  /* 0x000000ffff007224 */ /* 0x004fc600078e0007 */
[----:B------:R0:W-:Y:S04]  /*12e90*/  STL [R1+0x2e28], R6 ;  /* 0x002e280601007387 */ /* 0x0001e80000100800 */
[----:B------:R-:W2:Y:S04]  /*12ea0*/  LDL.LU.64 R10, [R1+0x260] ;  /* 0x00026000010a7983 */ /* 0x000ea80000300a00 */
[----:B------:R4:W-:Y:S04]  /*12eb0*/  STL [R1+0x2e1c], R0 ;  /* 0x002e1c0001007387 */ /* 0x0009e80000100800 */
[----:B------:R-:W-:Y:S04]  /*12ec0*/  STL [R1+0x2e20], R56 ;  /* 0x002e203801007387 */ /* 0x000fe80000100800 */
[----:B------:R-:W-:Y:S04]  /*12ed0*/  STL [R1+0x2e14], R57 ;  /* 0x002e143901007387 */ /* 0x000fe80000100800 */
[----:B0-----:R-:W2:Y:S01]  /*12ee0*/  LDL.LU.64 R6, [R1+0x298] ;  /* 0x0002980001067983 */ /* 0x001ea20000300a00 */
[----:B----4-:R-:W-:-:S03]  /*12ef0*/  IMAD.MOV.U32 R0, RZ, RZ, R5 ;  /* 0x000000ffff007224 */ /* 0x010fc600078e0005 */
[----:B------:R0:W-:Y:S04]  /*12f00*/  STL [R1+0x2e18], R4 ;  /* 0x002e180401007387 */ /* 0x0001e80000100800 */
[----:B0-----:R-:W4:Y:S04]  /*12f10*/  LDL.LU.64 R4, [R1+0x270] ;  /* 0x0002700001047983 */ /* 0x001f280000300a00 */
[----:B------:R3:W-:Y:S04]  /*12f20*/  STL [R1+0x2e0c], R0 ;  /* 0x002e0c0001007387 */ /* 0x0007e80000100800 */
[----:B------:R-:W-:Y:S04]  /*12f30*/  STL [R1+0x2e10], R58 ;  /* 0x002e103a01007387 */ /* 0x000fe80000100800 */
[----:B------:R-:W-:Y:S04]  /*12f40*/  STL [R1+0x2e04], R59 ;  /* 0x002e043b01007387 */ /* 0x000fe80000100800 */
[----:B------:R-:W4:Y:S01]  /*12f50*/  LDL.LU.64 R22, [R1+0x2b0] ;  /* 0x0002b00001167983 */ /* 0x000f220000300a00 */
[----:B---3--:R-:W-:-:S03]  /*12f60*/  IMAD.MOV.U32 R0, RZ, RZ, R3 ;  /* 0x000000ffff007224 */ /* 0x008fc600078e0003 */
[----:B------:R0:W-:Y:S04]  /*12f70*/  STL [R1+0x2e08], R2 ;  /* 0x002e080201007387 */ /* 0x0001e80000100800 */
[----:B------:R-:W3:Y:S04]  /*12f80*/  LDL.LU.64 R20, [R1+0x278] ;  /* 0x0002780001147983 */ /* 0x000ee80000300a00 */
[----:B------:R1:W-:Y:S04]  /*12f90*/  STL [R1+0x2dfc], R0 ;  /* 0x002dfc0001007387 */ /* 0x0003e80000100800 */
[----:B------:R-:W-:Y:S04]  /*12fa0*/  STL [R1+0x2e00], R60 ;  /* 0x002e003c01007387 */ /* 0x000fe80000100800 */
[----:B------:R-:W-:Y:S04]  /*12fb0*/  STL [R1+0x18f8], R61 ;  /* 0x0018f83d01007387 */ /* 0x000fe80000100800 */
[----:B0-----:R-:W3:Y:S01]  /*12fc0*/  LDL.LU.64 R2, [R1+0x2c8] ;  /* 0x0002c80001027983 */ /* 0x001ee20000300a00 */
[----:B-1----:R-:W-:-:S03]  /*12fd0*/  IMAD.MOV.U32 R0, RZ, RZ, R9 ;  /* 0x000000ffff007224 */ /* 0x002fc600078e0009 */
[----:B------:R0:W-:Y:S04]  /*12fe0*/  STL [R1+0x1900], R8 ;  /* 0x0019000801007387 */ /* 0x0001e80000100800 */
[----:B0-----:R-:W3:Y:S04]  /*12ff0*/  LDL.LU.64 R8, [R1+0x288] ;  /* 0x0002880001087983 */ /* 0x001ee80000300a00 */
[----:B------:R0:W-:Y:S04]  /*13000*/  STL [R1+0x18fc], R0 ;  /* 0x0018fc0001007387 */ /* 0x0001e80000100800 */
[----:B-----5:R1:W-:Y:S01]  /*13010*/  STL [R1+0x1908], R18 ;  /* 0x0019081201007387 */ /* 0x0203e20000100800 */
[----:B0-----:R-:W-:-:S03]  /*13020*/  IMAD.MOV.U32 R0, RZ, RZ, R19 ;  /* 0x000000ffff007224 */ /* 0x001fc600078e0013 */
[----:B-1----:R-:W5:Y:S04]  /*13030*/  LDL.LU.64 R18, [R1+0x2d8] ;  /* 0x0002d80001127983 */ /* 0x002f680000300a00 */
[----:B------:R0:W-:Y:S04]  /*13040*/  STL [R1+0x1904], R0 ;  /* 0x0019040001007387 */ /* 0x0001e80000100800 */
[----:B------:R1:W-:Y:S01]  /*13050*/  STL [R1+0x1910], R16 ;  /* 0x0019101001007387 */ /* 0x0003e20000100800 */
        /* <DEDUP_REMOVED lines=11> */
[----:B--2---:R1:W-:Y:S01]  /*13110*/  STL [R1+0x1928], R10 ;  /* 0x0019280a01007387 */ /* 0x0043e20000100800 */
[----:B0-----:R-:W-:-:S03]  /*13120*/  IMAD.MOV.U32 R0, RZ, RZ, R11 ;  /* 0x000000ffff007224 */ /* 0x001fc600078e000b */
[----:B-1----:R-:W2:Y:S04]  /*13130*/  LDL.LU.64 R10, [R1+0x308] ;  /* 0x00030800010a7983 */ /* 0x002ea80000300a00 */
[----:B------:R0:W-:Y:S04]  /*13140*/  STL [R1+0x1924], R0 ;  /* 0x0019240001007387 */ /* 0x0001e80000100800 */
[----:B------:R1:W-:Y:S01]  /*13150*/  STL [R1+0x1930], R6 ;  /* 0x0019300601007387 */ /* 0x0003e20000100800 */
[----:B0-----:R-:W-:-:S03]  /*13160*/  IMAD.MOV.U32 R0, RZ, RZ, R7 ;  /* 0x000000ffff007224 */ /* 0x001fc600078e0007 */
[----:B-1----:R-:W2:Y:S04]  /*13170*/  LDL.LU.64 R6, [R1+0x2a8] ;  /* 0x0002a80001067983 */ /* 0x002ea80000300a00 */
[----:B------:R0:W-:Y:S04]  /*13180*/  STL [R1+0x192c], R0 ;  /* 0x00192c0001007387 */ /* 0x0001e80000100800 */
[----:B----4-:R1:W-:Y:S01]  /*13190*/  STL [R1+0x1938], R4 ;  /* 0x0019380401007387 */ /* 0x0103e20000100800 */
[----:B0-----:R-:W-:-:S03]  /*131a0*/  IMAD.MOV.U32 R0, RZ, RZ, R5 ;  /* 0x000000ffff007224 */ /* 0x001fc600078e0005 */
[----:B-1----:R-:W4:Y:S04]  /*131b0*/  LDL.LU.64 R4, [R1+0x320] ;  /* 0x0003200001047983 */ /* 0x002f280000300a00 */
[----:B------:R0:W-:Y:S04]  /*131c0*/  STL [R1+0x1934], R0 ;  /* 0x0019340001007387 */ /* 0x0001e80000100800 */
[----:B------:R1:W-:Y:S01]  /*131d0*/  STL [R1+0x1940], R22 ;  /* 0x0019401601007387 */ /* 0x0003e20000100800 */
[----:B0-----:R-:W-:-:S03]  /*131e0*/  IMAD.MOV.U32 R0, RZ, RZ, R23 ;  /* 0x000000ffff007224 */ /* 0x001fc600078e0017 */
[----:B-1----:R-:W4:Y:S04]  /*131f0*/  LDL.LU.64 R22, [R1+0x2b8] ;  /* 0x0002b80001167983 */ /* 0x002f280000300a00 */
[----:B------:R0:W-:Y:S04]  /*13200*/  STL [R1+0x193c], R0 ;  /* 0x00193c0001007387 */ /* 0x0001e80000100800 */
[----:B---3--:R1:W-:Y:S01]  /*13210*/  STL [R1+0x1948], R20 ;  /* 0x0019481401007387 */ /* 0x0083e20000100800 */
[----:B0-----:R-:W-:-:S03]  /*13220*/  IMAD.MOV.U32 R0, RZ, RZ, R21 ;  /* 0x000000ffff007224 */ /* 0x001fc600078e0015 */
[----:B-1----:R-:W3:Y:S04]  /*13230*/  LDL.LU.64 R20, [R1+0x338] ;  /* 0x0003380001147983 */ /* 0x002ee80000300a00 */
[----:B------:R0:W-:Y:S04]  /*13240*/  STL [R1+0x1944], R0 ;  /* 0x0019440001007387 */ /* 0x0001e80000100800 */
[----:B------:R1:W-:Y:S01]  /*13250*/  STL [R1+0x1950], R2 ;  /* 0x0019500201007387 */ /* 0x0003e20000100800 */
[----:B0-----:R-:W-:-:S03]  /*13260*/  IMAD.MOV.U32 R0, RZ, RZ, R3 ;  /* 0x000000ffff007224 */ /* 0x001fc600078e0003 */
[----:B-1----:R-:W3:Y:S04]  /*13270*/  LDL.LU.64 R2, [R1+0x2c0] ;  /* 0x0002c00001027983 */ /* 0x002ee80000300a00 */
[----:B------:R0:W-:Y:S04]  /*13280*/  STL [R1+0x194c], R0 ;  /* 0x00194c0001007387 */ /* 0x0001e80000100800 */
[----:B------:R1:W-:Y:S01]  /*13290*/  STL [R1+0x1958], R8 ;  /* 0x0019580801007387 */ /* 0x0003e20000100800 */
[----:B0-----:R-:W-:-:S03]  /*132a0*/  IMAD.MOV.U32 R0, RZ, RZ, R9 ;  /* 0x000000ffff007224 */ /* 0x001fc600078e0009 */
[----:B-1----:R-:W3:Y:S04]  /*132b0*/  LDL.LU.64 R8, [R1+0x348] ;  /* 0x0003480001087983 */ /* 0x002ee80000300a00 */
        /* <DEDUP_REMOVED lines=412> */
[----:B------:R2:W-:Y:S02]  /*14c80*/  STL [R1+0x1c8c], R0 ;  /* 0x001c8c0001007387 */ /* 0x0005e40000100800 */
[----:B--2---:R-:W-:Y:S02]  /*14c90*/  IMAD.MOV.U32 R0, RZ, RZ, R11 ;  /* 0x000000ffff007224 */ /* 0x004fe400078e000b */
[----:B------:R0:W-:Y:S04]  /*14ca0*/  STL [R1+0x1c98], R10 ;  /* 0x001c980a01007387 */ /* 0x0001e80000100800 */
[----:B0-----:R-:W2:Y:S04]  /*14cb0*/  LDL.LU.64 R10, [R1+0x668] ;  /* 0x00066800010a7983 */ /* 0x001ea80000300a00 */
        /* <DEDUP_REMOVED lines=29> */
[----:B------:R-:W-:Y:S04]  /*14e90*/  STL [R1+0x1cd8], R16 ;  /* 0x001cd81001007387 */ /* 0x000fe80000100800 */
[----:B------:R-:W5:Y:S01]  /*14ea0*/  LDL.LU.64 R24, [R1+0x688] ;  /* 0x0006880001187983 */ /* 0x000f620000300a00 */
[----:B0-----:R-:W-:-:S05]  /*14eb0*/  IMAD.MOV.U32 R0, RZ, RZ, R17 ;  /* 0x000000ffff007224 */ /* 0x001fca00078e0011 */
[----:B------:R0:W-:Y:S04]  /*14ec0*/  STL [R1+0x1cd4], R0 ;  /* 0x001cd40001007387 */ /* 0x0001e80000100800 */
[----:B------:R1:W-:Y:S01]  /*14ed0*/  STL [R1+0x1ce0], R12 ;  /* 0x001ce00c01007387 */ /* 0x0003e20000100800 */
[----:B0-----:R-:W-:-:S03]  /*14ee0*/  IMAD.MOV.U32 R0, RZ, RZ, R13 ;  /* 0x000000ffff007224 */ /* 0x001fc600078e000d */
[----:B-1----:R-:W5:Y:S04]  /*14ef0*/  LDL.LU.64 R12, [R1+0x210] ;  /* 0x00021000010c7983 */ /* 0x002f680000300a00 */
[----:B------:R0:W-:Y:S04]  /*14f00*/  STL [R1+0x1cdc], R0 ;  /* 0x001cdc0001007387 */ /* 0x0001e80000100800 */
[----:B------:R-:W-:Y:S04]  /*14f10*/  STL [R1+0x1ce8], R14 ;  /* 0x001ce80e01007387 */ /* 0x000fe80000100800 */
[----:B------:R-:W5:Y:S01]  /*14f20*/  LDL.LU.64 R16, [R1+0x690] ;  /* 0x0006900001107983 */ /* 0x000f620000300a00 */
[----:B0-----:R-:W-:-:S05]  /*14f30*/  IMAD.MOV.U32 R0, RZ, RZ, R15 ;  /* 0x000000ffff007224 */ /* 0x001fca00078e000f */
[----:B------:R2:W-:Y:S02]  /*14f40*/  STL [R1+0x1ce4], R0 ;  /* 0x001ce40001007387 */ /* 0x0005e40000100800 */
[----:B--2---:R-:W-:Y:S02]  /*14f50*/  IMAD.MOV.U32 R0, RZ, RZ, R11 ;  /* 0x000000ffff007224 */ /* 0x004fe400078e000b */
[----:B------:R-:W-:Y:S04]  /*14f60*/  STL [R1+0x1cf0], R10 ;  /* 0x001cf00a01007387 */ /* 0x000fe80000100800 */
[----:B------:R-:W2:Y:S04]  /*14f70*/  LDL.LU.64 R14, [R1+0x570] ;  /* 0x00057000010e7983 */ /* 0x000ea80000300a00 */
[----:B------:R0:W-:Y:S02]  /*14f80*/  STL [R1+0x1cec], R0 ;  /* 0x001cec0001007387 */ /* 0x0001e40000100800 */
[----:B0-----:R-:W-:-:S02]  /*14f90*/  IMAD.MOV.U32 R0, RZ, RZ, R7 ;  /* 0x000000ffff007224 */ /* 0x001fc400078e0007 */
[----:B------:R0:W-:Y:S04]  /*14fa0*/  STL [R1+0x1cf8], R6 ;  /* 0x001cf80601007387 */ /* 0x0001e80000100800 */
[----:B0-----:R-:W2:Y:S04]  /*14fb0*/  LDL.LU.64 R6, [R1+0x698] ;  /* 0x0006980001067983 */ /* 0x001ea80000300a00 */
[----:B------:R0:W-:Y:S04]  /*14fc0*/  STL [R1+0x1cf4], R0 ;  /* 0x001cf40001007387 */ /* 0x0001e80000100800 */
[----:B----4-:R1:W-:Y:S01]  /*14fd0*/  STL [R1+0x1d00], R4 ;  /* 0x001d000401007387 */ /* 0x0103e20000100800 */
[----:B0-----:R-:W-:-:S03]  /*14fe0*/  IMAD.MOV.U32 R0, RZ, RZ, R5 ;  /* 0x000000ffff007224 */ /* 0x001fc600078e0005 */
[----:B-1----:R-:W4:Y:S04]  /*14ff0*/  LDL.LU.64 R4, [R1+0x208] ;  /* 0x0002080001047983 */ /* 0x002f280000300a00 */
[----:B------:R0:W-:Y:S04]  /*15000*/  STL [R1+0x1cfc], R0 ;  /* 0x001cfc0001007387 */ /* 0x0001e80000100800 */
[----:B------:R1:W-:Y:S04]  /*15010*/  STL [R1+0x1d08], R22 ;  /* 0x001d081601007387 */ /* 0x0003e80000100800 */
[----:B------:R-:W4:Y:S01]  /*15020*/  LDL.LU.64 R10, [R1+0x6a0] ;  /* 0x0006a000010a7983 */ /* 0x000f220000300a00 */
[----:B0-----:R-:W-:-:S03]  /*15030*/  IMAD.MOV.U32 R0, RZ, RZ, R23 ;  /* 0x000000ffff007224 */ /* 0x001fc600078e0017 */
[----:B---3--:R-:W-:Y:S04]  /*15040*/  STL [R1+0x1d10], R20 ;  /* 0x001d101401007387 */ /* 0x008fe80000100800 */
[----:B------:R0:W-:Y:S04]  /*15050*/  STL [R1+0x1d04], R0 ;  /* 0x001d040001007387 */ /* 0x0001e80000100800 */
[----:B-1----:R-:W3:Y:S01]  /*15060*/  LDL.LU.64 R22, [R1+0x588] ;  /* 0x0005880001167983 */ /* 0x002ee20000300a00 */
[----:B0-----:R-:W-:-:S03]  /*15070*/  IMAD.MOV.U32 R0, RZ, RZ, R21 ;  /* 0x000000ffff007224 */ /* 0x001fc600078e0015 */
[----:B------:R-:W-:Y:S04]  /*15080*/  STL [R1+0x1d18], R2 ;  /* 0x001d180201007387 */ /* 0x000fe80000100800 */
[----:B------:R0:W-:Y:S04]  /*15090*/  STL [R1+0x1d0c], R0 ;  /* 0x001d0c0001007387 */ /* 0x0001e80000100800 */
[----:B------:R-:W3:Y:S01]  /*150a0*/  LDL.LU.64 R20, [R1+0x6a8] ;  /* 0x0006a80001147983 */ /* 0x000ee20000300a00 */
[----:B0-----:R-:W-:-:S03]  /*150b0*/  IMAD.MOV.U32 R0, RZ, RZ, R3 ;  /* 0x000000ffff007224 */ /* 0x001fc600078e0003 */
[----:B------:R-:W-:Y:S04]  /*150c0*/  STL [R1+0x1d20], R8 ;  /* 0x001d200801007387 */ /* 0x000fe80000100800 */
[----:B------:R0:W-:Y:S04]  /*150d0*/  STL [R1+0x1d14], R0 ;  /* 0x001d140001007387 */ /* 0x0001e80000100800 */
[----:B------:R-:W3:Y:S01]  /*150e0*/  LDL.LU.64 R2, [R1+0x200] ;  /* 0x0002000001027983 */ /* 0x000ee20000300a00 */
[----:B0-----:R-:W-:-:S03]  /*150f0*/  IMAD.MOV.U32 R0, RZ, RZ, R9 ;  /* 0x000000ffff007224 */ /* 0x001fc600078e0009 */
[----:B-----5:R-:W-:Y:S04]  /*15100*/  STL [R1+0x1d28], R18 ;  /* 0x001d281201007387 */ /* 0x020fe80000100800 */
[----:B------:R0:W-:Y:S04]  /*15110*/  STL [R1+0x1d1c], R0 ;  /* 0x001d1c0001007387 */ /* 0x0001e80000100800 */
[----:B------:R-:W5:Y:S01]  /*15120*/  LDL.LU.64 R8, [R1+0x6b0] ;  /* 0x0006b00001087983 */ /* 0x000f620000300a00 */
[----:B0-----:R-:W-:-:S03]  /*15130*/  IMAD.MOV.U32 R0, RZ, RZ, R19 ;  /* 0x000000ffff007224 */ /* 0x001fc600078e0013 */
[----:B------:R-:W-:Y:S04]  /*15140*/  STL [R1+0x1d30], R24 ;  /* 0x001d301801007387 */ /* 0x000fe80000100800 */
[----:B------:R0:W-:Y:S04]  /*15150*/  STL [R1+0x1d24], R0 ;  /* 0x001d240001007387 */ /* 0x0001e80000100800 */
[----:B------:R-:W5:Y:S01]  /*15160*/  LDL.LU.64 R18, [R1+0x598] ;  /* 0x0005980001127983 */ /* 0x000f620000300a00 */
[----:B0-----:R-:W-:-:S03]  /*15170*/  IMAD.MOV.U32 R0, RZ, RZ, R25 ;  /* 0x000000ffff007224 */ /* 0x001fc600078e0019 */
[----:B------:R-:W-:Y:S04]  /*15180*/  STL [R1+0x1d38], R12 ;  /* 0x001d380c01007387 */ /* 0x000fe80000100800 */
[----:B------:R0:W-:Y:S02]  /*15190*/  STL [R1+0x1d2c], R0 ;  /* 0x001d2c0001007387 */ /* 0x0001e40000100800 */
[----:B0-----:R-:W-:Y:S02]  /*151a0*/  IMAD.MOV.U32 R0, RZ, RZ, R13 ;  /* 0x000000ffff007224 */ /* 0x001fe400078e000d */
[----:B------:R-:W5:Y:S04]  /*151b0*/  LDL.LU.64 R12, [R1+0x6b8] ;  /* 0x0006b800010c7983 */ /* 0x000f680000300a00 */
        /* <DEDUP_REMOVED lines=8> */
[----:B------:R0:W-:Y:S02]  /*15240*/  STL [R1+0x1d44], R0 ;  /* 0x001d440001007387 */ /* 0x0001e40000100800 */
[----:B0-----:R-:W-:-:S02]  /*15250*/  IMAD.MOV.U32 R0, RZ, RZ, R7 ;  /* 0x000000ffff007224 */ /* 0x001fc400078e0007 */
[----:B------:R0:W-:Y:S04]  /*15260*/  STL [R1+0x1d50], R6 ;  /* 0x001d500601007387 */ /* 0x0001e80000100800 */
[----:B0-----:R-:W2:Y:S04]  /*15270*/  LDL.LU.64 R6, [R1+0x5b0] ;  /* 0x0005b00001067983 */ /* 0x001ea80000300a00 */
[----:B------:R0:W-:Y:S04]  /*15280*/  STL [R1+0x1d4c], R0 ;  /* 0x001d4c0001007387 */ /* 0x0001e80000100800 */
[----:B----4-:R1:W-:Y:S01]  /*15290*/  STL [R1+0x1d58], R4 ;  /* 0x001d580401007387 */ /* 0x0103e20000100800 */
[----:B0-----:R-:W-:-:S03]  /*152a0*/  IMAD.MOV.U32 R0, RZ, RZ, R5 ;  /* 0x000000ffff007224 */ /* 0x001fc600078e0005 */
[----:B------:R-:W-:Y:S04]  /*152b0*/  STL [R1+0x1d60], R10 ;  /* 0x001d600a01007387 */ /* 0x000fe80000100800 */
[----:B------:R0:W-:Y:S04]  /*152c0*/  STL [R1+0x1d54], R0 ;  /* 0x001d540001007387 */ /* 0x0001e80000100800 */
[----:B-1----:R-:W4:Y:S01]  /*152d0*/  LDL.LU.64 R4, [R1+0x6c8] ;  /* 0x0006c80001047983 */ /* 0x002f220000300a00 */
[----:B0-----:R-:W-:-:S03]  /*152e0*/  IMAD.MOV.U32 R0, RZ, RZ, R11 ;  /* 0x000000ffff007224 */ /* 0x001fc600078e000b */
[----:B---3--:R-:W-:Y:S04]  /*152f0*/  STL [R1+0x1d68], R22 ;  /* 0x001d681601007387 */ /* 0x008fe80000100800 */
[----:B------:R0:W-:Y:S04]  /*15300*/  STL [R1+0x1d5c], R0 ;  /* 0x001d5c0001007387 */ /* 0x0001e80000100800 */
[----:B------:R-:W3:Y:S01]  /*15310*/  LDL.LU.64 R10, [R1+0x1f0] ;  /* 0x0001f000010a7983 */ /* 0x000ee20000300a00 */
[----:B0-----:R-:W-:-:S03]  /*15320*/  IMAD.MOV.U32 R0, RZ, RZ, R23 ;  /* 0x000000ffff007224 */ /* 0x001fc600078e0017 */
[----:B------:R-:W-:Y:S04]  /*15330*/  STL [R1+0x1d70], R20 ;  /* 0x001d701401007387 */ /* 0x000fe80000100800 */
[----:B------:R0:W-:Y:S04]  /*15340*/  STL [R1+0x1d64], R0 ;  /* 0x001d640001007387 */ /* 0x0001e80000100800 */
[----:B------:R-:W3:Y:S01]  /*15350*/  LDL.LU.64 R26, [R1+0x6d0] ;  /* 0x0006d000011a7983 */ /* 0x000ee20000300a00 */
[----:B0-----:R-:W-:-:S05]  /*15360*/  IMAD.MOV.U32 R0, RZ, RZ, R21 ;  /* 0x000000ffff007224 */ /* 0x001fca00078e0015 */
[----:B------:R0:W-:Y:S04]  /*15370*/  STL [R1+0x1d6c], R0 ;  /* 0x001d6c0001007387 */ /* 0x0001e80000100800 */
[----:B------:R-:W-:Y:S04]  /*15380*/  STL [R1+0x1d78], R2 ;  /* 0x001d780201007387 */ /* 0x000fe80000100800 */
[----:B------:R-:W3:Y:S01]  /*15390*/  LDL.LU.64 R24, [R1+0x5c0] ;  /* 0x0005c00001187983 */ /* 0x000ee20000300a00 */
[----:B0-----:R-:W-:-:S05]  /*153a0*/  IMAD.MOV.U32 R0, RZ, RZ, R3 ;  /* 0x000000ffff007224 */ /* 0x001fca00078e0003 */
[----:B------:R0:W-:Y:S04]  /*153b0*/  STL [R1+0x1d74], R0 ;  /* 0x001d740001007387 */ /* 0x0001e80000100800 */
[----:B-----5:R1:W-:Y:S01]  /*153c0*/  STL [R1+0x1d80], R8 ;  /* 0x001d800801007387 */ /* 0x0203e20000100800 */
[----:B0-----:R-:W-:-:S03]  /*153d0*/  IMAD.MOV.U32 R0, RZ, RZ, R9 ;  /* 0x000000ffff007224 */ /* 0x001fc600078e0009 */
[----:B------:R-:W5:Y:S04]  /*153e0*/  LDL.LU.64 R2, [R1+0x6d8] ;  /* 0x0006d80001027983 */ /* 0x000f680000300a00 */
[----:B------:R-:W-:Y:S04]  /*153f0*/  STL [R1+0x1d88], R18 ;  /* 0x001d881201007387 */ /* 0x000fe80000100800 */
[----:B------:R0:W-:Y:S04]  /*15400*/  STL [R1+0x1d7c], R0 ;  /* 0x001d7c0001007387 */ /* 0x0001e80000100800 */
[----:B-1----:R-:W5:Y:S04]  /*15410*/  LDL.LU.64 R8, [R1+0x1e8] ;  /* 0x0001e80001087983 */ /* 0x002f680000300a00 */
[----:B------:R-:W5:Y:S01]  /*15420*/  LDL.LU.64 R22, [R1+0x6e0] ;  /* 0x0006e00001167983 */ /* 0x000f620000300a00 */
[----:B0-----:R-:W-:-:S05]  /*15430*/  IMAD.MOV.U32 R0, RZ, RZ, R19 ;  /* 0x000000ffff007224 */ /* 0x001fca00078e0013 */
[----:B------:R0:W-:Y:S02]  /*15440*/  STL [R1+0x1d84], R0 ;  /* 0x001d840001007387 */ /* 0x0001e40000100800 */
[----:B0-----:R-:W-:Y:S02]  /*15450*/  IMAD.MOV.U32 R0, RZ, RZ, R13 ;  /* 0x000000ffff007224 */ /* 0x001fe400078e000d */
[----:B------:R-:W-:Y:S04]  /*15460*/  STL [R1+0x1d90], R12 ;  /* 0x001d900c01007387 */ /* 0x000fe80000100800 */
[----:B------:R-:W5:Y:S04]  /*15470*/  LDL.LU.64 R20, [R1+0x5d8] ;  /* 0x0005d80001147983 */ /* 0x000f680000300a00 */
[----:B------:R0:W-:Y:S02]  /*15480*/  STL [R1+0x1d8c], R0 ;  /* 0x001d8c0001007387 */ /* 0x0001e40000100800 */
[----:B0-----:R-:W-:-:S02]  /*15490*/  IMAD.MOV.U32 R0, RZ, RZ, R17 ;  /* 0x000000ffff007224 */ /* 0x001fc400078e0011 */
[----:B------:R-:W-:Y:S04]  /*154a0*/  STL [R1+0x1d98], R16 ;  /* 0x001d981001007387 */ /* 0x000fe80000100800 */
[----:B------:R-:W5:Y:S04]  /*154b0*/  LDL.LU.64 R12, [R1+0x6e8] ;  /* 0x0006e800010c7983 */ /* 0x000f680000300a00 */
[----:B--2---:R-:W-:Y:S04]  /*154c0*/  STL [R1+0x1da0], R14 ;  /* 0x001da00e01007387 */ /* 0x004fe80000100800 */
[----:B------:R0:W-:Y:S04]  /*154d0*/  STL [R1+0x1d94], R0 ;  /* 0x001d940001007387 */ /* 0x0001e80000100800 */
[----:B------:R-:W2:Y:S01]  /*154e0*/  LDL.LU.64 R18, [R1+0x1e0] ;  /* 0x0001e00001127983 */ /* 0x000ea20000300a00 */
[----:B0-----:R-:W-:-:S03]  /*154f0*/  IMAD.MOV.U32 R0, RZ, RZ, R15 ;  /* 0x000000ffff007224 */ /* 0x001fc600078e000f */
[----:B------:R-:W-:Y:S04]  /*15500*/  STL [R1+0x1da8], R6 ;  /* 0x001da80601007387 */ /* 0x000fe80000100800 */
[----:B------:R0:W-:Y:S04]  /*15510*/  STL [R1+0x1d9c], R0 ;  /* 0x001d9c0001007387 */ /* 0x0001e80000100800 */
[----:B------:R-:W2:Y:S01]  /*15520*/  LDL.LU.64 R16, [R1+0x6f0] ;  /* 0x0006f00001107983 */ /* 0x000ea20000300a00 */
[----:B0-----:R-:W-:-:S03]  /*15530*/  IMAD.MOV.U32 R0, RZ, RZ, R7 ;  /* 0x000000ffff007224 */ /* 0x001fc600078e0007 */
[----:B------:R-:W2:Y:S04]  /*15540*/  LDL.LU.64 R6, [R1+0x5e8] ;  /* 0x0005e80001067983 */ /* 0x000ea80000300a00 */
[----:B------:R0:W-:Y:S04]  /*15550*/  STL [R1+0x1da4], R0 ;  /* 0x001da40001007387 */ /* 0x0001e80000100800 */
[----:B----4-:R1:W-:Y:S01]  /*15560*/  STL [R1+0x1db0], R4 ;  /* 0x001db00401007387 */ /* 0x0103e20000100800 */
[----:B0-----:R-:W-:-:S03]  /*15570*/  IMAD.MOV.U32 R0, RZ, RZ, R5 ;  /* 0x000000ffff007224 */ /* 0x001fc600078e0005 */
[----:B-1----:R-:W4:Y:S04]  /*15580*/  LDL.LU.64 R4, [R1+0x6f8] ;  /* 0x0006f80001047983 */ /* 0x002f280000300a00 */
[----:B------:R0:W-:Y:S04]  /*15590*/  STL [R1+0x1dac], R0 ;  /* 0x001dac0001007387 */ /* 0x0001e80000100800 */
[----:B---3--:R1:W-:Y:S04]  /*155a0*/  STL [R1+0x1db8], R10 ;  /* 0x001db80a01007387 */ /* 0x0083e80000100800 */
[----:B0-----:R-:W3:Y:S04]  /*155b0*/  LDL.LU R0, [R1+0x710] ;  /* 0x0007100001007983 */ /* 0x001ee80000300800 */
[----:B------:R-:W3:Y:S01]  /*155c0*/  LDL.LU.64 R14, [R1+0x1d8] ;  /* 0x0001d800010e7983 */ /* 0x000ee20000300a00 */
[----:B-1----:R-:W-:-:S05]  /*155d0*/  IMAD.MOV.U32 R10, RZ, RZ, R11 ;  /* 0x000000ffff0a7224 */ /* 0x002fca00078e000b */
[----:B------:R0:W-:Y:S04]  /*155e0*/  STL [R1+0x1db4], R10 ;  /* 0x001db40a01007387 */ /* 0x0001e80000100800 */
[----:B------:R1:W-:Y:S04]  /*155f0*/  STL [R1+0x1dc0], R26 ;  /* 0x001dc01a01007387 */ /* 0x0003e80000100800 */
[----:B0-----:R-:W3:Y:S01]  /*15600*/  LDL.LU.64 R10, [R1+0x700] ;  /* 0x00070000010a7983 */ /* 0x001ee20000300a00 */
[----:B-1----:R-:W-:-:S03]  /*15610*/  IMAD.MOV.U32 R26, RZ, RZ, R27 ;  /* 0x000000ffff1a7224 */ /* 0x002fc600078e001b */
[----:B------:R0:W-:Y:S04]  /*15620*/  STL [R1+0x1dc8], R24 ;  /* 0x001dc81801007387 */ /* 0x0001e80000100800 */
[----:B------:R-:W-:Y:S01]  /*15630*/  STL [R1+0x1dbc], R26 ;  /* 0x001dbc1a01007387 */ /* 0x000fe20000100800 */
[----:B0-----:R-:W-:-:S03]  /*15640*/  IMAD.MOV.U32 R24, RZ, RZ, R25 ;  /* 0x000000ffff187224 */ /* 0x001fc600078e0019 */
[----:B-----5:R0:W-:Y:S04]  /*15650*/  STL [R1+0x1dd0], R2 ;  /* 0x001dd00201007387 */ /* 0x0201e80000100800 */
[----:B------:R-:W-:Y:S04]  /*15660*/  STL [R1+0x1dc4], R24 ;  /* 0x001dc41801007387 */ /* 0x000fe80000100800 */
[----:B0-----:R-:W5:Y:S04]  /*15670*/  LDL.LU R2, [R1+0x714] ;  /* 0x0007140001027983 */ /* 0x001f680000300800 */
[----:B------:R0:W-:Y:S04]  /*15680*/  STL [R1+0x1dcc], R3 ;  /* 0x001dcc0301007387 */ /* 0x0001e80000100800 */
[----:B------:R1:W-:Y:S01]  /*15690*/  STL [R1+0x1dd8], R8 ;  /* 0x001dd80801007387 */ /* 0x0003e20000100800 */
[----:B0-----:R-:W-:-:S03]  /*156a0*/  IMAD.MOV.U32 R3, RZ, RZ, R9 ;  /* 0x000000ffff037224 */ /* 0x001fc600078e0009 */
[----:B------:R-:W-:Y:S04]  /*156b0*/  STL [R1+0x1de0], R22 ;  /* 0x001de01601007387 */ /* 0x000fe80000100800 */
[----:B------:R0:W-:Y:S04]  /*156c0*/  STL [R1+0x1dd4], R3 ;  /* 0x001dd40301007387 */ /* 0x0001e80000100800 */
[----:B-1----:R-:W5:Y:S01]  /*156d0*/  LDL.LU.64 R8, [R1+0x708] ;  /* 0x0007080001087983 */ /* 0x002f620000300a00 */
[----:B0-----:R-:W-:-:S03]  /*156e0*/  IMAD.MOV.U32 R3, RZ, RZ, R23 ;  /* 0x000000ffff037224 */ /* 0x001fc600078e0017 */
[----:B------:R-:W-:Y:S04]  /*156f0*/  STL [R1+0x1de8], R20 ;  /* 0x001de81401007387 */ /* 0x000fe80000100800 */
[----:B------:R0:W-:Y:S02]  /*15700*/  STL [R1+0x1ddc], R3 ;  /* 0x001ddc0301007387 */ /* 0x0001e40000100800 */
[----:B0-----:R-:W-:Y:S02]  /*15710*/  IMAD.MOV.U32 R3, RZ, RZ, R21 ;  /* 0x000000ffff037224 */ /* 0x001fe400078e0015 */
[----:B------:R0:W-:Y:S04]  /*15720*/  STL [R1+0x1df0], R12 ;  /* 0x001df00c01007387 */ /* 0x0001e80000100800 */
[----:B------:R1:W-:Y:S01]  /*15730*/  STL [R1+0x1de4], R3 ;  /* 0x001de40301007387 */ /* 0x0003e20000100800 */
[----:B0-----:R-:W-:-:S03]  /*15740*/  IMAD.MOV.U32 R12, RZ, RZ, R13 ;  /* 0x000000ffff0c7224 */ /* 0x001fc600078e000d */
[----:B-1----:R-:W5:Y:S04]  /*15750*/  LDL.LU R3, [R1+0x718] ;  /* 0x0007180001037983 */ /* 0x002f680000300800 */
[----:B--2---:R0:W-:Y:S04]  /*15760*/  STL [R1+0x1df8], R18 ;  /* 0x001df81201007387 */ /* 0x0041e80000100800 */
[----:B------:R1:W-:Y:S01]  /*15770*/  STL [R1+0x1dec], R12 ;  /* 0x001dec0c01007387 */ /* 0x0003e20000100800 */
[----:B0-----:R-:W-:-:S03]  /*15780*/  IMAD.MOV.U32 R18, RZ, RZ, R19 ;  /* 0x000000ffff127224 */ /* 0x001fc600078e0013 */
[----:B-1----:R-:W2:Y:S04]  /*15790*/  LDL.LU.64 R12, [R1+0x618] ;  /* 0x00061800010c7983 */ /* 0x002ea80000300a00 */
[----:B------:R0:W-:Y:S04]  /*157a0*/  STL [R1+0x1e00], R16 ;  /* 0x001e001001007387 */ /* 0x0001e80000100800 */
[----:B------:R-:W-:Y:S04]  /*157b0*/  STL [R1+0x1df4], R18 ;  /* 0x001df41201007387 */ /* 0x000fe80000100800 */
[----:B------:R1:W-:Y:S01]  /*157c0*/  STL [R1+0x1e08], R6 ;  /* 0x001e080601007387 */ /* 0x0003e20000100800 */
[----:B0-----:R-:W-:-:S05]  /*157d0*/  IMAD.MOV.U32 R16, RZ, RZ, R17 ;  /* 0x000000ffff107224 */ /* 0x001fca00078e0011 */
[----:B------:R-:W-:Y:S04]  /*157e0*/  STL [R1+0x1dfc], R16 ;  /* 0x001dfc1001007387 */ /* 0x000fe80000100800 */
[----:B-1----:R-:W2:Y:S04]  /*157f0*/  LDL.LU R6, [R1+0x71c] ;  /* 0x00071c0001067983 */ /* 0x002ea80000300800 */
[----:B------:R-:W-:Y:S04]  /*15800*/  STL [R1+0x1e04], R7 ;  /* 0x001e040701007387 */ /* 0x000fe80000100800 */
[----:B----4-:R0:W-:Y:S02]  /*15810*/  STL [R1+0x1e10], R4 ;  /* 0x001e100401007387 */ /* 0x0101e40000100800 */
[----:B0-----:R-:W-:-:S02]  /*15820*/  IMAD.MOV.U32 R4, RZ, RZ, R5 ;  /* 0x000000ffff047224 */ /* 0x001fc400078e0005 */
[----:B------:R-:W4:Y:S04]  /*15830*/  LDL.LU R5, [R1+0x720] ;  /* 0x0007200001057983 */ /* 0x000f280000300800 */
[----:B------:R0:W-:Y:S01]  /*15840*/  STL [R1+0x1e0c], R4 ;  /* 0x001e0c0401007387 */ /* 0x0001e20000100800 */
[----:B---3--:R-:W-:-:S03]  /*15850*/  IMAD R0, R0, c[0x0][0x184], RZ ;  /* 0x0000610000007a24 */ /* 0x008fc600078e02ff */
[----:B------:R-:W-:Y:S01]  /*15860*/  STL [R1+0x1e18], R14 ;  /* 0x001e180e01007387 */ /* 0x000fe20000100800 */
[----:B0-----:R-:W-:Y:S01]  /*15870*/  IMAD.MOV.U32 R4, RZ, RZ, R15 ;  /* 0x000000ffff047224 */ /* 0x001fe200078e000f */
[C---:B------:R-:W-:Y:S02]  /*15880*/  LEA R26, P0, R0.reuse, c[0x0][0x160], 0x1 ;  /* 0x00005800001a7a11 */ /* 0x040fe400078008ff */
[----:B------:R-:W-:Y:S04]  /*15890*/  STL [R1+0x1e20], R10 ;  /* 0x001e200a01007387 */ /* 0x000fe80000100800 */
[----:B------:R0:W-:Y:S01]  /*158a0*/  STL [R1+0x1e14], R4 ;  /* 0x001e140401007387 */ /* 0x0001e20000100800 */
[----:B------:R-:W-:Y:S01]  /*158b0*/  LEA.HI.X.SX32 R27, R0, c[0x0][0x164], 0x1, P0 ;  /* 0x00005900001b7a11 */ /* 0x000fe200000f0eff */
[----:B0-----:R-:W-:-:S05]  /*158c0*/  IMAD.MOV.U32 R4, RZ, RZ, R11 ;  /* 0x000000ffff047224 */ /* 0x001fca00078e000b */
[----:B------:R-:W-:Y:S04]  /*158d0*/  STL [R1+0x1e1c], R4 ;  /* 0x001e1c0401007387 */ /* 0x000fe80000100800 */
[----:B------:R-:W-:Y:S04]  /*158e0*/  STL [R1+0x1e28], R30 ;  /* 0x001e281e01007387 */ /* 0x000fe80000100800 */
[----:B------:R-:W-:Y:S04]  /*158f0*/  STL [R1+0x1e24], R31 ;  /* 0x001e241f01007387 */ /* 0x000fe80000100800 */
[----:B------:R-:W3:Y:S04]  /*15900*/  LDL.LU R7, [R1+0x728] ;  /* 0x0007280001077983 */ /* 0x000ee80000300800 */
[----:B------:R-:W3:Y:S04]  /*15910*/  LDL.LU R10, [R1+0x724] ;  /* 0x00072400010a7983 */ /* 0x000ee80000300800 */
[----:B-----5:R0:W-:Y:S01]  /*15920*/  STL [R1+0x1e30], R8 ;  /* 0x001e300801007387 */ /* 0x0201e20000100800 */
[----:B------:R-:W-:-:S03]  /*15930*/  IMAD.MOV.U32 R0, RZ, RZ, R9 ;  /* 0x000000ffff007224 */ /* 0x000fc600078e0009 */
[----:B0-----:R-:W5:Y:S04]  /*15940*/  LDL.LU R9, [R1+0x72c] ;  /* 0x00072c0001097983 */ /* 0x001f680000300800 */
[----:B------:R0:W-:Y:S01]  /*15950*/  STL [R1+0x1e2c], R0 ;  /* 0x001e2c0001007387 */ /* 0x0001e20000100800 */
[----:B------:R-:W-:Y:S02]  /*15960*/  IMAD.MOV.U32 R11, RZ, RZ, c[0x0][0x188] ;  /* 0x00006200ff0b7624 */ /* 0x000fe400078e00ff */
[----:B------:R-:W-:Y:S01]  /*15970*/  IMAD R4, R2, c[0x0][0x184], RZ ;  /* 0x0000610002047a24 */ /* 0x000fe200078e02ff */
[----:B------:R-:W-:Y:S01]  /*15980*/  STL.64 [R1+0x1878], R26 ;  /* 0x0018781a01007387 */ /* 0x000fe20000100a00 */
[----:B------:R-:W-:-:S03]  /*15990*/  IMAD R8, R11, 0x3f, RZ ;  /* 0x0000003f0b087824 */ /* 0x000fc600078e02ff */
[----:B------:R-:W-:-:S04]  /*159a0*/  LEA R24, P1, R4, c[0x0][0x160], 0x1 ;  /* 0x0000580004187a11 */ /* 0x000fc800078208ff */
[----:B------:R-:W-:Y:S01]  /*159b0*/  LEA.HI.X.SX32 R25, R4, c[0x0][0x164], 0x1, P1 ;  /* 0x0000590004197a11 */ /* 0x000fe200008f0eff */
[----:B0-----:R-:W-:-:S05]  /*159c0*/  IMAD R0, R3, c[0x0][0x184], RZ ;  /* 0x0000610003007a24 */ /* 0x001fca00078e02ff */
[----:B------:R-:W-:Y:S01]  /*159d0*/  LEA R22, P0, R0, c[0x0][0x160], 0x1 ;  /* 0x0000580000167a11 */ /* 0x000fe200078008ff */
[----:B------:R-:W-:-:S03]  /*159e0*/  IMAD.WIDE R2, R8, 0x2, R26 ;  /* 0x0000000208027825 */ /* 0x000fc600078e021a */
[----:B------:R-:W-:Y:S01]  /*159f0*/  LEA.HI.X.SX32 R23, R0, c[0x0][0x164], 0x1, P0 ;  /* 0x0000590000177a11 */ /* 0x000fe200000f0eff */
[----:B--2---:R0:W-:Y:S02]  /*15a00*/  STL [R1+0x1e38], R12 ;  /* 0x001e380c01007387 */ /* 0x0041e40000100800 */
[----:B0-----:R-:W-:-:S05]  /*15a10*/  IMAD.MOV.U32 R12, RZ, RZ, R13 ;  /* 0x000000ffff0c7224 */ /* 0x001fca00078e000d */
[----:B------:R-:W-:Y:S04]  /*15a20*/  STL [R1+0x1e34], R12 ;  /* 0x001e340c01007387 */ /* 0x000fe80000100800 */
[----:B------:R-:W-:Y:S04]  /*15a30*/  STL [R1+0x1e40], R2 ;  /* 0x001e400201007387 */ /* 0x000fe80000100800 */
[----:B------:R0:W-:Y:S01]  /*15a40*/  STL [R1+0x1e3c], R3 ;  /* 0x001e3c0301007387 */ /* 0x0001e20000100800 */
[----:B------:R-:W-:-:S05]  /*15a50*/  IMAD R6, R6, c[0x0][0x184], RZ ;  /* 0x0000610006067a24 */ /* 0x000fca00078e02ff */
[----:B------:R-:W-:Y:S01]  /*15a60*/  LEA R20, P1, R6, c[0x0][0x160], 0x1 ;  /* 0x0000580006147a11 */ /* 0x000fe200078208ff */
[----:B0-----:R-:W-:-:S03]  /*15a70*/  IMAD.WIDE R2, R8, 0x2, R24 ;  /* 0x0000000208027825 */ /* 0x001fc600078e0218 */
[----:B------:R-:W-:Y:S01]  /*15a80*/  LEA.HI.X.SX32 R21, R6, c[0x0][0x164], 0x1, P1 ;  /* 0x0000590006157a11 */ /* 0x000fe200008f0eff */
[----:B------:R-:W-:Y:S01]  /*15a90*/  STL.64 [R1+0x1880], R24 ;  /* 0x0018801801007387 */ /* 0x000fe20000100a00 */
[----:B----4-:R-:W-:-:S05]  /*15aa0*/  IMAD R0, R5, c[0x0][0x184], RZ ;  /* 0x0000610005007a24 */ /* 0x010fca00078e02ff */
[----:B------:R-:W-:Y:S01]  /*15ab0*/  LEA R18, P0, R0, c[0x0][0x160], 0x1 ;  /* 0x0000580000127a11 */ /* 0x000fe200078008ff */
[----:B------:R-:W-:-:S03]  /*15ac0*/  IMAD.WIDE R4, R8, 0x2, R22 ;  /* 0x0000000208047825 */ /* 0x000fc600078e0216 */
[----:B------:R-:W-:Y:S01]  /*15ad0*/  LEA.HI.X.SX32 R19, R0, c[0x0][0x164], 0x1, P0 ;  /* 0x0000590000137a11 */ /* 0x000fe200000f0eff */
[----:B------:R-:W-:Y:S04]  /*15ae0*/  STL.64 [R1+0x1888], R22 ;  /* 0x0018881601007387 */ /* 0x000fe80000100a00 */
[----:B------:R-:W-:Y:S04]  /*15af0*/  STL [R1+0x1e48], R2 ;  /* 0x001e480201007387 */ /* 0x000fe80000100800 */
[----:B------:R0:W-:Y:S04]  /*15b00*/  STL [R1+0x1e44], R3 ;  /* 0x001e440301007387 */ /* 0x0001e80000100800 */
[----:B------:R-:W-:Y:S04]  /*15b10*/  STL [R1+0x1e50], R4 ;  /* 0x001e500401007387 */ /* 0x000fe80000100800 */
[----:B------:R1:W-:Y:S01]  /*15b20*/  STL [R1+0x1e4c], R5 ;  /* 0x001e4c0501007387 */ /* 0x0003e20000100800 */
[----:B0-----:R-:W-:-:S03]  /*15b30*/  IMAD.WIDE R2, R8, 0x2, R20 ;  /* 0x0000000208027825 */ /* 0x001fc600078e0214 */
[----:B------:R-:W-:Y:S04]  /*15b40*/  STL.64 [R1+0x1890], R20 ;  /* 0x0018901401007387 */ /* 0x000fe80000100a00 */
[----:B------:R-:W-:Y:S01]  /*15b50*/  STL.64 [R1+0x1898], R18 ;  /* 0x0018981201007387 */ /* 0x000fe20000100a00 */
[----:B-1----:R-:W-:-:S03]  /*15b60*/  IMAD.WIDE R4, R8, 0x2, R18 ;  /* 0x0000000208047825 */ /* 0x002fc600078e0212 */
[----:B------:R-:W-:Y:S04]  /*15b70*/  STL [R1+0x1e58], R2 ;  /* 0x001e580201007387 */ /* 0x000fe80000100800 */
[----:B------:R0:W-:Y:S01]  /*15b80*/  STL [R1+0x1e54], R3 ;  /* 0x001e540301007387 */ /* 0x0001e20000100800 */
[----:B---3--:R-:W-:Y:S02]  /*15b90*/  IMAD R7, R7, c[0x0][0x184], RZ ;  /* 0x0000610007077a24 */ /* 0x008fe400078e02ff */
[----:B------:R-:W-:-:S03]  /*15ba0*/  IMAD R6, R10, c[0x0][0x184], RZ ;  /* 0x000061000a067a24 */ /* 0x000fc600078e02ff */
[----:B------:R-:W-:Y:S02]  /*15bb0*/  LEA R12, P0, R7, c[0x0][0x160], 0x1 ;  /* 0x00005800070c7a11 */ /* 0x000fe400078008ff */
[----:B------:R-:W-:-:S04]  /*15bc0*/  LEA R16, P2, R6, c[0x0][0x160], 0x1 ;  /* 0x0000580006107a11 */ /* 0x000fc800078408ff */
[----:B------:R-:W-:Y:S02]  /*15bd0*/  LEA.HI.X.SX32 R17, R6, c[0x0][0x164], 0x1, P2 ;  /* 0x0000590006117a11 */ /* 0x000fe400010f0eff */
[----:B------:R-:W-:Y:S01]  /*15be0*/  LEA.HI.X.SX32 R13, R7, c[0x0][0x164], 0x1, P0 ;  /* 0x00005900070d7a11 */ /* 0x000fe200000f0eff */
[----:B------:R-:W-:Y:S02]  /*15bf0*/  STL [R1+0x1e60], R4 ;  /* 0x001e600401007387 */ /* 0x000fe40000100800 */
[C---:B0-----:R-:W-:Y:S02]  /*15c00*/  IMAD.WIDE R2, R8.reuse, 0x2, R16 ;  /* 0x0000000208027825 */ /* 0x041fe400078e0210 */
[----:B------:R0:W-:Y:S02]  /*15c10*/  STL [R1+0x1e5c], R5 ;  /* 0x001e5c0501007387 */ /* 0x0001e40000100800 */
[----:B------:R-:W-:Y:S02]  /*15c20*/  IMAD.WIDE R6, R8, 0x2, R12 ;  /* 0x0000000208067825 */ /* 0x000fe400078e020c */
[----:B------:R-:W-:Y:S04]  /*15c30*/  STL.64 [R1+0x18a0], R16 ;  /* 0x0018a01001007387 */ /* 0x000fe80000100a00 */
[----:B------:R-:W-:Y:S01]  /*15c40*/  STL.64 [R1+0x18b0], R12 ;  /* 0x0018b00c01007387 */ /* 0x000fe20000100a00 */
[----:B-----5:R-:W-:-:S05]  /*15c50*/  IMAD R0, R9, c[0x0][0x184], RZ ;  /* 0x0000610009007a24 */ /* 0x020fca00078e02ff */
[----:B------:R-:W-:-:S04]  /*15c60*/  LEA R14, P1, R0, c[0x0][0x160], 0x1 ;  /* 0x00005800000e7a11 */ /* 0x000fc800078208ff */
[----:B------:R-:W-:Y:S01]  /*15c70*/  LEA.HI.X.SX32 R15, R0, c[0x0][0x164], 0x1, P1 ;  /* 0x00005900000f7a11 */ /* 0x000fe200008f0eff */
[----:B------:R-:W-:-:S04]  /*15c80*/  IMAD R0, R11, 0x3e, RZ ;  /* 0x0000003e0b007824 */ /* 0x000fc800078e02ff */
[----:B0-----:R-:W-:Y:S01]  /*15c90*/  IMAD.WIDE R4, R8, 0x2, R14 ;  /* 0x0000000208047825 */ /* 0x001fe200078e020e */
[----:B------:R-:W-:Y:S03]  /*15ca0*/  STL.64 [R1+0x18a8], R14 ;  /* 0x0018a80e01007387 */ /* 0x000fe60000100a00 */
[C---:B------:R-:W-:Y:S01]  /*15cb0*/  IMAD.WIDE R8, R0.reuse, 0x2, R26 ;  /* 0x0000000200087825 */ /* 0x040fe200078e021a */
[----:B------:R-:W-:Y:S04]  /*15cc0*/  STL [R1+0x1e68], R2 ;  /* 0x001e680201007387 */ /* 0x000fe80000100800 */
[----:B------:R0:W-:Y:S04]  /*15cd0*/  STL [R1+0x1e64], R3 ;  /* 0x001e640301007387 */ /* 0x0001e80000100800 */
[----:B------:R-:W-:Y:S04]  /*15ce0*/  STL [R1+0x1e70], R4 ;  /* 0x001e700401007387 */ /* 0x000fe80000100800 */
[----:B------:R1:W-:Y:S01]  /*15cf0*/  STL [R1+0x1e6c], R5 ;  /* 0x001e6c0501007387 */ /* 0x0003e20000100800 */
[----:B0-----:R-:W-:-:S03]  /*15d00*/  IMAD.WIDE R2, R0, 0x2, R24 ;  /* 0x0000000200027825 */ /* 0x001fc600078e0218 */
[----:B------:R-:W-:Y:S04]  /*15d10*/  STL [R1+0x1e78], R6 ;  /* 0x001e780601007387 */ /* 0x000fe80000100800 */
[----:B------:R0:W-:Y:S01]  /*15d20*/  STL [R1+0x1e74], R7 ;  /* 0x001e740701007387 */ /* 0x0001e20000100800 */
[----:B-1----:R-:W-:-:S03]  /*15d30*/  IMAD.WIDE R4, R0, 0x2, R22 ;  /* 0x0000000200047825 */ /* 0x002fc600078e0216 */
[----:B------:R-:W-:Y:S04]  /*15d40*/  STL [R1+0x1e80], R8 ;  /* 0x001e800801007387 */ /* 0x000fe80000100800 */
[----:B------:R1:W-:Y:S01]  /*15d50*/  STL [R1+0x1e7c], R9 ;  /* 0x001e7c0901007387 */ /* 0x0003e20000100800 */
[----:B0-----:R-:W-:-:S03]  /*15d60*/  IMAD.WIDE R6, R0, 0x2, R20 ;  /* 0x0000000200067825 */ /* 0x001fc600078e0214 */
[----:B------:R-:W-:Y:S04]  /*15d70*/  STL [R1+0x1e88], R2 ;  /* 0x001e880201007387 */ /* 0x000fe80000100800 */
[----:B------:R0:W-:Y:S01]  /*15d80*/  STL [R1+0x1e84], R3 ;  /* 0x001e840301007387 */ /* 0x0001e20000100800 */
[----:B-1----:R-:W-:-:S03]  /*15d90*/  IMAD.WIDE R8, R0, 0x2, R18 ;  /* 0x0000000200087825 */ /* 0x002fc600078e0212 */
[----:B------:R-:W-:Y:S01]  /*15da0*/  STL [R1+0x1e90], R4 ;  /* 0x001e900401007387 */ /* 0x000fe20000100800 */
[----:B------:R-:W-:-:S03]  /*15db0*/  IMAD R10, R11, 0x3d, RZ ;  /* 0x0000003d0b0a7824 */ /* 0x000fc600078e02ff */
        /* <DEDUP_REMOVED lines=724> */
[----:B------:R-:W-:-:S03]  /*18b00*/  IMAD.SHL.U32 R0, R11, 0x20, RZ ;  /* 0x000000200b007824 */ /* 0x000fc600078e00ff */
        /* <DEDUP_REMOVED lines=751> */
[----:B------:R-:W-:Y:S01]  /*1ba00*/  STL [R1+0x2d58], R6 ;  /* 0x002d580601007387 */ /* 0x000fe20000100800 */
[----:B------:R-:W-:-:S03]  /*1ba10*/  IMAD.SHL.U32 R0, R11, 0x2, RZ ;  /* 0x000000020b007824 */ /* 0x000fc600078e00ff */
[----:B------:R0:W-:Y:S01]  /*1ba20*/  STL [R1+0x2d54], R7 ;  /* 0x002d540701007387 */ /* 0x0001e20000100800 */
[----:B-1----:R-:W-:-:S03]  /*1ba30*/  IMAD.WIDE R4, R10, 0x2, R14 ;  /* 0x000000020a047825 */ /* 0x002fc600078e020e */
[----:B------:R-:W-:Y:S04]  /*1ba40*/  STL [R1+0x2d60], R8 ;  /* 0x002d600801007387 */ /* 0x000fe80000100800 */
[----:B------:R-:W-:Y:S01]  /*1ba50*/  STL [R1+0x2d5c], R9 ;  /* 0x002d5c0901007387 */ /* 0x000fe20000100800 */
[----:B0-----:R-:W-:-:S03]  /*1ba60*/  IMAD.WIDE R6, R10, 0x2, R12 ;  /* 0x000000020a067825 */ /* 0x001fc600078e020c */
        /* <DEDUP_REMOVED lines=8> */
[----:B------:R-:W-:Y:S01]  /*1baf0*/  STL [R1+0x2d80], R2 ;  /* 0x002d800201007387 */ /* 0x000fe20000100800 */
[----:B------:R-:W-:-:S03]  /*1bb00*/  IMAD.WIDE R8, R0, 0x2, R20 ;  /* 0x0000000200087825 */ /* 0x000fc600078e0214 */
        /* <DEDUP_REMOVED lines=27> */
[----:B------:R-:W-:Y:S01]  /*1bcc0*/  STL [R1+0x2dc4], R5 ;  /* 0x002dc40501007387 */ /* 0x000fe20000100800 */
[----:B-1----:R-:W-:-:S03]  /*1bcd0*/  IMAD.WIDE R2, R11, 0x2, R18 ;  /* 0x000000020b027825 */ /* 0x002fc600078e0212 */
[----:B------:R-:W-:Y:S04]  /*1bce0*/  STL [R1+0x2dd0], R6 ;  /* 0x002dd00601007387 */ /* 0x000fe80000100800 */
[----:B------:R-:W-:Y:S04]  /*1bcf0*/  STL [R1+0x2dcc], R7 ;  /* 0x002dcc0701007387 */ /* 0x000fe80000100800 */
[----:B------:R-:W-:Y:S04]  /*1bd00*/  STL [R1+0x2dd8], R8 ;  /* 0x002dd80801007387 */ /* 0x000fe80000100800 */
[----:B------:R-:W-:Y:S04]  /*1bd10*/  STL [R1+0x2dd4], R9 ;  /* 0x002dd40901007387 */ /* 0x000fe80000100800 */
[----:B------:R-:W-:Y:S04]  /*1bd20*/  STL [R1+0x2de0], R2 ;  /* 0x002de00201007387 */ /* 0x000fe80000100800 */
[----:B------:R0:W-:Y:S02]  /*1bd30*/  STL [R1+0x2ddc], R3 ;  /* 0x002ddc0301007387 */ /* 0x0001e40000100800 */
[----:B0-----:R-:W-:-:S02]  /*1bd40*/  IMAD.WIDE R2, R11, 0x2, R12 ;  /* 0x000000020b027825 */ /* 0x001fc400078e020c */
[----:B------:R-:W0:Y:S02]  /*1bd50*/  S2R R12, SR_TID.X ;  /* 0x00000000000c7919 */ /* 0x000e240000002100 */
[----:B------:R-:W-:-:S04]  /*1bd60*/  IMAD.WIDE R4, R11, 0x2, R16 ;  /* 0x000000020b047825 */ /* 0x000fc800078e0210 */
[----:B------:R-:W-:Y:S01]  /*1bd70*/  IMAD.WIDE R6, R11, 0x2, R14 ;  /* 0x000000020b067825 */ /* 0x000fe200078e020e */
[----:B------:R0:W-:Y:S04]  /*1bd80*/  STL [R1+0x2de8], R4 ;  /* 0x002de80401007387 */ /* 0x0001e80000100800 */
[----:B------:R-:W-:Y:S04]  /*1bd90*/  STL [R1+0x2de4], R5 ;  /* 0x002de40501007387 */ /* 0x000fe80000100800 */
[----:B------:R-:W-:Y:S04]  /*1bda0*/  STL [R1+0x2df0], R6 ;  /* 0x002df00601007387 */ /* 0x000fe80000100800 */
[----:B------:R-:W-:Y:S04]  /*1bdb0*/  STL [R1+0x2dec], R7 ;  /* 0x002dec0701007387 */ /* 0x000fe80000100800 */
[----:B------:R-:W-:Y:S01]  /*1bdc0*/  STL [R1+0x2df8], R2 ;  /* 0x002df80201007387 */ /* 0x000fe20000100800 */
[----:B0-----:R-:W-:-:S03]  /*1bdd0*/  IMAD.SHL.U32 R4, R12, 0x100, RZ ;  /* 0x000001000c047824 */ /* 0x001fc600078e00ff */
[----:B------:R0:W-:Y:S04]  /*1bde0*/  STL [R1+0x2df4], R3 ;  /* 0x002df40301007387 */ /* 0x0001e80000100800 */
[----:B------:R-:W-:Y:S04]  /*1bdf0*/  STL [R1+0x18f4], RZ ;  /* 0x0018f4ff01007387 */ /* 0x000fe80000100800 */
[----:B------:R-:W-:Y:S04]  /*1be00*/  STL [R1+0x13c0], RZ ;  /* 0x0013c0ff01007387 */ /* 0x000fe80000100800 */
[----:B------:R1:W-:Y:S04]  /*1be10*/  STL [R1+0x30c0], R4 ;  /* 0x0030c00401007387 */ /* 0x0003e80000100800 */
[----:B------:R-:W-:Y:S04]  /*1be20*/  STL [R1+0x13c4], RZ ;  /* 0x0013c4ff01007387 */ /* 0x000fe80000100800 */
        /* <DEDUP_REMOVED lines=789> */
[----:B------:R-:W2:Y:S04]  /*1ef80*/  S2R R13, SR_TID.X ;  /* 0x00000000000d7919 */ /* 0x000ea80000002100 */
        /* <DEDUP_REMOVED lines=20> */
[----:B------:R-:W-:Y:S01]  /*1f0d0*/  STL [R1+0x15c], RZ ;  /* 0x00015cff01007387 */ /* 0x000fe20000100800 */
[----:B--2---:R-:W-:-:S03]  /*1f0e0*/  LOP3.LUT R13, R13, 0x1f, RZ, 0xc0, !PT ;  /* 0x0000001f0d0d7812 */ /* 0x004fc600078ec0ff */
[----:B------:R-:W-:Y:S04]  /*1f0f0*/  STL [R1+0x160], RZ ;  /* 0x000160ff01007387 */ /* 0x000fe80000100800 */
[----:B------:R-:W-:Y:S04]  /*1f100*/  STL [R1+0x164], RZ ;  /* 0x000164ff01007387 */ /* 0x000fe80000100800 */
[----:B------:R-:W-:Y:S04]  /*1f110*/  STL [R1+0x168], RZ ;  /* 0x000168ff01007387 */ /* 0x000fe80000100800 */
[----:B------:R-:W-:Y:S04]  /*1f120*/  STL [R1+0x16c], RZ ;  /* 0x00016cff01007387 */ /* 0x000fe80000100800 */
[----:B------:R-:W-:Y:S01]  /*1f130*/  STL [R1+0x170], RZ ;  /* 0x000170ff01007387 */ /* 0x000fe20000100800 */
[----:B0-----:R-:W-:-:S03]  /*1f140*/  IMAD.SHL.U32 R3, R13, 0x2, RZ ;  /* 0x000000020d037824 */ /* 0x001fc600078e00ff */
[----:B------:R-:W-:Y:S01]  /*1f150*/  STL [R1+0x174], RZ ;  /* 0x000174ff01007387 */ /* 0x000fe20000100800 */
[----:B------:R-:W-:-:S03]  /*1f160*/  IMAD.MOV.U32 R13, RZ, RZ, c[0x0][0x18c] ;  /* 0x00006300ff0d7624 */ /* 0x000fc600078e00ff */
[----:B------:R-:W-:Y:S04]  /*1f170*/  STL [R1+0x178], RZ ;  /* 0x000178ff01007387 */ /* 0x000fe80000100800 */
[----:B------:R-:W-:Y:S04]  /*1f180*/  STL [R1+0x17c], RZ ;  /* 0x00017cff01007387 */ /* 0x000fe80000100800 */
[----:B------:R-:W-:Y:S04]  /*1f190*/  STL [R1+0x1e0], RZ ;  /* 0x0001e0ff01007387 */ /* 0x000fe80000100800 */
[----:B------:R-:W-:Y:S04]  /*1f1a0*/  STL [R1+0x1e4], RZ ;  /* 0x0001e4ff01007387 */ /* 0x000fe80000100800 */
[----:B------:R-:W-:Y:S01]  /*1f1b0*/  STL [R1+0x1e8], RZ ;  /* 0x0001e8ff01007387 */ /* 0x000fe20000100800 */
[----:B------:R-:W-:-:S03]  /*1f1c0*/  IMAD.SHL.U32 R61, R13, 0x40, RZ ;  /* 0x000000400d3d7824 */ /* 0x000fc600078e00ff */
[----:B------:R-:W-:Y:S04]  /*1f1d0*/  STL [R1+0x1ec], RZ ;  /* 0x0001ecff01007387 */ /* 0x000fe80000100800 */
[----:B------:R-:W-:Y:S04]  /*1f1e0*/  STL [R1+0x200], RZ ;  /* 0x000200ff01007387 */ /* 0x000fe80000100800 */
[----:B------:R-:W-:Y:S04]  /*1f1f0*/  STL [R1+0x204], RZ ;  /* 0x000204ff01007387 */ /* 0x000fe80000100800 */
[----:B------:R-:W-:Y:S04]  /*1f200*/  STL [R1+0x208], RZ ;  /* 0x000208ff01007387 */ /* 0x000fe80000100800 */
[----:B------:R-:W-:Y:S04]  /*1f210*/  STL [R1+0x20c], RZ ;  /* 0x00020cff01007387 */ /* 0x000fe80000100800 */
[----:B------:R-:W0:Y:S04]  /*1f220*/  S2R R13, SR_TID.X ;  /* 0x00000000000d7919 */ /* 0x000e280000002100 */
        /* <DEDUP_REMOVED lines=21> */
[----:B0-----:R-:W-:-:S03]  /*1f380*/  LOP3.LUT R13, R13, 0x7, RZ, 0xc0, !PT ;  /* 0x000000070d0d7812 */ /* 0x001fc600078ec0ff */
[----:B------:R-:W-:Y:S04]  /*1f390*/  STL [R1+0x790], RZ ;  /* 0x000790ff01007387 */ /* 0x000fe80000100800 */
[----:B------:R-:W-:Y:S04]  /*1f3a0*/  STL [R1+0x794], RZ ;  /* 0x000794ff01007387 */ /* 0x000fe80000100800 */
[----:B------:R-:W-:Y:S04]  /*1f3b0*/  STL [R1+0x798], RZ ;  /* 0x000798ff01007387 */ /* 0x000fe80000100800 */
[----:B------:R-:W-:Y:S04]  /*1f3c0*/  STL [R1+0x79c], RZ ;  /* 0x00079cff01007387 */ /* 0x000fe80000100800 */
[----:B------:R-:W-:Y:S01]  /*1f3d0*/  STL [R1+0x7a0], RZ ;  /* 0x0007a0ff01007387 */ /* 0x000fe20000100800 */
[----:B------:R-:W-:-:S03]  /*1f3e0*/  IMAD R13, R13, 0x210, RZ ;  /* 0x000002100d0d7824 */ /* 0x000fc600078e02ff */
[----:B------:R-:W-:Y:S01]  /*1f3f0*/  STL [R1+0x7a4], RZ ;  /* 0x0007a4ff01007387 */ /* 0x000fe20000100800 */
[----:B--2---:R-:W-:-:S03]  /*1f400*/  IMAD.SHL.U32 R14, R14, 0x2, RZ ;  /* 0x000000020e0e7824 */ /* 0x004fc600078e00ff */
[----:B------:R-:W-:Y:S04]  /*1f410*/  STL [R1+0x7a8], RZ ;  /* 0x0007a8ff01007387 */ /* 0x000fe80000100800 */
[----:B------:R-:W-:Y:S04]  /*1f420*/  STL [R1+0x7ac], RZ ;  /* 0x0007acff01007387 */ /* 0x000fe80000100800 */
[----:B------:R-:W-:Y:S04]  /*1f430*/  STL [R1+0x840], RZ ;  /* 0x000840ff01007387 */ /* 0x000fe80000100800 */
[----:B------:R-:W-:Y:S01]  /*1f440*/  STL [R1+0x844], RZ ;  /* 0x000844ff01007387 */ /* 0x000fe20000100800 */
[----:B------:R-:W-:-:S03]  /*1f450*/  LOP3.LUT R13, R13, 0x10, R14, 0x78, !PT ;  /* 0x000000100d0d7812 */ /* 0x000fc600078e780e */
[----:B------:R-:W-:Y:S04]  /*1f460*/  STL [R1+0x848], RZ ;  /* 0x000848ff01007387 */ /* 0x000fe80000100800 */
[----:B------:R-:W-:Y:S04]  /*1f470*/  STL [R1+0x84c], RZ ;  /* 0x00084cff01007387 */ /* 0x000fe80000100800 */
[----:B------:R-:W-:Y:S04]  /*1f480*/  STL [R1+0x830], RZ ;  /* 0x000830ff01007387 */ /* 0x000fe80000100800 */
[----:B------:R-:W-:Y:S01]  /*1f490*/  STL [R1+0x834], RZ ;  /* 0x000834ff01007387 */ /* 0x000fe20000100800 */
[----:B-1----:R-:W-:-:S03]  /*1f4a0*/  LOP3.LUT R4, R13, 0x1000, R4, 0xf8, !PT ;  /* 0x000010000d047812 */ /* 0x002fc600078ef804 */
        /* <DEDUP_REMOVED lines=8> */
[----:B------:R0:W-:Y:S04]  /*1f530*/  STL [R1+0x1874], R4 ;  /* 0x0018740401007387 */ /* 0x0001e80000100800 */
        /* <DEDUP_REMOVED lines=127> */
[----:B------:R-:W-:-:S03]  /*1fd30*/  IMAD.MOV.U32 R17, RZ, RZ, 0x3f ;  /* 0x0000003fff117424 */ /* 0x000fc600078e00ff */
[----:B------:R1:W-:Y:S04]  /*1fd40*/  STL [R1+0xfe4], RZ ;  /* 0x000fe4ff01007387 */ /* 0x0003e80000100800 */
[----:B------:R1:W-:Y:S04]  /*1fd50*/  STL [R1+0xfe8], RZ ;  /* 0x000fe8ff01007387 */ /* 0x0003e80000100800 */
[----:B------:R1:W-:Y:S04]  /*1fd60*/  STL [R1+0xfec], RZ ;  /* 0x000fecff01007387 */ /* 0x0003e80000100800 */
[----:B------:R1:W-:Y:S04]  /*1fd70*/  STL [R1+0xff0], RZ ;  /* 0x000ff0ff01007387 */ /* 0x0003e80000100800 */
[----:B------:R1:W-:Y:S01]  /*1fd80*/  STL [R1+0xff4], RZ ;  /* 0x000ff4ff01007387 */ /* 0x0003e20000100800 */
[----:B------:R-:W-:-:S03]  /*1fd90*/  IADD3 R17, R17, c[0x0][0x180], RZ ;  /* 0x0000600011117a10 */ /* 0x000fc60007ffe0ff */
[----:B------:R1:W-:Y:S04]  /*1fda0*/  STL [R1+0xff8], RZ ;  /* 0x000ff8ff01007387 */ /* 0x0003e80000100800 */
[----:B------:R1:W-:Y:S04]  /*1fdb0*/  STL [R1+0xffc], RZ ;  /* 0x000ffcff01007387 */ /* 0x0003e80000100800 */
[----:B------:R1:W-:Y:S04]  /*1fdc0*/  STL [R1+0x1000], RZ ;  /* 0x001000ff01007387 */ /* 0x0003e80000100800 */
[----:B------:R1:W-:Y:S01]  /*1fdd0*/  STL [R1+0x1004], RZ ;  /* 0x001004ff01007387 */ /* 0x0003e20000100800 */
[----:B------:R-:W-:-:S03]  /*1fde0*/  SHF.R.S32.HI R15, RZ, 0x1f, R17 ;  /* 0x0000001fff0f7819 */ /* 0x000fc60000011411 */
[----:B------:R1:W-:Y:S04]  /*1fdf0*/  STL [R1+0x1008], RZ ;  /* 0x001008ff01007387 */ /* 0x0003e80000100800 */
[----:B------:R1:W-:Y:S04]  /*1fe00*/  STL [R1+0x100c], RZ ;  /* 0x00100cff01007387 */ /* 0x0003e80000100800 */
[----:B------:R1:W-:Y:S04]  /*1fe10*/  STL [R1+0x1010], RZ ;  /* 0x001010ff01007387 */ /* 0x0003e80000100800 */
[----:B------:R-:W2:Y:S04]  /*1fe20*/  S2R R13, SR_TID.X ;  /* 0x00000000000d7919 */ /* 0x000ea80000002100 */
[----:B------:R1:W-:Y:S01]  /*1fe30*/  STL [R1+0x1014], RZ ;  /* 0x001014ff01007387 */ /* 0x0003e20000100800 */
[----:B------:R-:W-:-:S03]  /*1fe40*/  LEA.HI R15, R15, R17, RZ, 0x6 ;  /* 0x000000110f0f7211 */ /* 0x000fc600078f30ff */
[----:B------:R1:W-:Y:S04]  /*1fe50*/  STL [R1+0x1018], RZ ;  /* 0x001018ff01007387 */ /* 0x0003e80000100800 */
[----:B------:R1:W-:Y:S04]  /*1fe60*/  STL [R1+0x101c], RZ ;  /* 0x00101cff01007387 */ /* 0x0003e80000100800 */
[----:B------:R1:W-:Y:S04]  /*1fe70*/  STL [R1+0x1020], RZ ;  /* 0x001020ff01007387 */ /* 0x0003e80000100800 */
[----:B------:R1:W-:Y:S01]  /*1fe80*/  STL [R1+0x1024], RZ ;  /* 0x001024ff01007387 */ /* 0x0003e20000100800 */
[----:B------:R-:W-:-:S03]  /*1fe90*/  SHF.R.S32.HI R5, RZ, 0x6, R15 ;  /* 0x00000006ff057819 */ /* 0x000fc6000001140f */
[----:B------:R1:W-:Y:S01]  /*1fea0*/  STL [R1+0x1028], RZ ;  /* 0x001028ff01007387 */ /* 0x0003e20000100800 */
[----:B------:R-:W-:-:S03]  /*1feb0*/  LOP3.LUT R6, R3, 0x20, RZ, 0x3c, !PT ;  /* 0x0000002003067812 */ /* 0x000fc600078e3cff */
[----:B------:R1:W-:Y:S01]  /*1fec0*/  STL [R1+0x102c], RZ ;  /* 0x00102cff01007387 */ /* 0x0003e20000100800 */
[----:B------:R-:W-:-:S03]  /*1fed0*/  LOP3.LUT R5, R3, 0x30, RZ, 0x3c, !PT ;  /* 0x0000003003057812 */ /* 0x000fc600078e3cff */
[----:B------:R1:W-:Y:S01]  /*1fee0*/  STL [R1+0x1040], RZ ;  /* 0x001040ff01007387 */ /* 0x0003e20000100800 */
[----:B------:R-:W-:-:S03]  /*1fef0*/  LOP3.LUT R6, R4, 0x20, RZ, 0x3c, !PT ;  /* 0x0000002004067812 */ /* 0x000fc600078e3cff */
[----:B------:R1:W-:Y:S01]  /*1ff00*/  STL [R1+0x1044], RZ ;  /* 0x001044ff01007387 */ /* 0x0003e20000100800 */
[----:B------:R-:W-:-:S03]  /*1ff10*/  LOP3.LUT R5, R4, 0x40, RZ, 0x3c, !PT ;  /* 0x0000004004057812 */ /* 0x000fc600078e3cff */
[----:B------:R1:W-:Y:S01]  /*1ff20*/  STL [R1+0x1048], RZ ;  /* 0x001048ff01007387 */ /* 0x0003e20000100800 */
[----:B0-----:R-:W-:-:S03]  /*1ff30*/  LOP3.LUT R4, R4, 0x60, RZ, 0x3c, !PT ;  /* 0x0000006004047812 */ /* 0x001fc600078e3cff */
[----:B------:R1:W-:Y:S04]  /*1ff40*/  STL [R1+0x104c], RZ ;  /* 0x00104cff01007387 */ /* 0x0003e80000100800 */
[----:B------:R1:W-:Y:S04]  /*1ff50*/  STL [R1+0x1030], RZ ;  /* 0x001030ff01007387 */ /* 0x0003e80000100800 */
[----:B------:R1:W-:Y:S04]  /*1ff60*/  STL [R1+0x1034], RZ ;  /* 0x001034ff01007387 */ /* 0x0003e80000100800 */
[----:B------:R1:W-:Y:S04]  /*1ff70*/  STL [R1+0x1038], RZ ;  /* 0x001038ff01007387 */ /* 0x0003e80000100800 */
[----:B------:R1:W-:Y:S04]  /*1ff80*/  STL [R1+0x103c], RZ ;  /* 0x00103cff01007387 */ /* 0x0003e80000100800 */
[----:B------:R1:W-:Y:S04]  /*1ff90*/  STL [R1+0x18c0], R6 ;  /* 0x0018c00601007387 */ /* 0x0003e80000100800 */
[----:B------:R1:W-:Y:S04]  /*1ffa0*/  STL [R1+0x18b8], R4 ;  /* 0x0018b80401007387 */ /* 0x0003e80000100800 */
[----:B------:R1:W-:Y:S01]  /*1ffb0*/  STL [R1+0x18bc], R5 ;  /* 0x0018bc0501007387 */ /* 0x0003e20000100800 */
[----:B--2---:R-:W-:Y:S01]  /*1ffc0*/  LOP3.LUT R13, R13, 0x7, RZ, 0xc0, !PT ;  /* 0x000000070d0d7812 */ /* 0x004fe200078ec0ff */
[----:B------:R-:W-:-:S02]  /*1ffd0*/  IMAD.SHL.U32 R11, R11, 0x40, RZ ;  /* 0x000000400b0b7824 */ /* 0x000fc400078e00ff */
[----:B------:R-:W-:Y:S02]  /*1ffe0*/  IMAD.SHL.U32 R12, R12, 0x2, RZ ;  /* 0x000000020c0c7824 */ /* 0x000fe400078e00ff */
[----:B------:R-:W-:Y:S01]  /*1fff0*/  IMAD R13, R13, 0x90, RZ ;  /* 0x000000900d0d7824 */ /* 0x000fe200078e02ff */
[----:B------:R-:W-:Y:S02]  /*20000*/  SHF.R.S32.HI R0, RZ, 0x1f, R61 ;  /* 0x0000001fff007819 */ /* 0x000fe4000001143d */
[----:B------:R-:W-:Y:S02]  /*20010*/  SHF.R.S32.HI R2, RZ, 0x1f, R11 ;  /* 0x0000001fff027819 */ /* 0x000fe4000001140b */
[----:B------:R-:W-:Y:S01]  /*20020*/  LOP3.LUT R13, R13, 0x30, R12, 0x78, !PT ;  /* 0x000000300d0d7812 */ /* 0x000fe200078e780c */
[----:B------:R-:W-:Y:S01]  /*20030*/  IMAD.SHL.U32 R60, R11, 0x2, RZ ;  /* 0x000000020b3c7824 */ /* 0x000fe200078e00ff */
[C---:B------:R-:W-:Y:S01]  /*20040*/  SHF.L.U64.HI R0, R61.reuse, 0x1, R0 ;  /* 0x000000013d007819 */ /* 0x040fe20000010200 */
[----:B------:R-:W-:Y:S01]  /*20050*/  IMAD.SHL.U32 R61, R61, 0x2, RZ ;  /* 0x000000023d3d7824 */ /* 0x000fe200078e00ff */
[----:B------:R-:W-:-:S02]  /*20060*/  LOP3.LUT R7, R3, 0x10, RZ, 0x3c, !PT ;  /* 0x0000001003077812 */ /* 0x000fc400078e3cff */
[----:B------:R-:W-:Y:S02]  /*20070*/  SHF.L.U64.HI R2, R11, 0x1, R2 ;  /* 0x000000010b027819 */ /* 0x000fe40000010202 */
[----:B-1----:R-:W-:-:S06]  /*20080*/  LOP3.LUT R7, R13, 0x40, RZ, 0x3c, !PT ;  /* 0x000000400d077812 */ /* 0x002fcc00078e3cff */
.L_x_3:
[----:B------:R-:W2:Y:S04]  /*20090*/  LDL.64 R6, [R1+0x18b0] ;  /* 0x0018b00001067983 */ /* 0x000ea80000100a00 */
[----:B--2---:R0:W-:Y:S04]  /*200a0*/  STL [R1+0x5d1c], R7 ;  /* 0x005d1c0701007387 */ /* 0x0041e80000100800 */
[----:B0-----:R-:W2:Y:S01]  /*200b0*/  LDL R7, [R1+0x18f4] ;  /* 0x0018f40001077983 */ /* 0x001ea20000100800 */
[----:B------:R-:W-:-:S03]  /*200c0*/  IMAD.MOV.U32 R4, RZ, RZ, -0x40 ;  /* 0xffffffc0ff047424 */ /* 0x000fc600078e00ff */
[----:B------:R-:W-:Y:S04]  /*200d0*/  STL [R1+0x5750], R19 ;  /* 0x0057501301007387 */ /* 0x000fe80000100800 */
        /* <DEDUP_REMOVED lines=73> */
[----:B------:R-:W-:Y:S01]  /*20570*/  STL [R1+0x58c4], R19 ;  /* 0x0058c41301007387 */ /* 0x000fe20000100800 */
[----:B--2---:R-:W-:-:S03]  /*20580*/  IMAD R4, R7, R4, c[0x0][0x180] ;  /* 0x0000600007047624 */ /* 0x004fc600078e0204 */
        /* <DEDUP_REMOVED lines=297> */
[----:B------:R0:W-:Y:S04]  /*21820*/  STL [R1+0x5d18], R10 ;  /* 0x005d180a01007387 */ /* 0x0001e80000100800 */
[----:B------:R-:W-:Y:S04]  /*21830*/  STL [R1+0x5744], R8 ;  /* 0x0057440801007387 */ /* 0x000fe80000100800 */
[----:B------:R-:W-:Y:S04]  /*21840*/  STL [R1+0x5740], R3 ;  /* 0x0057400301007387 */ /* 0x000fe80000100800 */
[----:B------:R-:W-:Y:S04]  /*21850*/  STL [R1+0x573c], R59 ;  /* 0x00573c3b01007387 */ /* 0x000fe80000100800 */
[----:B------:R-:W-:Y:S04]  /*21860*/  STL [R1+0x5738], R58 ;  /* 0x0057383a01007387 */ /* 0x000fe80000100800 */
[----:B-----5:R-:W-:Y:S04]  /*21870*/  STL [R1+0x5734], R57 ;  /* 0x0057343901007387 */ /* 0x020fe80000100800 */
        /* <DEDUP_REMOVED lines=175> */
[----:B------:R-:W2:Y:S01]  /*22370*/  LDL.LU R7, [R1+0x5d1c] ;  /* 0x005d1c0001077983 */ /* 0x000ea20000300800 */
[----:B------:R-:W-:-:S02]  /*22380*/  ISETP.GT.AND P0, PT, R4, RZ, PT ;  /* 0x000000ff0400720c */ /* 0x000fc40003f04270 */
[----:B0-----:R-:W-:Y:S02]  /*22390*/  PRMT R10, RZ, 0x7610, R10 ;  /* 0x00007610ff0a7816 */ /* 0x001fe4000000000a */
[----:B------:R-:W-:Y:S02]  /*223a0*/  PRMT R19, RZ, 0x7610, R19 ;  /* 0x00007610ff137816 */ /* 0x000fe40000000013 */
[----:B------:R-:W-:-:S07]  /*223b0*/  PRMT R13, RZ, 0x7610, R13 ;  /* 0x00007610ff0d7816 */ /* 0x000fce000000000d */
[----:B--2---:R-:W2:Y:S04]  /*223c0*/  @P0 LDG.E.U16 R10, [R6.64] ;  /* 0x00000004060a0981 */ /* 0x004ea8000c1e1500 */
[----:B--2---:R0:W-:Y:S04]  /*223d0*/  STL [R1+0xf0c], R10 ;  /* 0x000f0c0a01007387 */ /* 0x0041e80000100800 */
[----:B0-----:R-:W2:Y:S04]  /*223e0*/  LDL.LU R10, [R1+0x5d18] ;  /* 0x005d1800010a7983 */ /* 0x001ea80000300800 */
[----:B------:R-:W3:Y:S04]  /*223f0*/  LDL.64 R6, [R1+0x18a8] ;  /* 0x0018a80001067983 */ /* 0x000ee80000100a00 */
[----:B---3--:R-:W3:Y:S04]  /*22400*/  @P0 LDG.E.U16 R19, [R6.64] ;  /* 0x0000000406130981 */ /* 0x008ee8000c1e1500 */
[----:B---3--:R0:W-:Y:S04]  /*22410*/  STL [R1+0xf08], R19 ;  /* 0x000f081301007387 */ /* 0x0081e80000100800 */
[----:B0-----:R-:W3:Y:S04]  /*22420*/  LDL.LU R19, [R1+0x5d14] ;  /* 0x005d140001137983 */ /* 0x001ee80000300800 */
[----:B------:R-:W4:Y:S01]  /*22430*/  LDL.64 R6, [R1+0x18a0] ;  /* 0x0018a00001067983 */ /* 0x000f220000100a00 */
[----:B---3--:R-:W-:-:S03]  /*22440*/  PRMT R19, RZ, 0x7610, R19 ;  /* 0x00007610ff137816 */ /* 0x008fc60000000013 */
[----:B----4-:R-:W3:Y:S04]  /*22450*/  @P0 LDG.E.U16 R13, [R6.64] ;  /* 0x00000004060d0981 */ /* 0x010ee8000c1e1500 */
        /* <DEDUP_REMOVED lines=8> */
[----:B------:R-:W-:-:S02]  /*224e0*/  ISETP.GT.AND P1, PT, R4, 0x1, PT ;  /* 0x000000010400780c */ /* 0x000fc40003f24270 */
[----:B---3--:R-:W-:Y:S01]  /*224f0*/  PRMT R19, RZ, 0x7610, R19 ;  /* 0x00007610ff137816 */ /* 0x008fe20000000013 */
        /* <DEDUP_REMOVED lines=18> */
[----:B------:R-:W4:Y:S04]  /*22620*/  LDL R6, [R1+0x2df4] ;  /* 0x002df40001067983 */ /* 0x000f280000100800 */
[----:B------:R-:W4:Y:S01]  /*22630*/  LDL R7, [R1+0x2df8] ;  /* 0x002df80001077983 */ /* 0x000f220000100800 */
[----:B---3--:R-:W-:-:S02]  /*22640*/  PRMT R19, RZ, 0x7610, R19 ;  /* 0x00007610ff137816 */ /* 0x008fc40000000013 */
[----:B----4-:R-:W-:-:S04]  /*22650*/  @P1 LOP3.LUT R7, R7, R6, RZ, 0x3c, !PT ;  /* 0x0000000607071212 */ /* 0x010fc800078e3cff */
[----:B------:R-:W-:-:S04]  /*22660*/  @P1 LOP3.LUT R6, R7, R6, RZ, 0x3c, !PT ;  /* 0x0000000607061212 */ /* 0x000fc800078e3cff */
[----:B------:R-:W-:-:S05]  /*22670*/  @P1 LOP3.LUT R7, R7, R6, RZ, 0x3c, !PT ;  /* 0x0000000607071212 */ /* 0x000fca00078e3cff */
[----:B------:R-:W3:Y:S04]  /*22680*/  @P1 LDG.E.U16 R13, [R6.64] ;  /* 0x00000004060d1981 */ /* 0x000ee8000c1e1500 */
        /* <DEDUP_REMOVED lines=31> */
[----:B------:R-:W-:-:S02]  /*22880*/  ISETP.GT.AND P0, PT, R4, 0x2, PT ;  /* 0x000000020400780c */ /* 0x000fc40003f04270 */
[----:B---3--:R-:W-:Y:S02]  /*22890*/  PRMT R19, RZ, 0x7610, R19 ;  /* 0x00007610ff137816 */ /* 0x008fe40000000013 */
        /* <DEDUP_REMOVED lines=436> */
[----:B------:R-:W-:-:S02]  /*243e0*/  PRMT R61, RZ, 0x7610, R61 ;  /* 0x00007610ff3d7816 */ /* 0x000fc4000000003d */
[----:B------:R-:W-:Y:S02]  /*243f0*/  ISETP.GT.AND P0, PT, R4, 0x8, PT ;  /* 0x000000080400780c */ /* 0x000fe40003f04270 */
        /* <DEDUP_REMOVED lines=8> */
[----:B------:R-:W4:Y:S02]  /*24480*/  LDL R7, [R1+0x2c50] ;  /* 0x002c500001077983 */ /* 0x000f240000100800 */
[----:B----4-:R-:W-:-:S04]  /*24490*/  @P1 LOP3.LUT R7, R7, R6, RZ, 0x3c, !PT ;  /* 0x0000000607071212 */ /* 0x010fc800078e3cff */
[----:B------:R-:W-:-:S04]  /*244a0*/  @P1 LOP3.LUT R6, R7, R6, RZ, 0x3c, !PT ;  /* 0x0000000607061212 */ /* 0x000fc800078e3cff */
[----:B------:R-:W-:-:S05]  /*244b0*/  @P1 LOP3.LUT R7, R7, R6, RZ, 0x3c, !PT ;  /* 0x0000000607071212 */ /* 0x000fca00078e3cff */
[----:B------:R-:W4:Y:S04]  /*244c0*/  @P1 LDG.E.U16 R19, [R6.64] ;  /* 0x0000000406131981 */ /* 0x000f28000c1e1500 */
[----:B----4-:R0:W-:Y:S04]  /*244d0*/  STL [R1+0xd68], R19 ;  /* 0x000d681301007387 */ /* 0x0101e80000100800 */
[----:B0-----:R-:W4:Y:S04]  /*244e0*/  LDL.LU R19, [R1+0x5c24] ;  /* 0x005c240001137983 */ /* 0x001f280000300800 */
[----:B------:R-:W2:Y:S04]  /*244f0*/  LDL R6, [R1+0x2c44] ;  /* 0x002c440001067983 */ /* 0x000ea80000100800 */
[----:B------:R-:W2:Y:S01]  /*24500*/  LDL R7, [R1+0x2c48] ;  /* 0x002c480001077983 */ /* 0x000ea20000100800 */
[----:B----4-:R-:W-:-:S02]  /*24510*/  PRMT R19, RZ, 0x7610, R19 ;  /* 0x00007610ff137816 */ /* 0x010fc40000000013 */
[----:B--2---:R-:W-:-:S04]  /*24520*/  @P1 LOP3.LUT R7, R7, R6, RZ, 0x3c, !PT ;  /* 0x0000000607071212 */ /* 0x004fc800078e3cff */
[----:B------:R-:W-:-:S04]  /*24530*/  @P1 LOP3.LUT R6, R7, R6, RZ, 0x3c, !PT ;  /* 0x0000000607061212 */ /* 0x000fc800078e3cff */
[----:B------:R-:W-:-:S05]  /*24540*/  @P1 LOP3.LUT R7, R7, R6, RZ, 0x3c, !PT ;  /* 0x0000000607071212 */ /* 0x000fca00078e3cff */
[----:B------:R0:W2:Y:S04]  /*24550*/  @P1 LDG.E.U16 R61, [R6.64] ;  /* 0x00000004063d1981 */ /* 0x0000a8000c1e1500 */
[----:B0-----:R-:W4:Y:S04]  /*24560*/  LDL R6, [R1+0x2c3c] ;  /* 0x002c3c0001067983 */ /* 0x001f280000100800 */
[----:B------:R-:W4:Y:S01]  /*24570*/  LDL R7, [R1+0x2c40] ;  /* 0x002c400001077983 */ /* 0x000f220000100800 */
[----:B---3--:R-:W-:-:S03]  /*24580*/  PRMT R13, RZ, 0x7610, R13 ;  /* 0x00007610ff0d7816 */ /* 0x008fc6000000000d */
[----:B--2---:R-:W-:Y:S01]  /*24590*/  STL [R1+0x55d8], R61 ;  /* 0x0055d83d01007387 */ /* 0x004fe20000100800 */
[----:B----4-:R-:W-:-:S04]  /*245a0*/  @P1 LOP3.LUT R7, R7, R6, RZ, 0x3c, !PT ;  /* 0x0000000607071212 */ /* 0x010fc800078e3cff */
[----:B------:R-:W-:-:S04]  /*245b0*/  @P1 LOP3.LUT R6, R7, R6, RZ, 0x3c, !PT ;  /* 0x0000000607061212 */ /* 0x000fc800078e3cff */
[----:B------:R-:W-:-:S05]  /*245c0*/  @P1 LOP3.LUT R7, R7, R6, RZ, 0x3c, !PT ;  /* 0x0000000607071212 */ /* 0x000fca00078e3cff */
[----:B------:R-:W2:Y:S04]  /*245d0*/  @P1 LDG.E.U16 R19, [R6.64] ;  /* 0x0000000406131981 */ /* 0x000ea8000c1e1500 */
[----:B--2---:R0:W-:Y:S04]  /*245e0*/  STL [R1+0xd60], R19 ;  /* 0x000d601301007387 */ /* 0x0041e80000100800 */
[----:B0-----:R-:W2:Y:S04]  /*245f0*/  LDL.LU R19, [R1+0x5c20] ;  /* 0x005c200001137983 */ /* 0x001ea80000300800 */
[----:B------:R-:W3:Y:S04]  /*24600*/  LDL R6, [R1+0x2c34] ;  /* 0x002c340001067983 */ /* 0x000ee80000100800 */
[----:B------:R-:W3:Y:S01]  /*24610*/  LDL R7, [R1+0x2c38] ;  /* 0x002c380001077983 */ /* 0x000ee20000100800 */
[----:B--2---:R-:W-:-:S02]  /*24620*/  PRMT R19, RZ, 0x7610, R19 ;  /* 0x00007610ff137816 */ /* 0x004fc40000000013 */
[----:B---3--:R-:W-:-:S04]  /*24630*/  @P0 LOP3.LUT R7, R7, R6, RZ, 0x3c, !PT ;  /* 0x0000000607070212 */ /* 0x008fc800078e3cff */
        /* <DEDUP_REMOVED lines=34> */
[----:B------:R-:W-:-:S02]  /*24860*/  ISETP.GT.AND P1, PT, R4, 0x9, PT ;  /* 0x000000090400780c */ /* 0x000fc40003f24270 */
[----:B--2---:R-:W-:Y:S02]  /*24870*/  PRMT R19, RZ, 0x7610, R19 ;  /* 0x00007610ff137816 */ /* 0x004fe40000000013 */
        /* <DEDUP_REMOVED lines=172> */
[----:B------:R-:W-:-:S02]  /*25340*/  PRMT R0, RZ, 0x7610, R0 ;  /* 0x00007610ff007816 */ /* 0x000fc40000000000 */
[----:B---3--:R-:W-:-:S04]  /*25350*/  @P0 LOP3.LUT R7, R7, R6, RZ, 0x3c, !PT ;  /* 0x0000000607070212 */ /* 0x008fc800078e3cff */
        /* <DEDUP_REMOVED lines=11> */
[----:B------:R0:W3:Y:S04]  /*25410*/  @P1 LDG.E.U16 R0, [R6.64] ;  /* 0x0000000406001981 */ /* 0x0000e8000c1e1500 */
[----:B0-----:R-:W4:Y:S04]  /*25420*/  LDL R6, [R1+0x2b6c] ;  /* 0x002b6c0001067983 */ /* 0x001f280000100800 */
[----:B------:R-:W4:Y:S01]  /*25430*/  LDL R7, [R1+0x2b70] ;  /* 0x002b700001077983 */ /* 0x000f220000100800 */
[----:B--2---:R-:W-:-:S03]  /*25440*/  PRMT R13, RZ, 0x7610, R13 ;  /* 0x00007610ff0d7816 */ /* 0x004fc6000000000d */
[----:B---3--:R-:W-:Y:S01]  /*25450*/  STL [R1+0x55d0], R0 ;  /* 0x0055d00001007387 */ /* 0x008fe20000100800 */
        /* <DEDUP_REMOVED lines=607> */
[----:B0-----:R-:W2:Y:S01]  /*27a50*/  LDL.LU R19, [R1+0x5ab4] ;  /* 0x005ab40001137983 */ /* 0x001ea20000300800 */
[----:B------:R-:W3:Y:S02]  /*27a60*/  LDL R6, [R1+0x2954] ;  /* 0x0029540001067983 */ /* 0x000ee40000100800 */
        /* <DEDUP_REMOVED lines=1469> */
[----:B------:R-:W3:Y:S02]  /*2d640*/  LDL R7, [R1+0x2450] ;  /* 0x0024500001077983 */ /* 0x000ee40000100800 */
[----:B---3--:R-:W-:-:S04]  /*2d650*/  @P1 LOP3.LUT R7, R7, R6, RZ, 0x3c, !PT ;  /* 0x0000000607071212 */ /* 0x008fc800078e3cff */
[----:B------:R-:W-:-:S04]  /*2d660*/  @P1 LOP3.LUT R6, R7, R6, RZ, 0x3c, !PT ;  /* 0x0000000607061212 */ /* 0x000fc800078e3cff */
[----:B------:R-:W-:-:S05]  /*2d670*/  @P1 LOP3.LUT R7, R7, R6, RZ, 0x3c, !PT ;  /* 0x0000000607071212 */ /* 0x000fca00078e3cff */
[----:B------:R-:W3:Y:S04]  /*2d680*/  @P1 LDG.E.U16 R19, [R6.64] ;  /* 0x0000000406131981 */ /* 0x000ee8000c1e1500 */
[----:B---3--:R0:W-:Y:S04]  /*2d690*/  STL [R1+0x5b8], R19 ;  /* 0x0005b81301007387 */ /* 0x0081e80000100800 */
[----:B0-----:R-:W3:Y:S01]  /*2d6a0*/  LDL.LU R19, [R1+0x582c] ;  /* 0x00582c0001137983 */ /* 0x001ee20000300800 */
[----:B------:R-:W4:Y:S02]  /*2d6b0*/  LDL R6, [R1+0x2444] ;  /* 0x0024440001067983 */ /* 0x000f240000100800 */
[----:B------:R-:W4:Y:S01]  /*2d6c0*/  LDL R7, [R1+0x2448] ;  /* 0x0024480001077983 */ /* 0x000f220000100800 */
[----:B---3--:R-:W-:-:S02]  /*2d6d0*/  PRMT R19, RZ, 0x7610, R19 ;  /* 0x00007610ff137816 */ /* 0x008fc40000000013 */
[----:B----4-:R-:W-:-:S04]  /*2d6e0*/  @P1 LOP3.LUT R7, R7, R6, RZ, 0x3c, !PT ;  /* 0x0000000607071212 */ /* 0x010fc800078e3cff */
[----:B------:R-:W-:-:S04]  /*2d6f0*/  @P1 LOP3.LUT R6, R7, R6, RZ, 0x3c, !PT ;  /* 0x0000000607061212 */ /* 0x000fc800078e3cff */
[----:B------:R-:W-:-:S05]  /*2d700*/  @P1 LOP3.LUT R7, R7, R6, RZ, 0x3c, !PT ;  /* 0x0000000607071212 */ /* 0x000fca00078e3cff */
[----:B------:R-:W3:Y:S04]  /*2d710*/  @P1 LDG.E.U16 R19, [R6.64] ;  /* 0x0000000406131981 */ /* 0x000ee8000c1e1500 */
[----:B---3--:R0:W-:Y:S04]  /*2d720*/  STL [R1+0x5b0], R19 ;  /* 0x0005b01301007387 */ /* 0x0081e80000100800 */
[----:B0-----:R-:W3:Y:S01]  /*2d730*/  LDL.LU R19, [R1+0x5828] ;  /* 0x0058280001137983 */ /* 0x001ee20000300800 */
[----:B------:R-:W4:Y:S02]  /*2d740*/  LDL R6, [R1+0x243c] ;  /* 0x00243c0001067983 */ /* 0x000f240000100800 */
        /* <DEDUP_REMOVED lines=494> */
[----:B--2---:R-:W-:-:S02]  /*2f630*/  PRMT R13, RZ, 0x7610, R13 ;  /* 0x00007610ff0d7816 */ /* 0x004fc4000000000d */
[----:B----4-:R-:W-:-:S04]  /*2f640*/  @P0 LOP3.LUT R7, R7, R6, RZ, 0x3c, !PT ;  /* 0x0000000607070212 */ /* 0x010fc800078e3cff */
[----:B------:R-:W-:-:S04]  /*2f650*/  @P0 LOP3.LUT R6, R7, R6, RZ, 0x3c, !PT ;  /* 0x0000000607060212 */ /* 0x000fc800078e3cff */
[----:B------:R-:W-:-:S05]  /*2f660*/  @P0 LOP3.LUT R7, R7, R6, RZ, 0x3c, !PT ;  /* 0x0000000607070212 */ /* 0x000fca00078e3cff */
[----:B------:R-:W2:Y:S04]  /*2f670*/  @P0 LDG.E.U16 R13, [R6.64] ;  /* 0x00000004060d0981 */ /* 0x000ea8000c1e1500 */
[----:B--2---:R0:W-:Y:S04]  /*2f680*/  STL [R1+0xc4], R13 ;  /* 0x0000c40d01007387 */ /* 0x0041e80000100800 */
[----:B0-----:R-:W2:Y:S01]  /*2f690*/  LDL.LU R13, [R1+0x574c] ;  /* 0x00574c00010d7983 */ /* 0x001ea20000300800 */
[----:B------:R-:W4:Y:S02]  /*2f6a0*/  LDL R6, [R1+0x2284] ;  /* 0x0022840001067983 */ /* 0x000f240000100800 */
[----:B------:R-:W4:Y:S01]  /*2f6b0*/  LDL R7, [R1+0x2288] ;  /* 0x0022880001077983 */ /* 0x000f220000100800 */
[----:B------:R-:W-:-:S02]  /*2f6c0*/  PRMT R10, RZ, 0x7610, R10 ;  /* 0x00007610ff0a7816 */ /* 0x000fc4000000000a */
[----:B----4-:R-:W-:-:S04]  /*2f6d0*/  @P0 LOP3.LUT R7, R7, R6, RZ, 0x3c, !PT ;  /* 0x0000000607070212 */ /* 0x010fc800078e3cff */
[----:B------:R-:W-:-:S04]  /*2f6e0*/  @P0 LOP3.LUT R6, R7, R6, RZ, 0x3c, !PT ;  /* 0x0000000607060212 */ /* 0x000fc800078e3cff */
[----:B------:R-:W-:-:S05]  /*2f6f0*/  @P0 LOP3.LUT R7, R7, R6, RZ, 0x3c, !PT ;  /* 0x0000000607070212 */ /* 0x000fca00078e3cff */
[----:B------:R-:W4:Y:S04]  /*2f700*/  @P0 LDG.E.U16 R10, [R6.64] ;  /* 0x00000004060a0981 */ /* 0x000f28000c1e1500 */
[----:B----4-:R0:W-:Y:S04]  /*2f710*/  STL [R1+0xbc], R10 ;  /* 0x0000bc0a01007387 */ /* 0x0101e80000100800 */
[----:B0-----:R-:W4:Y:S01]  /*2f720*/  LDL.LU R10, [R1+0x5748] ;  /* 0x00574800010a7983 */ /* 0x001f220000300800 */
[----:B------:R-:W2:Y:S02]  /*2f730*/  LDL R6, [R1+0x227c] ;  /* 0x00227c0001067983 */ /* 0x000ea40000100800 */
[----:B------:R-:W2:Y:S01]  /*2f740*/  LDL R7, [R1+0x2280] ;  /* 0x0022800001077983 */ /* 0x000ea20000100800 */
[----:B------:R-:W-:-:S02]  /*2f750*/  PRMT R8, RZ, 0x7610, R8 ;  /* 0x00007610ff087816 */ /* 0x000fc40000000008 */
[----:B------:R-:W-:Y:S02]  /*2f760*/  ISETP.GT.AND P1, PT, R4, 0x2f, PT ;  /* 0x0000002f0400780c */ /* 0x000fe40003f24270 */
[----:B--2---:R-:W-:-:S04]  /*2f770*/  @P0 LOP3.LUT R7, R7, R6, RZ, 0x3c, !PT ;  /* 0x0000000607070212 */ /* 0x004fc800078e3cff */
[----:B------:R-:W-:-:S04]  /*2f780*/  @P0 LOP3.LUT R6, R7, R6, RZ, 0x3c, !PT ;  /* 0x0000000607060212 */ /* 0x000fc800078e3cff */
[----:B------:R-:W-:-:S05]  /*2f790*/  @P0 LOP3.LUT R7, R7, R6, RZ, 0x3c, !PT ;  /* 0x0000000607070212 */ /* 0x000fca00078e3cff */
[----:B------:R-:W2:Y:S04]  /*2f7a0*/  @P0 LDG.E.U16 R8, [R6.64] ;  /* 0x0000000406080981 */ /* 0x000ea8000c1e1500 */
[----:B--2---:R0:W-:Y:S04]  /*2f7b0*/  STL [R1+0xb4], R8 ;  /* 0x0000b40801007387 */ /* 0x0041e80000100800 */
[----:B0-----:R-:W2:Y:S01]  /*2f7c0*/  LDL.LU R8, [R1+0x5744] ;  /* 0x0057440001087983 */ /* 0x001ea20000300800 */
[----:B------:R-:W2:Y:S02]  /*2f7d0*/  LDL R6, [R1+0x2274] ;  /* 0x0022740001067983 */ /* 0x000ea40000100800 */
[----:B------:R-:W2:Y:S01]  /*2f7e0*/  LDL R7, [R1+0x2278] ;  /* 0x0022780001077983 */ /* 0x000ea20000100800 */
[----:B------:R-:W-:-:S02]  /*2f7f0*/  PRMT R3, RZ, 0x7610, R3 ;  /* 0x00007610ff037816 */ /* 0x000fc40000000003 */
        /* <DEDUP_REMOVED lines=373> */
[----:B---3--:R-:W-:-:S02]  /*30f50*/  PRMT R19, RZ, 0x7610, R19 ;  /* 0x00007610ff137816 */ /* 0x008fc40000000013 */
[----:B--2---:R-:W-:-:S04]  /*30f60*/  @P0 LOP3.LUT R7, R7, R6, RZ, 0x3c, !PT ;  /* 0x0000000607070212 */ /* 0x004fc800078e3cff */
[----:B------:R-:W-:-:S04]  /*30f70*/  @P0 LOP3.LUT R6, R7, R6, RZ, 0x3c, !PT ;  /* 0x0000000607060212 */ /* 0x000fc800078e3cff */
[----:B------:R-:W-:-:S05]  /*30f80*/  @P0 LOP3.LUT R7, R7, R6, RZ, 0x3c, !PT ;  /* 0x0000000607070212 */ /* 0x000fca00078e3cff */
[----:B------:R0:W2:Y:S04]  /*30f90*/  @P0 LDG.E.U16 R19, [R6.64] ;  /* 0x0000000406130981 */ /* 0x0000a8000c1e1500 */
[----:B0-----:R-:W3:Y:S04]  /*30fa0*/  LDL R6, [R1+0x2124] ;  /* 0x0021240001067983 */ /* 0x001ee80000100800 */
[----:B------:R-:W3:Y:S01]  /*30fb0*/  LDL R7, [R1+0x2128] ;  /* 0x0021280001077983 */ /* 0x000ee20000100800 */
[----:B------:R-:W-:-:S03]  /*30fc0*/  PRMT R28, RZ, 0x7610, R28 ;  /* 0x00007610ff1c7816 */ /* 0x000fc6000000001c */
[----:B--2---:R0:W-:Y:S04]  /*30fd0*/  STL [R1+0x44], R19 ;  /* 0x0000441301007387 */ /* 0x0041e80000100800 */
[----:B0-----:R-:W2:Y:S01]  /*30fe0*/  LDL R19, [R1+0x2100] ;  /* 0x0021000001137983 */ /* 0x001ea20000100800 */
[----:B---3--:R-:W-:-:S04]  /*30ff0*/  @P0 LOP3.LUT R7, R7, R6, RZ, 0x3c, !PT ;  /* 0x0000000607070212 */ /* 0x008fc800078e3cff */
[----:B------:R-:W-:-:S04]  /*31000*/  @P0 LOP3.LUT R6, R7, R6, RZ, 0x3c, !PT ;  /* 0x0000000607060212 */ /* 0x000fc800078e3cff */
[----:B------:R-:W-:-:S05]  /*31010*/  @P0 LOP3.LUT R7, R7, R6, RZ, 0x3c, !PT ;  /* 0x0000000607070212 */ /* 0x000fca00078e3cff */
[----:B------:R-:W3:Y:S04]  /*31020*/  @P0 LDG.E.U16 R28, [R6.64] ;  /* 0x00000004061c0981 */ /* 0x000ee8000c1e1500 */
[----:B---3--:R0:W-:Y:S04]  /*31030*/  STL [R1+0x40], R28 ;  /* 0x0000401c01007387 */ /* 0x0081e80000100800 */
[----:B0-----:R-:W3:Y:S01]  /*31040*/  LDL.LU R28, [R1+0x569c] ;  /* 0x00569c00011c7983 */ /* 0x001ee20000300800 */
        /* <DEDUP_REMOVED lines=33> */
[----:B------:R-:W2:Y:S01]  /*31260*/  @P0 LDG.E.U16 R20, [R6.64] ;  /* 0x0000000406140981 */ /* 0x000ea2000c1e1500 */
[----:B------:R-:W-:-:S03]  /*31270*/  PRMT R60, RZ, 0x7610, R60 ;  /* 0x00007610ff3c7816 */ /* 0x000fc6000000003c */
[----:B--2---:R0:W-:Y:S04]  /*31280*/  STL [R1+0x30], R20 ;  /* 0x0000301401007387 */ /* 0x0041e80000100800 */
[----:B0-----:R-:W2:Y:S01]  /*31290*/  LDL.LU R20, [R1+0x568c] ;  /* 0x00568c0001147983 */ /* 0x001ea20000300800 */
[----:B------:R-:W2:Y:S02]  /*312a0*/  LDL R7, [R1+0x20fc] ;  /* 0x0020fc0001077983 */ /* 0x000ea40000100800 */
[----:B------:R-:W-:Y:S01]  /*312b0*/  @P0 IMAD.MOV.U32 R6, RZ, RZ, R19 ;  /* 0x000000ffff060224 */ /* 0x000fe200078e0013 */
[----:B------:R-:W-:Y:S02]  /*312c0*/  ISETP.GT.AND P1, PT, R4, 0x35, PT ;  /* 0x000000350400780c */ /* 0x000fe40003f24270 */
[----:B------:R-:W-:Y:S01]  /*312d0*/  PRMT R23, RZ, 0x7610, R23 ;  /* 0x00007610ff177816 */ /* 0x000fe20000000017 */
[----:B------:R-:W3:Y:S04]  /*312e0*/  LDL R19, [R1+0x20d8] ;  /* 0x0020d80001137983 */ /* 0x000ee80000100800 */
[----:B--2---:R0:W2:Y:S04]  /*312f0*/  @P0 LDG.E.U16 R60, [R6.64] ;  /* 0x00000004063c0981 */ /* 0x0040a8000c1e1500 */
[----:B0-----:R-:W3:Y:S04]  /*31300*/  LDL R6, [R1+0x20f4] ;  /* 0x0020f40001067983 */ /* 0x001ee80000100800 */
[----:B------:R-:W3:Y:S04]  /*31310*/  LDL R7, [R1+0x20f8] ;  /* 0x0020f80001077983 */ /* 0x000ee80000100800 */
        /* <DEDUP_REMOVED lines=14> */
[----:B------:R0:W2:Y:S04]  /*31400*/  @P1 LDG.E.U16 R13, [R6.64] ;  /* 0x00000004060d1981 */ /* 0x0000a8000c1e1500 */
[----:B0-----:R-:W2:Y:S04]  /*31410*/  LDL R6, [R1+0x20e4] ;  /* 0x0020e40001067983 */ /* 0x001ea80000100800 */
[----:B------:R-:W2:Y:S01]  /*31420*/  LDL R7, [R1+0x20e8] ;  /* 0x0020e80001077983 */ /* 0x000ea20000100800 */
[----:B------:R-:W-:Y:S02]  /*31430*/  PRMT R24, RZ, 0x7610, R24 ;  /* 0x00007610ff187816 */ /* 0x000fe40000000018 */
[----:B--2---:R-:W-:-:S04]  /*31440*/  @P1 LOP3.LUT R7, R7, R6, RZ, 0x3c, !PT ;  /* 0x0000000607071212 */ /* 0x004fc800078e3cff */
[----:B------:R-:W-:-:S04]  /*31450*/  @P1 LOP3.LUT R6, R7, R6, RZ, 0x3c, !PT ;  /* 0x0000000607061212 */ /* 0x000fc800078e3cff */
[----:B------:R-:W-:-:S05]  /*31460*/  @P1 LOP3.LUT R7, R7, R6, RZ, 0x3c, !PT ;  /* 0x0000000607071212 */ /* 0x000fca00078e3cff */
[----:B------:R-:W2:Y:S04]  /*31470*/  @P1 LDG.E.U16 R24, [R6.64] ;  /* 0x0000000406181981 */ /* 0x000ea8000c1e1500 */
[----:B------:R0:W-:Y:S04]  /*31480*/  STL [R1+0x24], R13 ;  /* 0x0000240d01007387 */ /* 0x0001e80000100800 */
[----:B0-----:R-:W3:Y:S04]  /*31490*/  LDL R13, [R1+0x20c8] ;  /* 0x0020c800010d7983 */ /* 0x001ee80000100800 */
        /* <DEDUP_REMOVED lines=13> */
[----:B------:R-:W-:Y:S02]  /*31570*/  @P1 IMAD.MOV.U32 R6, RZ, RZ, R19 ;  /* 0x000000ffff061224 */ /* 0x000fe400078e0013 */
[----:B------:R-:W3:Y:S04]  /*31580*/  LDL R19, [R1+0x20b8] ;  /* 0x0020b80001137983 */ /* 0x000ee80000100800 */
[----:B--2---:R-:W2:Y:S01]  /*31590*/  @P1 LDG.E.U16 R26, [R6.64] ;  /* 0x00000004061a1981 */ /* 0x004ea2000c1e1500 */
[----:B----4-:R-:W-:-:S03]  /*315a0*/  PRMT R10, RZ, 0x7610, R10 ;  /* 0x00007610ff0a7816 */ /* 0x010fc6000000000a */
[----:B--2---:R0:W-:Y:S04]  /*315b0*/  STL [R1+0x18], R26 ;  /* 0x0000181a01007387 */ /* 0x0041e80000100800 */
[----:B0-----:R-:W2:Y:S01]  /*315c0*/  LDL.LU R26, [R1+0x567c] ;  /* 0x00567c00011a7983 */ /* 0x001ea20000300800 */
[----:B------:R-:W4:Y:S02]  /*315d0*/  LDL R7, [R1+0x20cc] ;  /* 0x0020cc0001077983 */ /* 0x000f240000100800 */
[----:B------:R-:W-:Y:S01]  /*315e0*/  @P1 IMAD.MOV.U32 R6, RZ, RZ, R60 ;  /* 0x000000ffff061224 */ /* 0x000fe200078e003c */
[----:B------:R-:W-:Y:S01]  /*315f0*/  PRMT R8, RZ, 0x7610, R8 ;  /* 0x00007610ff087816 */ /* 0x000fe20000000008 */
[----:B------:R-:W2:Y:S04]  /*31600*/  LDL R60, [R1+0x20ac] ;  /* 0x0020ac00013c7983 */ /* 0x000ea80000100800 */
[----:B----4-:R0:W4:Y:S04]  /*31610*/  @P1 LDG.E.U16 R10, [R6.64] ;  /* 0x00000004060a1981 */ /* 0x010128000c1e1500 */
[----:B0-----:R-:W2:Y:S01]  /*31620*/  LDL R7, [R1+0x20c4] ;  /* 0x0020c40001077983 */ /* 0x001ea20000100800 */
[----:B---3--:R-:W-:-:S03]  /*31630*/  @P1 IMAD.MOV.U32 R6, RZ, RZ, R13 ;  /* 0x000000ffff061224 */ /* 0x008fc600078e000d */
[----:B----4-:R0:W-:Y:S01]  /*31640*/  STL [R1+0x14], R10 ;  /* 0x0000140a01007387 */ /* 0x0101e20000100800 */
[----:B------:R-:W-:Y:S01]  /*31650*/  PRMT R3, RZ, 0x7610, R3 ;  /* 0x00007610ff037816 */ /* 0x000fe20000000003 */
[----:B------:R-:W3:Y:S02]  /*31660*/  LDL R13, [R1+0x20a4] ;  /* 0x0020a400010d7983 */ /* 0x000ee40000100800 */
[----:B--2---:R1:W2:Y:S04]  /*31670*/  @P1 LDG.E.U16 R8, [R6.64] ;  /* 0x0000000406081981 */ /* 0x0042a8000c1e1500 */
[----:B0-----:R-:W4:Y:S04]  /*31680*/  LDL R10, [R1+0x20b0] ;  /* 0x0020b000010a7983 */ /* 0x001f280000100800 */
[----:B-1----:R-:W2:Y:S04]  /*31690*/  LDL R6, [R1+0x20bc] ;  /* 0x0020bc0001067983 */ /* 0x002ea80000100800 */
[----:B------:R-:W2:Y:S02]  /*316a0*/  LDL R7, [R1+0x20c0] ;  /* 0x0020c00001077983 */ /* 0x000ea40000100800 */
[----:B--2---:R-:W-:-:S04]  /*316b0*/  @P1 LOP3.LUT R7, R7, R6, RZ, 0x3c, !PT ;  /* 0x0000000607071212 */ /* 0x004fc800078e3cff */
[----:B------:R-:W-:-:S04]  /*316c0*/  @P1 LOP3.LUT R6, R7, R6, RZ, 0x3c, !PT ;  /* 0x0000000607061212 */ /* 0x000fc800078e3cff */
[----:B------:R-:W-:-:S05]  /*316d0*/  @P1 LOP3.LUT R7, R7, R6, RZ, 0x3c, !PT ;  /* 0x0000000607071212 */ /* 0x000fca00078e3cff */
[----:B------:R-:W2:Y:S04]  /*316e0*/  @P1 LDG.E.U16 R3, [R6.64] ;  /* 0x0000000406031981 */ /* 0x000ea8000c1e1500 */
[----:B------:R0:W-:Y:S04]  /*316f0*/  STL [R1+0x10], R8 ;  /* 0x0000100801007387 */ /* 0x0001e80000100800 */
[----:B0-----:R-:W3:Y:S01]  /*31700*/  LDL R8, [R1+0x20a8] ;  /* 0x0020a80001087983 */ /* 0x001ee20000100800 */
[----:B------:R-:W-:-:S03]  /*31710*/  ISETP.GT.AND P0, PT, R4, 0x36, PT ;  /* 0x000000360400780c */ /* 0x000fc60003f04270 */
[----:B--2---:R-:W-:Y:S01]  /*31720*/  STL [R1+0xc], R3 ;  /* 0x00000c0301007387 */ /* 0x004fe20000100800 */
[----:B------:R-:W2:Y:S01]  /*31730*/  LDL R7, [R1+0x20b4] ;  /* 0x0020b40001077983 */ /* 0x000ea20000100800 */
[----:B------:R-:W-:-:S08]  /*31740*/  PRMT R61, RZ, 0x7610, R61 ;  /* 0x00007610ff3d7816 */ /* 0x000fd0000000003d */
[----:B------:R-:W-:Y:S01]  /*31750*/  @P0 IMAD.MOV.U32 R6, RZ, RZ, R19 ;  /* 0x000000ffff060224 */ /* 0x000fe200078e0013 */
[----:B------:R-:W-:Y:S02]  /*31760*/  PRMT R2, RZ, 0x7610, R2 ;  /* 0x00007610ff027816 */ /* 0x000fe40000000002 */
[----:B------:R-:W-:Y:S01]  /*31770*/  PRMT R0, RZ, 0x7610, R0 ;  /* 0x00007610ff007816 */ /* 0x000fe20000000000 */
[----:B------:R-:W3:Y:S04]  /*31780*/  LDL R19, [R1+0x2098] ;  /* 0x0020980001137983 */ /* 0x000ee80000100800 */
[----:B--2---:R4:W2:Y:S02]  /*31790*/  @P0 LDG.E.U16 R61, [R6.64] ;  /* 0x00000004063d0981 */ /* 0x0048a4000c1e1500 */
[----:B----4-:R-:W-:-:S02]  /*317a0*/  @P0 IMAD.MOV.U32 R6, RZ, RZ, R10 ;  /* 0x000000ffff060224 */ /* 0x010fc400078e000a */
[----:B------:R-:W-:-:S05]  /*317b0*/  @P0 IMAD.MOV.U32 R7, RZ, RZ, R60 ;  /* 0x000000ffff070224 */ /* 0x000fca00078e003c */
[----:B------:R3:W4:Y:S02]  /*317c0*/  @P0 LDG.E.U16 R2, [R6.64] ;  /* 0x0000000406020981 */ /* 0x000724000c1e1500 */
[----:B---3--:R-:W-:Y:S02]  /*317d0*/  @P0 IMAD.MOV.U32 R6, RZ, RZ, R8 ;  /* 0x000000ffff060224 */ /* 0x008fe400078e0008 */
[----:B------:R-:W-:-:S05]  /*317e0*/  @P0 IMAD.MOV.U32 R7, RZ, RZ, R13 ;  /* 0x000000ffff070224 */ /* 0x000fca00078e000d */
[----:B------:R0:W3:Y:S04]  /*317f0*/  @P0 LDG.E.U16 R0, [R6.64] ;  /* 0x0000000406000981 */ /* 0x0000e8000c1e1500 */
[----:B--2---:R1:W-:Y:S01]  /*31800*/  STL [R1+0x560c], R61 ;  /* 0x00560c3d01007387 */ /* 0x0043e20000100800 */
[----:B------:R-:W2:Y:S02]  /*31810*/  LDL R60, [R1+0x208c] ;  /* 0x00208c00013c7983 */ /* 0x000ea40000100800 */
[----:B------:R-:W2:Y:S01]  /*31820*/  LDL R10, [R1+0x2090] ;  /* 0x00209000010a7983 */ /* 0x000ea20000100800 */
[----:B-1----:R-:W2:Y:S04]  /*31830*/  LDL R61, [R1+0x2094] ;  /* 0x00209400013d7983 */ /* 0x002ea80000100800 */
[----:B----4-:R-:W-:Y:S01]  /*31840*/  STL [R1+0x5610], R2 ;  /* 0x0056100201007387 */ /* 0x010fe20000100800 */
[----:B0-----:R-:W4:Y:S02]  /*31850*/  LDL R6, [R1+0x209c] ;  /* 0x00209c0001067983 */ /* 0x001f240000100800 */
[----:B------:R-:W4:Y:S01]  /*31860*/  LDL R7, [R1+0x20a0] ;  /* 0x0020a00001077983 */ /* 0x000f220000100800 */
[----:B------:R-:W-:-:S02]  /*31870*/  PRMT R59, RZ, 0x7610, R59 ;  /* 0x00007610ff3b7816 */ /* 0x000fc4000000003b */
[----:B------:R-:W-:Y:S01]  /*31880*/  PRMT R58, RZ, 0x7610, R58 ;  /* 0x00007610ff3a7816 */ /* 0x000fe2000000003a */
[----:B------:R-:W2:Y:S04]  /*31890*/  LDL R13, [R1+0x2084] ;  /* 0x00208400010d7983 */ /* 0x000ea80000100800 */
[----:B------:R-:W2:Y:S01]  /*318a0*/  LDL R8, [R1+0x2088] ;  /* 0x0020880001087983 */ /* 0x000ea20000100800 */
[----:B----4-:R-:W-:-:S04]  /*318b0*/  @P0 LOP3.LUT R7, R7, R6, RZ, 0x3c, !PT ;  /* 0x0000000607070212 */ /* 0x010fc800078e3cff */
[----:B------:R-:W-:-:S04]  /*318c0*/  @P0 LOP3.LUT R6, R7, R6, RZ, 0x3c, !PT ;  /* 0x0000000607060212 */ /* 0x000fc800078e3cff */
[----:B------:R-:W-:-:S05]  /*318d0*/  @P0 LOP3.LUT R7, R7, R6, RZ, 0x3c, !PT ;  /* 0x0000000607070212 */ /* 0x000fca00078e3cff */
[----:B------:R0:W4:Y:S02]  /*318e0*/  @P0 LDG.E.U16 R59, [R6.64] ;  /* 0x00000004063b0981 */ /* 0x000124000c1e1500 */
[----:B0-----:R-:W-:Y:S02]  /*318f0*/  @P0 IMAD.MOV.U32 R6, RZ, RZ, R19 ;  /* 0x000000ffff060224 */ /* 0x001fe400078e0013 */
[----:B--2---:R-:W-:-:S05]  /*31900*/  @P0 IMAD.MOV.U32 R7, RZ, RZ, R61 ;  /* 0x000000ffff070224 */ /* 0x004fca00078e003d */
[----:B------:R0:W2:Y:S01]  /*31910*/  @P0 LDG.E.U16 R58, [R6.64] ;  /* 0x00000004063a0981 */ /* 0x0000a2000c1e1500 */
[----:B------:R-:W-:Y:S01]  /*31920*/  PRMT R57, RZ, 0x7610, R57 ;  /* 0x00007610ff397816 */ /* 0x000fe20000000039 */
[----:B0-----:R-:W-:Y:S02]  /*31930*/  @P0 IMAD.MOV.U32 R6, RZ, RZ, R10 ;  /* 0x000000ffff060224 */ /* 0x001fe400078e000a */
[----:B------:R-:W-:-:S05]  /*31940*/  @P0 IMAD.MOV.U32 R7, RZ, RZ, R60 ;  /* 0x000000ffff070224 */ /* 0x000fca00078e003c */
[----:B------:R0:W2:Y:S01]  /*31950*/  @P0 LDG.E.U16 R57, [R6.64] ;  /* 0x0000000406390981 */ /* 0x0000a2000c1e1500 */
[----:B------:R-:W-:-:S03]  /*31960*/  PRMT R56, RZ, 0x7610, R56 ;  /* 0x00007610ff387816 */ /* 0x000fc60000000038 */
[----:B---3--:R-:W-:Y:S01]  /*31970*/  STL [R1+0x5614], R0 ;  /* 0x0056140001007387 */ /* 0x008fe20000100800 */
[----:B0-----:R-:W-:Y:S02]  /*31980*/  @P0 IMAD.MOV.U32 R6, RZ, RZ, R8 ;  /* 0x000000ffff060224 */ /* 0x001fe400078e0008 */
[----:B------:R-:W-:-:S05]  /*31990*/  @P0 IMAD.MOV.U32 R7, RZ, RZ, R13 ;  /* 0x000000ffff070224 */ /* 0x000fca00078e000d */
[----:B------:R-:W3:Y:S04]  /*319a0*/  @P0 LDG.E.U16 R56, [R6.64] ;  /* 0x0000000406380981 */ /* 0x000ee8000c1e1500 */
[----:B----4-:R-:W-:Y:S01]  /*319b0*/  STL [R1+0x5618], R59 ;  /* 0x0056183b01007387 */ /* 0x010fe20000100800 */
[----:B------:R-:W4:Y:S03]  /*319c0*/  LDL R19, [R1+0x2080] ;  /* 0x0020800001137983 */ /* 0x000f260000100800 */
[----:B--2---:R0:W-:Y:S01]  /*319d0*/  STL [R1+0x561c], R58 ;  /* 0x00561c3a01007387 */ /* 0x0041e20000100800 */
[----:B------:R-:W2:Y:S02]  /*319e0*/  LDL R61, [R1+0x2074] ;  /* 0x00207400013d7983 */ /* 0x000ea40000100800 */
[----:B------:R-:W2:Y:S01]  /*319f0*/  LDL R10, [R1+0x2078] ;  /* 0x00207800010a7983 */ /* 0x000ea20000100800 */
[----:B0-----:R-:W2:Y:S01]  /*31a00*/  LDL R58, [R1+0x207c] ;  /* 0x00207c00013a7983 */ /* 0x001ea20000100800 */
[----:B------:R-:W-:-:S03]  /*31a10*/  ISETP.GT.AND P1, PT, R4, 0x37, PT ;  /* 0x000000370400780c */ /* 0x000fc60003f24270 */
[----:B------:R-:W-:Y:S01]  /*31a20*/  STL [R1+0x5620], R57 ;  /* 0x0056203901007387 */ /* 0x000fe20000100800 */
[----:B------:R-:W2:Y:S02]  /*31a30*/  LDL R60, [R1+0x206c] ;  /* 0x00206c00013c7983 */ /* 0x000ea40000100800 */
[----:B------:R-:W2:Y:S02]  /*31a40*/  LDL R13, [R1+0x2070] ;  /* 0x00207000010d7983 */ /* 0x000ea40000100800 */
[----:B------:R-:W2:Y:S01]  /*31a50*/  LDL R59, [R1+0x2064] ;  /* 0x00206400013b7983 */ /* 0x000ea20000100800 */
[----:B------:R-:W2:Y:S01]  /*31a60*/  LDL R8, [R1+0x2068] ;  /* 0x0020680001087983 */ /* 0x000ea20000100800 */
[----:B------:R-:W-:Y:S02]  /*31a70*/  PRMT R55, RZ, 0x7610, R55 ;  /* 0x00007610ff377816 */ /* 0x000fe40000000037 */
[----:B------:R-:W-:Y:S01]  /*31a80*/  PRMT R9, RZ, 0x7610, R9 ;  /* 0x00007610ff097816 */ /* 0x000fe20000000009 */
[----:B---3--:R-:W-:Y:S01]  /*31a90*/  STL [R1+0x5624], R56 ;  /* 0x0056243801007387 */ /* 0x008fe20000100800 */
[----:B----4-:R-:W-:-:S03]  /*31aa0*/  @P0 IMAD.MOV.U32 R6, RZ, RZ, R19 ;  /* 0x000000ffff060224 */ /* 0x010fc600078e0013 */
[----:B------:R-:W3:Y:S01]  /*31ab0*/  LDL R19, [R1+0x2060] ;  /* 0x0020600001137983 */ /* 0x000ee20000100800 */
[----:B--2---:R-:W-:-:S03]  /*31ac0*/  @P0 IMAD.MOV.U32 R7, RZ, RZ, R58 ;  /* 0x000000ffff070224 */ /* 0x004fc600078e003a */
[----:B------:R-:W2:Y:S04]  /*31ad0*/  LDL R58, [R1+0x205c] ;  /* 0x00205c00013a7983 */ /* 0x000ea80000100800 */
[----:B------:R0:W4:Y:S02]  /*31ae0*/  @P0 LDG.E.U16 R55, [R6.64] ;  /* 0x0000000406370981 */ /* 0x000124000c1e1500 */
[----:B0-----:R-:W-:Y:S02]  /*31af0*/  @P1 IMAD.MOV.U32 R6, RZ, RZ, R10 ;  /* 0x000000ffff061224 */ /* 0x001fe400078e000a */
[----:B------:R-:W-:-:S05]  /*31b00*/  @P1 IMAD.MOV.U32 R7, RZ, RZ, R61 ;  /* 0x000000ffff071224 */ /* 0x000fca00078e003d */
[----:B------:R0:W4:Y:S01]  /*31b10*/  @P1 LDG.E.U16 R9, [R6.64] ;  /* 0x0000000406091981 */ /* 0x000122000c1e1500 */
[----:B------:R-:W-:Y:S02]  /*31b20*/  PRMT R11, RZ, 0x7610, R11 ;  /* 0x00007610ff0b7816 */ /* 0x000fe4000000000b */
[----:B------:R-:W-:Y:S01]  /*31b30*/  PRMT R2, RZ, 0x7610, R2 ;  /* 0x00007610ff027816 */ /* 0x000fe20000000002 */
[----:B0-----:R-:W-:Y:S02]  /*31b40*/  @P1 IMAD.MOV.U32 R6, RZ, RZ, R13 ;  /* 0x000000ffff061224 */ /* 0x001fe400078e000d */
[----:B------:R-:W-:-:S05]  /*31b50*/  @P1 IMAD.MOV.U32 R7, RZ, RZ, R60 ;  /* 0x000000ffff071224 */ /* 0x000fca00078e003c */
[----:B------:R0:W4:Y:S01]  /*31b60*/  @P1 LDG.E.U16 R11, [R6.64] ;  /* 0x00000004060b1981 */ /* 0x000122000c1e1500 */
[----:B------:R-:W-:Y:S01]  /*31b70*/  PRMT R16, RZ, 0x7610, R16 ;  /* 0x00007610ff107816 */ /* 0x000fe20000000010 */
[----:B0-----:R-:W-:Y:S02]  /*31b80*/  @P1 IMAD.MOV.U32 R6, RZ, RZ, R8 ;  /* 0x000000ffff061224 */ /* 0x001fe400078e0008 */
[----:B------:R-:W-:-:S05]  /*31b90*/  @P1 IMAD.MOV.U32 R7, RZ, RZ, R59 ;  /* 0x000000ffff071224 */ /* 0x000fca00078e003b */
[----:B------:R3:W4:Y:S02]  /*31ba0*/  @P1 LDG.E.U16 R2, [R6.64] ;  /* 0x0000000406021981 */ /* 0x000724000c1e1500 */
[----:B---3--:R-:W-:Y:S02]  /*31bb0*/  @P1 IMAD.MOV.U32 R6, RZ, RZ, R19 ;  /* 0x000000ffff061224 */ /* 0x008fe400078e0013 */
[----:B--2---:R-:W-:Y:S01]  /*31bc0*/  @P1 IMAD.MOV.U32 R7, RZ, RZ, R58 ;  /* 0x000000ffff071224 */ /* 0x004fe200078e003a */
[----:B----4-:R-:W-:Y:S01]  /*31bd0*/  STL [R1+0x5628], R55 ;  /* 0x0056283701007387 */ /* 0x010fe20000100800 */
[----:B------:R-:W2:Y:S03]  /*31be0*/  LDL R10, [R1+0x2054] ;  /* 0x00205400010a7983 */ /* 0x000ea60000100800 */
[----:B------:R-:W3:Y:S04]  /*31bf0*/  @P1 LDG.E.U16 R16, [R6.64] ;  /* 0x0000000406101981 */ /* 0x000ee8000c1e1500 */
[----:B------:R0:W-:Y:S01]  /*31c00*/  STL [R1+0x39c], R9 ;  /* 0x00039c0901007387 */ /* 0x0001e20000100800 */
[----:B------:R-:W4:Y:S03]  /*31c10*/  LDL R13, [R1+0x204c] ;  /* 0x00204c00010d7983 */ /* 0x000f260000100800 */
[----:B0-----:R-:W4:Y:S04]  /*31c20*/  LDL R9, [R1+0x2058] ;  /* 0x0020580001097983 */ /* 0x001f280000100800 */
[----:B------:R0:W-:Y:S01]  /*31c30*/  STL [R1+0x394], R11 ;  /* 0x0003940b01007387 */ /* 0x0001e20000100800 */
[----:B------:R-:W4:Y:S03]  /*31c40*/  LDL R8, [R1+0x2044] ;  /* 0x0020440001087983 */ /* 0x000f260000100800 */
[----:B0-----:R-:W4:Y:S04]  /*31c50*/  LDL R11, [R1+0x2050] ;  /* 0x00205000010b7983 */ /* 0x001f280000100800 */
[----:B------:R0:W-:Y:S01]  /*31c60*/  STL [R1+0x38c], R2 ;  /* 0x00038c0201007387 */ /* 0x0001e20000100800 */
[----:B------:R-:W4:Y:S03]  /*31c70*/  LDL R19, [R1+0x203c] ;  /* 0x00203c0001137983 */ /* 0x000f260000100800 */
[----:B0-----:R-:W4:Y:S04]  /*31c80*/  LDL R2, [R1+0x2048] ;  /* 0x0020480001027983 */ /* 0x001f280000100800 */
[----:B---3--:R0:W-:Y:S01]  /*31c90*/  STL [R1+0x384], R16 ;  /* 0x0003841001007387 */ /* 0x0081e20000100800 */
[----:B--2---:R-:W-:-:S02]  /*31ca0*/  @P1 IMAD.MOV.U32 R7, RZ, RZ, R10 ;  /* 0x000000ffff071224 */ /* 0x004fc400078e000a */
[----:B------:R-:W2:Y:S01]  /*31cb0*/  LDL R10, [R1+0x2034] ;  /* 0x00203400010a7983 */ /* 0x000ea20000100800 */
[----:B0-----:R-:W3:Y:S01]  /*31cc0*/  LDL R16, [R1+0x2040] ;  /* 0x0020400001107983 */ /* 0x001ee20000100800 */
[----:B----4-:R-:W-:-:S03]  /*31cd0*/  @P1 IMAD.MOV.U32 R6, RZ, RZ, R9 ;  /* 0x000000ffff061224 */ /* 0x010fc600078e0009 */
[----:B------:R-:W4:Y:S01]  /*31ce0*/  LDL R9, [R1+0x2038] ;  /* 0x0020380001097983 */ /* 0x000f220000100800 */
[----:B------:R-:W-:Y:S02]  /*31cf0*/  PRMT R57, RZ, 0x7610, R57 ;  /* 0x00007610ff397816 */ /* 0x000fe40000000039 */
[----:B------:R-:W-:-:S04]  /*31d00*/  PRMT R56, RZ, 0x7610, R56 ;  /* 0x00007610ff387816 */ /* 0x000fc80000000038 */
[----:B------:R0:W2:Y:S01]  /*31d10*/  @P1 LDG.E.U16 R57, [R6.64] ;  /* 0x0000000406391981 */ /* 0x0000a2000c1e1500 */
[----:B------:R-:W-:Y:S02]  /*31d20*/  PRMT R55, RZ, 0x7610, R55 ;  /* 0x00007610ff377816 */ /* 0x000fe40000000037 */
[----:B------:R-:W-:Y:S01]  /*31d30*/  ISETP.GT.AND P0, PT, R4, 0x38, PT ;  /* 0x000000380400780c */ /* 0x000fe20003f04270 */
[----:B0-----:R-:W-:Y:S02]  /*31d40*/  @P1 IMAD.MOV.U32 R6, RZ, RZ, R11 ;  /* 0x000000ffff061224 */ /* 0x001fe400078e000b */
[----:B------:R-:W-:Y:S01]  /*31d50*/  @P1 IMAD.MOV.U32 R7, RZ, RZ, R13 ;  /* 0x000000ffff071224 */ /* 0x000fe200078e000d */
[----:B------:R-:W-:Y:S02]  /*31d60*/  PRMT R14, RZ, 0x7610, R14 ;  /* 0x00007610ff0e7816 */ /* 0x000fe4000000000e */
[----:B------:R-:W-:Y:S01]  /*31d70*/  PRMT R54, RZ, 0x7610, R54 ;  /* 0x00007610ff367816 */ /* 0x000fe20000000036 */
[----:B------:R-:W2:Y:S04]  /*31d80*/  LDL R13, [R1+0x202c] ;  /* 0x00202c00010d7983 */ /* 0x000ea80000100800 */
[----:B------:R0:W2:Y:S04]  /*31d90*/  @P1 LDG.E.U16 R56, [R6.64] ;  /* 0x0000000406381981 */ /* 0x0000a8000c1e1500 */
[----:B------:R-:W2:Y:S01]  /*31da0*/  LDL R11, [R1+0x2030] ;  /* 0x00203000010b7983 */ /* 0x000ea20000100800 */
[----:B0-----:R-:W-:-:S02]  /*31db0*/  @P1 IMAD.MOV.U32 R6, RZ, RZ, R2 ;  /* 0x000000ffff061224 */ /* 0x001fc400078e0002 */
[----:B------:R-:W-:Y:S01]  /*31dc0*/  @P1 IMAD.MOV.U32 R7, RZ, RZ, R8 ;  /* 0x000000ffff071224 */ /* 0x000fe200078e0008 */
[----:B------:R-:W2:Y:S04]  /*31dd0*/  LDL R2, [R1+0x2028] ;  /* 0x0020280001027983 */ /* 0x000ea80000100800 */
[----:B------:R-:W2:Y:S04]  /*31de0*/  LDL R8, [R1+0x2024] ;  /* 0x0020240001087983 */ /* 0x000ea80000100800 */
[----:B------:R0:W2:Y:S02]  /*31df0*/  @P1 LDG.E.U16 R55, [R6.64] ;  /* 0x0000000406371981 */ /* 0x0000a4000c1e1500 */
[----:B0-----:R-:W-:-:S02]  /*31e00*/  @P1 IMAD.MOV.U32 R7, RZ, RZ, R19 ;  /* 0x000000ffff071224 */ /* 0x001fc400078e0013 */
[----:B---3--:R-:W-:-:S05]  /*31e10*/  @P1 IMAD.MOV.U32 R6, RZ, RZ, R16 ;  /* 0x000000ffff061224 */ /* 0x008fca00078e0010 */
[----:B------:R4:W3:Y:S02]  /*31e20*/  @P1 LDG.E.U16 R14, [R6.64] ;  /* 0x00000004060e1981 */ /* 0x0008e4000c1e1500 */
[----:B----4-:R-:W-:Y:S02]  /*31e30*/  @P0 IMAD.MOV.U32 R6, RZ, RZ, R9 ;  /* 0x000000ffff060224 */ /* 0x010fe400078e0009 */
[----:B--2---:R-:W-:Y:S01]  /*31e40*/  @P0 IMAD.MOV.U32 R7, RZ, RZ, R10 ;  /* 0x000000ffff070224 */ /* 0x004fe200078e000a */
[----:B------:R-:W2:Y:S04]  /*31e50*/  LDL R9, [R1+0x2020] ;  /* 0x0020200001097983 */ /* 0x000ea80000100800 */
[----:B------:R-:W4:Y:S04]  /*31e60*/  LDL R10, [R1+0x201c] ;  /* 0x00201c00010a7983 */ /* 0x000f280000100800 */
[----:B------:R0:W2:Y:S01]  /*31e70*/  @P0 LDG.E.U16 R54, [R6.64] ;  /* 0x0000000406360981 */ /* 0x0000a2000c1e1500 */
[----:B------:R-:W-:-:S02]  /*31e80*/  PRMT R53, RZ, 0x7610, R53 ;  /* 0x00007610ff357816 */ /* 0x000fc40000000035 */
[----:B------:R-:W-:Y:S01]  /*31e90*/  PRMT R52, RZ, 0x7610, R52 ;  /* 0x00007610ff347816 */ /* 0x000fe20000000034 */
[----:B0-----:R-:W-:Y:S02]  /*31ea0*/  @P0 IMAD.MOV.U32 R7, RZ, RZ, R13 ;  /* 0x000000ffff070224 */ /* 0x001fe400078e000d */
[----:B------:R-:W-:-:S05]  /*31eb0*/  @P0 IMAD.MOV.U32 R6, RZ, RZ, R11 ;  /* 0x000000ffff060224 */ /* 0x000fca00078e000b */
[----:B------:R0:W3:Y:S02]  /*31ec0*/  @P0 LDG.E.U16 R53, [R6.64] ;  /* 0x0000000406350981 */ /* 0x0000e4000c1e1500 */
[----:B0-----:R-:W-:Y:S02]  /*31ed0*/  @P0 IMAD.MOV.U32 R6, RZ, RZ, R2 ;  /* 0x000000ffff060224 */ /* 0x001fe400078e0002 */
[----:B------:R-:W-:-:S05]  /*31ee0*/  @P0 IMAD.MOV.U32 R7, RZ, RZ, R8 ;  /* 0x000000ffff070224 */ /* 0x000fca00078e0008 */
[----:B------:R0:W3:Y:S01]  /*31ef0*/  @P0 LDG.E.U16 R52, [R6.64] ;  /* 0x0000000406340981 */ /* 0x0000e2000c1e1500 */
[----:B------:R-:W-:-:S03]  /*31f00*/  PRMT R51, RZ, 0x7610, R51 ;  /* 0x00007610ff337816 */ /* 0x000fc60000000033 */
[----:B--2---:R-:W-:Y:S01]  /*31f10*/  STL [R1+0x5654], R54 ;  /* 0x0056543601007387 */ /* 0x004fe20000100800 */
[----:B------:R-:W2:Y:S02]  /*31f20*/  LDL R16, [R1+0x2014] ;  /* 0x0020140001107983 */ /* 0x000ea40000100800 */
[----:B------:R-:W2:Y:S02]  /*31f30*/  LDL R11, [R1+0x2018] ;  /* 0x00201800010b7983 */ /* 0x000ea40000100800 */
[----:B0-----:R-:W-:Y:S02]  /*31f40*/  @P0 IMAD.MOV.U32 R6, RZ, RZ, R9 ;  /* 0x000000ffff060224 */ /* 0x001fe400078e0009 */
[----:B----4-:R-:W-:-:S05]  /*31f50*/  @P0 IMAD.MOV.U32 R7, RZ, RZ, R10 ;  /* 0x000000ffff070224 */ /* 0x010fca00078e000a */
[----:B------:R2:W4:Y:S01]  /*31f60*/  @P0 LDG.E.U16 R51, [R6.64] ;  /* 0x0000000406330981 */ /* 0x000522000c1e1500 */
[----:B------:R-:W-:-:S03]  /*31f70*/  PRMT R50, RZ, 0x7610, R50 ;  /* 0x00007610ff327816 */ /* 0x000fc60000000032 */
[----:B---3--:R-:W-:Y:S01]  /*31f80*/  STL [R1+0x5658], R53 ;  /* 0x0056583501007387 */ /* 0x008fe20000100800 */
[----:B------:R-:W3:Y:S02]  /*31f90*/  LDL R13, [R1+0x200c] ;  /* 0x00200c00010d7983 */ /* 0x000ee40000100800 */
[----:B------:R-:W3:Y:S02]  /*31fa0*/  LDL R8, [R1+0x2010] ;  /* 0x0020100001087983 */ /* 0x000ee40000100800 */
[----:B------:R-:W3:Y:S01]  /*31fb0*/  LDL R2, [R1+0x2008] ;  /* 0x0020080001027983 */ /* 0x000ee20000100800 */
[----:B------:R-:W-:Y:S04]  /*31fc0*/  STL [R1+0x28c], R57 ;  /* 0x00028c3901007387 */ /* 0x000fe80000100800 */
[----:B------:R-:W-:Y:S01]  /*31fd0*/  STL [R1+0x565c], R52 ;  /* 0x00565c3401007387 */ /* 0x000fe20000100800 */
[----:B------:R0:W-:Y:S02]  /*31fe0*/  STL [R1+0x26c], R14 ;  /* 0x00026c0e01007387 */ /* 0x0001e40000100800 */
[----:B------:R-:W-:Y:S02]  /*31ff0*/  STL [R1+0x284], R56 ;  /* 0x0002843801007387 */ /* 0x000fe40000100800 */
[----:B------:R-:W3:Y:S01]  /*32000*/  LDL R10, [R1+0x1ffc] ;  /* 0x001ffc00010a7983 */ /* 0x000ee20000100800 */
[----:B------:R-:W3:Y:S04]  /*32010*/  LDL R9, [R1+0x2000] ;  /* 0x0020000001097983 */ /* 0x000ee80000100800 */
[----:B0-----:R-:W3:Y:S01]  /*32020*/  LDL R14, [R1+0x2004] ;  /* 0x00200400010e7983 */ /* 0x001ee20000100800 */
[----:B--2---:R-:W-:-:S02]  /*32030*/  @P0 IMAD.MOV.U32 R7, RZ, RZ, R16 ;  /* 0x000000ffff070224 */ /* 0x004fc400078e0010 */
[----:B------:R-:W-:-:S05]  /*32040*/  @P0 IMAD.MOV.U32 R6, RZ, RZ, R11 ;  /* 0x000000ffff060224 */ /* 0x000fca00078e000b */
[----:B------:R3:W2:Y:S04]  /*32050*/  @P0 LDG.E.U16 R50, [R6.64] ;  /* 0x0000000406320981 */ /* 0x0006a8000c1e1500 */
[----:B----4-:R-:W-:Y:S01]  /*32060*/  STL [R1+0x5660], R51 ;  /* 0x0056603301007387 */ /* 0x010fe20000100800 */
[----:B------:R-:W-:Y:S02]  /*32070*/  STL [R1+0x280], R55 ;  /* 0x0002803701007387 */ /* 0x000fe40000100800 */
[----:B------:R-:W4:Y:S02]  /*32080*/  LDL R16, [R1+0x1ff4] ;  /* 0x001ff40001107983 */ /* 0x000f240000100800 */
[----:B------:R-:W4:Y:S01]  /*32090*/  LDL R11, [R1+0x1ff8] ;  /* 0x001ff800010b7983 */ /* 0x000f220000100800 */
[----:B------:R-:W-:-:S02]  /*320a0*/  PRMT R49, RZ, 0x7610, R49 ;  /* 0x00007610ff317816 */ /* 0x000fc40000000031 */
[----:B------:R-:W-:Y:S02]  /*320b0*/  PRMT R48, RZ, 0x7610, R48 ;  /* 0x00007610ff307816 */ /* 0x000fe40000000030 */
[----:B------:R-:W-:Y:S01]  /*320c0*/  ISETP.GT.AND P1, PT, R4, 0x39, PT ;  /* 0x000000390400780c */ /* 0x000fe20003f24270 */
[----:B---3--:R-:W-:Y:S02]  /*320d0*/  @P0 IMAD.MOV.U32 R7, RZ, RZ, R13 ;  /* 0x000000ffff070224 */ /* 0x008fe400078e000d */
[----:B------:R-:W-:-:S05]  /*320e0*/  @P0 IMAD.MOV.U32 R6, RZ, RZ, R8 ;  /* 0x000000ffff060224 */ /* 0x000fca00078e0008 */
[----:B------:R0:W3:Y:S01]  /*320f0*/  @P0 LDG.E.U16 R49, [R6.64] ;  /* 0x0000000406310981 */ /* 0x0000e2000c1e1500 */
[----:B------:R-:W-:Y:S01]  /*32100*/  PRMT R47, RZ, 0x7610, R47 ;  /* 0x00007610ff2f7816 */ /* 0x000fe2000000002f */
[----:B0-----:R-:W-:Y:S02]  /*32110*/  @P0 IMAD.MOV.U32 R6, RZ, RZ, R2 ;  /* 0x000000ffff060224 */ /* 0x001fe400078e0002 */
[----:B------:R-:W-:-:S05]  /*32120*/  @P0 IMAD.MOV.U32 R7, RZ, RZ, R14 ;  /* 0x000000ffff070224 */ /* 0x000fca00078e000e */
[----:B------:R0:W3:Y:S01]  /*32130*/  @P0 LDG.E.U16 R48, [R6.64] ;  /* 0x0000000406300981 */ /* 0x0000e2000c1e1500 */
[----:B------:R-:W-:Y:S01]  /*32140*/  PRMT R46, RZ, 0x7610, R46 ;  /* 0x00007610ff2e7816 */ /* 0x000fe2000000002e */
[----:B0-----:R-:W-:Y:S02]  /*32150*/  @P0 IMAD.MOV.U32 R6, RZ, RZ, R9 ;  /* 0x000000ffff060224 */ /* 0x001fe400078e0009 */
[----:B------:R-:W-:-:S05]  /*32160*/  @P0 IMAD.MOV.U32 R7, RZ, RZ, R10 ;  /* 0x000000ffff070224 */ /* 0x000fca00078e000a */
[----:B------:R4:W3:Y:S04]  /*32170*/  @P0 LDG.E.U16 R47, [R6.64] ;  /* 0x00000004062f0981 */ /* 0x0008e8000c1e1500 */
[----:B--2---:R-:W-:Y:S01]  /*32180*/  STL [R1+0x5664], R50 ;  /* 0x0056643201007387 */ /* 0x004fe20000100800 */
[----:B------:R-:W2:Y:S02]  /*32190*/  LDL R13, [R1+0x1fec] ;  /* 0x001fec00010d7983 */ /* 0x000ea40000100800 */
[----:B------:R-:W2:Y:S02]  /*321a0*/  LDL R8, [R1+0x1ff0] ;  /* 0x001ff00001087983 */ /* 0x000ea40000100800 */
[----:B----4-:R-:W-:Y:S02]  /*321b0*/  @P1 IMAD.MOV.U32 R7, RZ, RZ, R16 ;  /* 0x000000ffff071224 */ /* 0x010fe400078e0010 */
[----:B------:R-:W-:-:S05]  /*321c0*/  @P1 IMAD.MOV.U32 R6, RZ, RZ, R11 ;  /* 0x000000ffff061224 */ /* 0x000fca00078e000b */
[----:B------:R2:W4:Y:S01]  /*321d0*/  @P1 LDG.E.U16 R46, [R6.64] ;  /* 0x00000004062e1981 */ /* 0x000522000c1e1500 */
[----:B------:R-:W-:-:S03]  /*321e0*/  PRMT R45, RZ, 0x7610, R45 ;  /* 0x00007610ff2d7816 */ /* 0x000fc6000000002d */
[----:B---3--:R-:W-:Y:S01]  /*321f0*/  STL [R1+0x5668], R49 ;  /* 0x0056683101007387 */ /* 0x008fe20000100800 */
[----:B------:R-:W3:Y:S02]  /*32200*/  LDL R14, [R1+0x1fe4] ;  /* 0x001fe400010e7983 */ /* 0x000ee40000100800 */
[----:B------:R-:W3:Y:S01]  /*32210*/  LDL R2, [R1+0x1fe8] ;  /* 0x001fe80001027983 */ /* 0x000ee20000100800 */
[----:B------:R-:W-:Y:S01]  /*32220*/  STL [R1+0x566c], R48 ;  /* 0x00566c3001007387 */ /* 0x000fe20000100800 */
[----:B------:R-:W3:Y:S02]  /*32230*/  LDL R10, [R1+0x1fdc] ;  /* 0x001fdc00010a7983 */ /* 0x000ee40000100800 */
[----:B------:R-:W3:Y:S01]  /*32240*/  LDL R9, [R1+0x1fe0] ;  /* 0x001fe00001097983 */ /* 0x000ee20000100800 */
[----:B------:R-:W-:Y:S01]  /*32250*/  STL [R1+0x5670], R47 ;  /* 0x0056702f01007387 */ /* 0x000fe20000100800 */
[----:B------:R-:W3:Y:S02]  /*32260*/  LDL R16, [R1+0x1fd4] ;  /* 0x001fd40001107983 */ /* 0x000ee40000100800 */
[----:B------:R-:W3:Y:S02]  /*32270*/  LDL R11, [R1+0x1fd8] ;  /* 0x001fd800010b7983 */ /* 0x000ee40000100800 */
[----:B--2---:R-:W-:-:S02]  /*32280*/  @P1 IMAD.MOV.U32 R7, RZ, RZ, R13 ;  /* 0x000000ffff071224 */ /* 0x004fc400078e000d */
[----:B------:R-:W-:-:S05]  /*32290*/  @P1 IMAD.MOV.U32 R6, RZ, RZ, R8 ;  /* 0x000000ffff061224 */ /* 0x000fca00078e0008 */
[----:B------:R3:W2:Y:S04]  /*322a0*/  @P1 LDG.E.U16 R45, [R6.64] ;  /* 0x00000004062d1981 */ /* 0x0006a8000c1e1500 */
[----:B----4-:R-:W-:Y:S01]  /*322b0*/  STL [R1+0x5674], R46 ;  /* 0x0056742e01007387 */ /* 0x010fe20000100800 */
[----:B------:R-:W4:Y:S02]  /*322c0*/  LDL R19, [R1+0x1fcc] ;  /* 0x001fcc0001137983 */ /* 0x000f240000100800 */
[----:B------:R-:W4:Y:S02]  /*322d0*/  LDL R13, [R1+0x1fd0] ;  /* 0x001fd000010d7983 */ /* 0x000f240000100800 */
[----:B------:R-:W4:Y:S01]  /*322e0*/  LDL R8, [R1+0x1fc8] ;  /* 0x001fc80001087983 */ /* 0x000f220000100800 */
[----:B------:R-:W-:-:S02]  /*322f0*/  PRMT R44, RZ, 0x7610, R44 ;  /* 0x00007610ff2c7816 */ /* 0x000fc4000000002c */
[----:B------:R-:W-:Y:S01]  /*32300*/  PRMT R43, RZ, 0x7610, R43 ;  /* 0x00007610ff2b7816 */ /* 0x000fe2000000002b */
[----:B---3--:R-:W-:Y:S02]  /*32310*/  @P1 IMAD.MOV.U32 R7, RZ, RZ, R14 ;  /* 0x000000ffff071224 */ /* 0x008fe400078e000e */
[----:B------:R-:W-:-:S05]  /*32320*/  @P1 IMAD.MOV.U32 R6, RZ, RZ, R2 ;  /* 0x000000ffff061224 */ /* 0x000fca00078e0002 */
[----:B------:R0:W3:Y:S01]  /*32330*/  @P1 LDG.E.U16 R44, [R6.64] ;  /* 0x00000004062c1981 */ /* 0x0000e2000c1e1500 */
[----:B------:R-:W-:Y:S01]  /*32340*/  PRMT R42, RZ, 0x7610, R42 ;  /* 0x00007610ff2a7816 */ /* 0x000fe2000000002a */
[----:B0-----:R-:W-:Y:S02]  /*32350*/  @P1 IMAD.MOV.U32 R7, RZ, RZ, R10 ;  /* 0x000000ffff071224 */ /* 0x001fe400078e000a */
[----:B------:R-:W-:-:S05]  /*32360*/  @P1 IMAD.MOV.U32 R6, RZ, RZ, R9 ;  /* 0x000000ffff061224 */ /* 0x000fca00078e0009 */
[----:B------:R0:W3:Y:S02]  /*32370*/  @P1 LDG.E.U16 R43, [R6.64] ;  /* 0x00000004062b1981 */ /* 0x0000e4000c1e1500 */
[----:B0-----:R-:W-:Y:S02]  /*32380*/  @P1 IMAD.MOV.U32 R7, RZ, RZ, R16 ;  /* 0x000000ffff071224 */ /* 0x001fe400078e0010 */
[----:B------:R-:W-:-:S05]  /*32390*/  @P1 IMAD.MOV.U32 R6, RZ, RZ, R11 ;  /* 0x000000ffff061224 */ /* 0x000fca00078e000b */
[----:B------:R4:W3:Y:S04]  /*323a0*/  @P1 LDG.E.U16 R42, [R6.64] ;  /* 0x00000004062a1981 */ /* 0x0008e8000c1e1500 */
[----:B--2---:R-:W-:Y:S01]  /*323b0*/  STL [R1+0x5678], R45 ;  /* 0x0056782d01007387 */ /* 0x004fe20000100800 */
[----:B------:R-:W2:Y:S02]  /*323c0*/  LDL R14, [R1+0x1fc4] ;  /* 0x001fc400010e7983 */ /* 0x000ea40000100800 */
[----:B------:R-:W3:Y:S02]  /*323d0*/  LDL R2, [R1+0x1fc0] ;  /* 0x001fc00001027983 */ /* 0x000ee40000100800 */
[----:B------:R-:W3:Y:S01]  /*323e0*/  LDL R9, [R1+0x1fbc] ;  /* 0x001fbc0001097983 */ /* 0x000ee20000100800 */
[----:B------:R-:W3:Y:S04]  /*323f0*/  LDL R10, [R1+0x1fb8] ;  /* 0x001fb800010a7983 */ /* 0x000ee80000100800 */
[----:B------:R-:W3:Y:S01]  /*32400*/  LDL R11, [R1+0x1fb4] ;  /* 0x001fb400010b7983 */ /* 0x000ee20000100800 */
[----:B----4-:R-:W-:-:S03]  /*32410*/  @P1 IMAD.MOV.U32 R7, RZ, RZ, R19 ;  /* 0x000000ffff071224 */ /* 0x010fc600078e0013 */
[----:B------:R-:W4:Y:S01]  /*32420*/  LDL R16, [R1+0x1fb0] ;  /* 0x001fb00001107983 */ /* 0x000f220000100800 */
[----:B------:R-:W3:Y:S01]  /*32430*/  LDL R19, [R1+0x1fac] ;  /* 0x001fac0001137983 */ /* 0x000ee20000100800 */
[----:B------:R-:W-:Y:S01]  /*32440*/  PRMT R41, RZ, 0x7610, R41 ;  /* 0x00007610ff297816 */ /* 0x000fe20000000029 */
[----:B------:R-:W-:Y:S01]  /*32450*/  @P1 IMAD.MOV.U32 R6, RZ, RZ, R13 ;  /* 0x000000ffff061224 */ /* 0x000fe200078e000d */
[----:B------:R-:W-:Y:S02]  /*32460*/  PRMT R40, RZ, 0x7610, R40 ;  /* 0x00007610ff287816 */ /* 0x000fe40000000028 */
[----:B------:R-:W-:Y:S02]  /*32470*/  ISETP.GT.AND P0, PT, R4, 0x3a, PT ;  /* 0x0000003a0400780c */ /* 0x000fe40003f04270 */
[----:B------:R-:W-:Y:S02]  /*32480*/  PRMT R39, RZ, 0x7610, R39 ;  /* 0x00007610ff277816 */ /* 0x000fe40000000027 */
[----:B------:R-:W-:Y:S01]  /*32490*/  PRMT R38, RZ, 0x7610, R38 ;  /* 0x00007610ff267816 */ /* 0x000fe20000000026 */
[----:B------:R0:W4:Y:S01]  /*324a0*/  @P1 LDG.E.U16 R41, [R6.64] ;  /* 0x0000000406291981 */ /* 0x000122000c1e1500 */
[----:B------:R-:W-:-:S03]  /*324b0*/  PRMT R37, RZ, 0x7610, R37 ;  /* 0x00007610ff257816 */ /* 0x000fc60000000025 */
[----:B------:R-:W4:Y:S01]  /*324c0*/  LDL R13, [R1+0x1fa8] ;  /* 0x001fa800010d7983 */ /* 0x000f220000100800 */
[----:B0-----:R-:W-:-:S03]  /*324d0*/  @P1 IMAD.MOV.U32 R6, RZ, RZ, R8 ;  /* 0x000000ffff061224 */ /* 0x001fc600078e0008 */
[----:B------:R-:W4:Y:S01]  /*324e0*/  LDL R8, [R1+0x1fa0] ;  /* 0x001fa00001087983 */ /* 0x000f220000100800 */
[----:B--2---:R-:W-:-:S03]  /*324f0*/  @P1 IMAD.MOV.U32 R7, RZ, RZ, R14 ;  /* 0x000000ffff071224 */ /* 0x004fc600078e000e */
[----:B------:R-:W2:Y:S04]  /*32500*/  LDL R14, [R1+0x1fa4] ;  /* 0x001fa400010e7983 */ /* 0x000ea80000100800 */
[----:B------:R3:W2:Y:S02]  /*32510*/  @P1 LDG.E.U16 R40, [R6.64] ;  /* 0x0000000406281981 */ /* 0x0006a4000c1e1500 */
[----:B---3--:R-:W-:Y:S02]  /*32520*/  @P1 IMAD.MOV.U32 R6, RZ, RZ, R2 ;  /* 0x000000ffff061224 */ /* 0x008fe400078e0002 */
[----:B------:R-:W-:Y:S01]  /*32530*/  @P1 IMAD.MOV.U32 R7, RZ, RZ, R9 ;  /* 0x000000ffff071224 */ /* 0x000fe200078e0009 */
[----:B------:R-:W3:Y:S04]  /*32540*/  LDL R2, [R1+0x1f98] ;  /* 0x001f980001027983 */ /* 0x000ee80000100800 */
[----:B------:R-:W3:Y:S04]  /*32550*/  LDL R9, [R1+0x1f9c] ;  /* 0x001f9c0001097983 */ /* 0x000ee80000100800 */
[----:B------:R0:W3:Y:S02]  /*32560*/  @P1 LDG.E.U16 R39, [R6.64] ;  /* 0x0000000406271981 */ /* 0x0000e4000c1e1500 */
[----:B0-----:R-:W-:-:S02]  /*32570*/  @P0 IMAD.MOV.U32 R6, RZ, RZ, R10 ;  /* 0x000000ffff060224 */ /* 0x001fc400078e000a */
[----:B------:R-:W-:Y:S01]  /*32580*/  @P0 IMAD.MOV.U32 R7, RZ, RZ, R11 ;  /* 0x000000ffff070224 */ /* 0x000fe200078e000b */
[----:B------:R-:W3:Y:S04]  /*32590*/  LDL R10, [R1+0x1f90] ;  /* 0x001f9000010a7983 */ /* 0x000ee80000100800 */
[----:B------:R-:W3:Y:S04]  /*325a0*/  LDL R11, [R1+0x1f94] ;  /* 0x001f9400010b7983 */ /* 0x000ee80000100800 */
[----:B------:R4:W3:Y:S02]  /*325b0*/  @P0 LDG.E.U16 R38, [R6.64] ;  /* 0x0000000406260981 */ /* 0x0008e4000c1e1500 */
[----:B----4-:R-:W-:-:S02]  /*325c0*/  @P0 IMAD.MOV.U32 R6, RZ, RZ, R16 ;  /* 0x000000ffff060224 */ /* 0x010fc400078e0010 */
[----:B------:R-:W-:-:S05]  /*325d0*/  @P0 IMAD.MOV.U32 R7, RZ, RZ, R19 ;  /* 0x000000ffff070224 */ /* 0x000fca00078e0013 */
[----:B------:R0:W4:Y:S01]  /*325e0*/  @P0 LDG.E.U16 R37, [R6.64] ;  /* 0x0000000406250981 */ /* 0x000122000c1e1500 */
[----:B------:R-:W-:Y:S02]  /*325f0*/  PRMT R36, RZ, 0x7610, R36 ;  /* 0x00007610ff247816 */ /* 0x000fe40000000024 */
[----:B------:R-:W-:Y:S01]  /*32600*/  PRMT R35, RZ, 0x7610, R35 ;  /* 0x00007610ff237816 */ /* 0x000fe20000000023 */
[----:B0-----:R-:W-:Y:S01]  /*32610*/  @P0 IMAD.MOV.U32 R6, RZ, RZ, R13 ;  /* 0x000000ffff060224 */ /* 0x001fe200078e000d */
[----:B------:R-:W-:Y:S01]  /*32620*/  PRMT R34, RZ, 0x7610, R34 ;  /* 0x00007610ff227816 */ /* 0x000fe20000000022 */
[----:B--2---:R-:W-:-:S05]  /*32630*/  @P0 IMAD.MOV.U32 R7, RZ, RZ, R14 ;  /* 0x000000ffff070224 */ /* 0x004fca00078e000e */
[----:B------:R0:W2:Y:S04]  /*32640*/  @P0 LDG.E.U16 R36, [R6.64] ;  /* 0x0000000406240981 */ /* 0x0000a8000c1e1500 */
[----:B---3--:R1:W-:Y:S01]  /*32650*/  STL [R1+0x562c], R38 ;  /* 0x00562c2601007387 */ /* 0x0083e20000100800 */
[----:B------:R-:W3:Y:S02]  /*32660*/  LDL R16, [R1+0x1f8c] ;  /* 0x001f8c0001107983 */ /* 0x000ee40000100800 */
[----:B------:R-:W3:Y:S02]  /*32670*/  LDL R19, [R1+0x1f88] ;  /* 0x001f880001137983 */ /* 0x000ee40000100800 */
[----:B0-----:R-:W-:Y:S01]  /*32680*/  @P0 IMAD.MOV.U32 R6, RZ, RZ, R8 ;  /* 0x000000ffff060224 */ /* 0x001fe200078e0008 */
[----:B----4-:R-:W-:Y:S01]  /*32690*/  STL [R1+0x5630], R37 ;  /* 0x0056302501007387 */ /* 0x010fe20000100800 */
[----:B-1----:R-:W4:Y:S02]  /*326a0*/  LDL R38, [R1+0x1f84] ;  /* 0x001f840001267983 */ /* 0x002f240000100800 */
[----:B------:R-:W4:Y:S02]  /*326b0*/  LDL R14, [R1+0x1f7c] ;  /* 0x001f7c00010e7983 */ /* 0x000f240000100800 */
[----:B------:R-:W4:Y:S02]  /*326c0*/  LDL R13, [R1+0x1f80] ;  /* 0x001f8000010d7983 */ /* 0x000f240000100800 */
[----:B------:R-:W-:-:S05]  /*326d0*/  @P0 IMAD.MOV.U32 R7, RZ, RZ, R9 ;  /* 0x000000ffff070224 */ /* 0x000fca00078e0009 */
[----:B------:R0:W4:Y:S02]  /*326e0*/  @P0 LDG.E.U16 R35, [R6.64] ;  /* 0x0000000406230981 */ /* 0x000124000c1e1500 */
[----:B0-----:R-:W-:Y:S02]  /*326f0*/  @P0 IMAD.MOV.U32 R6, RZ, RZ, R2 ;  /* 0x000000ffff060224 */ /* 0x001fe400078e0002 */
[----:B------:R-:W-:-:S05]  /*32700*/  @P0 IMAD.MOV.U32 R7, RZ, RZ, R11 ;  /* 0x000000ffff070224 */ /* 0x000fca00078e000b */
[----:B------:R0:W4:Y:S01]  /*32710*/  @P0 LDG.E.U16 R34, [R6.64] ;  /* 0x0000000406220981 */ /* 0x000122000c1e1500 */
[----:B------:R-:W-:Y:S02]  /*32720*/  PRMT R33, RZ, 0x7610, R33 ;  /* 0x00007610ff217816 */ /* 0x000fe40000000021 */
[----:B------:R-:W-:Y:S01]  /*32730*/  PRMT R32, RZ, 0x7610, R32 ;  /* 0x00007610ff207816 */ /* 0x000fe20000000020 */
[----:B0-----:R-:W-:Y:S01]  /*32740*/  @P0 IMAD.MOV.U32 R6, RZ, RZ, R10 ;  /* 0x000000ffff060224 */ /* 0x001fe200078e000a */
[----:B------:R-:W-:Y:S01]  /*32750*/  PRMT R31, RZ, 0x7610, R31 ;  /* 0x00007610ff1f7816 */ /* 0x000fe2000000001f */
[----:B--2---:R-:W-:Y:S01]  /*32760*/  STL [R1+0x5634], R36 ;  /* 0x0056342401007387 */ /* 0x004fe20000100800 */
[----:B------:R-:W2:Y:S02]  /*32770*/  LDL R9, [R1+0x1f74] ;  /* 0x001f740001097983 */ /* 0x000ea40000100800 */
[----:B------:R-:W2:Y:S02]  /*32780*/  LDL R8, [R1+0x1f78] ;  /* 0x001f780001087983 */ /* 0x000ea40000100800 */
[----:B---3--:R-:W-:-:S05]  /*32790*/  @P0 IMAD.MOV.U32 R7, RZ, RZ, R16 ;  /* 0x000000ffff070224 */ /* 0x008fca00078e0010 */
[----:B------:R0:W3:Y:S02]  /*327a0*/  @P0 LDG.E.U16 R33, [R6.64] ;  /* 0x0000000406210981 */ /* 0x0000e4000c1e1500 */
[----:B0-----:R-:W-:Y:S02]  /*327b0*/  @P0 IMAD.MOV.U32 R6, RZ, RZ, R19 ;  /* 0x000000ffff060224 */ /* 0x001fe400078e0013 */
[----:B----4-:R-:W-:-:S05]  /*327c0*/  @P0 IMAD.MOV.U32 R7, RZ, RZ, R38 ;  /* 0x000000ffff070224 */ /* 0x010fca00078e0026 */
[----:B------:R0:W4:Y:S02]  /*327d0*/  @P0 LDG.E.U16 R32, [R6.64] ;  /* 0x0000000406200981 */ /* 0x000124000c1e1500 */
[----:B0-----:R-:W-:Y:S02]  /*327e0*/  @P0 IMAD.MOV.U32 R6, RZ, RZ, R13 ;  /* 0x000000ffff060224 */ /* 0x001fe400078e000d */
[----:B------:R-:W-:-:S05]  /*327f0*/  @P0 IMAD.MOV.U32 R7, RZ, RZ, R14 ;  /* 0x000000ffff070224 */ /* 0x000fca00078e000e */
[----:B------:R2:W4:Y:S04]  /*32800*/  @P0 LDG.E.U16 R31, [R6.64] ;  /* 0x00000004061f0981 */ /* 0x000528000c1e1500 */
[----:B------:R-:W-:Y:S01]  /*32810*/  STL [R1+0x5638], R35 ;  /* 0x0056382301007387 */ /* 0x000fe20000100800 */
[----:B------:R-:W4:Y:S02]  /*32820*/  LDL R11, [R1+0x1f6c] ;  /* 0x001f6c00010b7983 */ /* 0x000f240000100800 */
[----:B------:R-:W4:Y:S02]  /*32830*/  LDL R2, [R1+0x1f70] ;  /* 0x001f700001027983 */ /* 0x000f240000100800 */
[----:B------:R-:W-:Y:S01]  /*32840*/  STL [R1+0x563c], R34 ;  /* 0x00563c2201007387 */ /* 0x000fe20000100800 */
[----:B------:R-:W4:Y:S04]  /*32850*/  LDL R16, [R1+0x1f64] ;  /* 0x001f640001107983 */ /* 0x000f280000100800 */
[----:B------:R-:W4:Y:S01]  /*32860*/  LDL R10, [R1+0x1f68] ;  /* 0x001f6800010a7983 */ /* 0x000f220000100800 */
[----:B------:R-:W-:-:S02]  /*32870*/  ISETP.GT.AND P1, PT, R4, 0x3b, PT ;  /* 0x0000003b0400780c */ /* 0x000fc40003f24270 */
[----:B------:R-:W-:Y:S02]  /*32880*/  PRMT R18, RZ, 0x7610, R18 ;  /* 0x00007610ff127816 */ /* 0x000fe40000000012 */
[----:B------:R-:W-:Y:S02]  /*32890*/  PRMT R17, RZ, 0x7610, R17 ;  /* 0x00007610ff117816 */ /* 0x000fe40000000011 */
[----:B------:R-:W-:-:S07]  /*328a0*/  PRMT R15, RZ, 0x7610, R15 ;  /* 0x00007610ff0f7816 */ /* 0x000fce000000000f */
[----:B--2---:R-:W-:Y:S02]  /*328b0*/  @P1 IMAD.MOV.U32 R7, RZ, RZ, R9 ;  /* 0x000000ffff071224 */ /* 0x004fe400078e0009 */
[----:B------:R-:W-:-:S05]  /*328c0*/  @P1 IMAD.MOV.U32 R6, RZ, RZ, R8 ;  /* 0x000000ffff061224 */ /* 0x000fca00078e0008 */
[----:B------:R0:W2:Y:S04]  /*328d0*/  @P1 LDG.E.U16 R18, [R6.64] ;  /* 0x0000000406121981 */ /* 0x0000a8000c1e1500 */
[----:B---3--:R-:W-:Y:S04]  /*328e0*/  STL [R1+0x5640], R33 ;  /* 0x0056402101007387 */ /* 0x008fe80000100800 */
[----:B----4-:R-:W-:Y:S01]  /*328f0*/  STL [R1+0x5644], R32 ;  /* 0x0056442001007387 */ /* 0x010fe20000100800 */
[----:B------:R-:W3:Y:S02]  /*32900*/  LDL R14, [R1+0x1f5c] ;  /* 0x001f5c00010e7983 */ /* 0x000ee40000100800 */
[----:B------:R-:W4:Y:S01]  /*32910*/  LDL R13, [R1+0x1f60] ;  /* 0x001f6000010d7983 */ /* 0x000f220000100800 */
[----:B------:R-:W-:Y:S01]  /*32920*/  STL [R1+0x5648], R31 ;  /* 0x0056481f01007387 */ /* 0x000fe20000100800 */
[----:B------:R-:W4:Y:S02]  /*32930*/  LDL R9, [R1+0x1f54] ;  /* 0x001f540001097983 */ /* 0x000f240000100800 */
[----:B------:R-:W4:Y:S02]  /*32940*/  LDL R8, [R1+0x1f58] ;  /* 0x001f580001087983 */ /* 0x000f240000100800 */
[----:B0-----:R-:W-:-:S02]  /*32950*/  @P1 IMAD.MOV.U32 R6, RZ, RZ, R2 ;  /* 0x000000ffff061224 */ /* 0x001fc400078e0002 */
[----:B------:R-:W-:Y:S01]  /*32960*/  @P1 IMAD.MOV.U32 R7, RZ, RZ, R11 ;  /* 0x000000ffff071224 */ /* 0x000fe200078e000b */
[----:B------:R-:W-:Y:S02]  /*32970*/  PRMT R22, RZ, 0x7610, R22 ;  /* 0x00007610ff167816 */ /* 0x000fe40000000016 */
[----:B------:R-:W-:Y:S01]  /*32980*/  PRMT R12, RZ, 0x7610, R12 ;  /* 0x00007610ff0c7816 */ /* 0x000fe2000000000c */
[----:B------:R-:W4:Y:S04]  /*32990*/  LDL R11, [R1+0x1f34] ;  /* 0x001f3400010b7983 */ /* 0x000f280000100800 */
[----:B------:R0:W4:Y:S04]  /*329a0*/  @P1 LDG.E.U16 R17, [R6.64] ;  /* 0x0000000406111981 */ /* 0x000128000c1e1500 */
[----:B------:R-:W4:Y:S04]  /*329b0*/  LDL R2, [R1+0x1f38] ;  /* 0x001f380001027983 */ /* 0x000f280000100800 */
[----:B------:R-:W4:Y:S01]  /*329c0*/  LDL R19, [R1+0x1f2c] ;  /* 0x001f2c0001137983 */ /* 0x000f220000100800 */
[----:B0-----:R-:W-:-:S02]  /*329d0*/  @P1 IMAD.MOV.U32 R6, RZ, RZ, R10 ;  /* 0x000000ffff061224 */ /* 0x001fc400078e000a */
[----:B------:R-:W-:Y:S01]  /*329e0*/  @P1 IMAD.MOV.U32 R7, RZ, RZ, R16 ;  /* 0x000000ffff071224 */ /* 0x000fe200078e0010 */
[----:B------:R-:W4:Y:S04]  /*329f0*/  LDL R10, [R1+0x1f30] ;  /* 0x001f3000010a7983 */ /* 0x000f280000100800 */
[----:B------:R3:W4:Y:S04]  /*32a00*/  @P1 LDG.E.U16 R15, [R6.64] ;  /* 0x00000004060f1981 */ /* 0x000728000c1e1500 */
[----:B--2---:R0:W-:Y:S04]  /*32a10*/  STL [R1+0x220], R18 ;  /* 0x0002201201007387 */ /* 0x0041e80000100800 */
[----:B0-----:R-:W2:Y:S01]  /*32a20*/  LDL R18, [R1+0x1f24] ;  /* 0x001f240001127983 */ /* 0x001ea20000100800 */
[----:B---3--:R-:W-:-:S02]  /*32a30*/  @P1 IMAD.MOV.U32 R7, RZ, RZ, R14 ;  /* 0x000000ffff071224 */ /* 0x008fc400078e000e */
[----:B----4-:R-:W-:-:S05]  /*32a40*/  @P1 IMAD.MOV.U32 R6, RZ, RZ, R13 ;  /* 0x000000ffff061224 */ /* 0x010fca00078e000d */
[----:B------:R0:W3:Y:S02]  /*32a50*/  @P1 LDG.E.U16 R22, [R6.64] ;  /* 0x0000000406161981 */ /* 0x0000e4000c1e1500 */
[----:B0-----:R-:W-:Y:S02]  /*32a60*/  @P1 IMAD.MOV.U32 R7, RZ, RZ, R9 ;  /* 0x000000ffff071224 */ /* 0x001fe400078e0009 */
[----:B------:R-:W-:-:S05]  /*32a70*/  @P1 IMAD.MOV.U32 R6, RZ, RZ, R8 ;  /* 0x000000ffff061224 */ /* 0x000fca00078e0008 */
[----:B------:R0:W4:Y:S04]  /*32a80*/  @P1 LDG.E.U16 R12, [R6.64] ;  /* 0x00000004060c1981 */ /* 0x000128000c1e1500 */
[----:B------:R1:W-:Y:S01]  /*32a90*/  STL [R1+0x218], R17 ;  /* 0x0002181101007387 */ /* 0x0003e20000100800 */
[----:B------:R-:W3:Y:S03]  /*32aa0*/  LDL R16, [R1+0x1f1c] ;  /* 0x001f1c0001107983 */ /* 0x000ee60000100800 */
[----:B-1----:R-:W3:Y:S04]  /*32ab0*/  LDL R17, [R1+0x1f28] ;  /* 0x001f280001117983 */ /* 0x002ee80000100800 */
[----:B------:R1:W-:Y:S01]  /*32ac0*/  STL [R1+0x210], R15 ;  /* 0x0002100f01007387 */ /* 0x0003e20000100800 */
[----:B------:R-:W3:Y:S01]  /*32ad0*/  LDL R14, [R1+0x1f14] ;  /* 0x001f1400010e7983 */ /* 0x000ee20000100800 */
[----:B------:R-:W-:Y:S01]  /*32ae0*/  ISETP.GT.AND P0, PT, R4, 0x3c, PT ;  /* 0x0000003c0400780c */ /* 0x000fe20003f04270 */
[----:B------:R-:W3:Y:S01]  /*32af0*/  LDL R13, [R1+0x1f18] ;  /* 0x001f1800010d7983 */ /* 0x000ee20000100800 */
[----:B------:R-:W-:Y:S01]  /*32b00*/  PRMT R30, RZ, 0x7610, R30 ;  /* 0x00007610ff1e7816 */ /* 0x000fe2000000001e */
[----:B------:R-:W3:Y:S04]  /*32b10*/  LDL R9, [R1+0x1f0c] ;  /* 0x001f0c0001097983 */ /* 0x000ee80000100800 */
[----:B------:R-:W3:Y:S04]  /*32b20*/  LDL R8, [R1+0x1f10] ;  /* 0x001f100001087983 */ /* 0x000ee80000100800 */
[----:B-1----:R-:W3:Y:S02]  /*32b30*/  LDL R15, [R1+0x1f20] ;  /* 0x001f2000010f7983 */ /* 0x002ee40000100800 */
[----:B0-----:R-:W-:-:S02]  /*32b40*/  @P0 IMAD.MOV.U32 R6, RZ, RZ, R2 ;  /* 0x000000ffff060224 */ /* 0x001fc400078e0002 */
[----:B------:R-:W-:Y:S01]  /*32b50*/  @P0 IMAD.MOV.U32 R7, RZ, RZ, R11 ;  /* 0x000000ffff070224 */ /* 0x000fe200078e000b */
[----:B------:R-:W-:-:S04]  /*32b60*/  PRMT R29, RZ, 0x7610, R29 ;  /* 0x00007610ff1d7816 */ /* 0x000fc8000000001d */
[----:B------:R0:W3:Y:S01]  /*32b70*/  @P0 LDG.E.U16 R30, [R6.64] ;  /* 0x00000004061e0981 */ /* 0x0000e2000c1e1500 */
[----:B------:R-:W-:Y:S01]  /*32b80*/  PRMT R28, RZ, 0x7610, R28 ;  /* 0x00007610ff1c7816 */ /* 0x000fe2000000001c */
[----:B0-----:R-:W-:Y:S02]  /*32b90*/  @P0 IMAD.MOV.U32 R6, RZ, RZ, R10 ;  /* 0x000000ffff060224 */ /* 0x001fe400078e000a */
[----:B------:R-:W-:-:S05]  /*32ba0*/  @P0 IMAD.MOV.U32 R7, RZ, RZ, R19 ;  /* 0x000000ffff070224 */ /* 0x000fca00078e0013 */
[----:B------:R2:W3:Y:S01]  /*32bb0*/  @P0 LDG.E.U16 R29, [R6.64] ;  /* 0x00000004061d0981 */ /* 0x0004e2000c1e1500 */
[----:B------:R-:W-:Y:S01]  /*32bc0*/  PRMT R27, RZ, 0x7610, R27 ;  /* 0x00007610ff1b7816 */ /* 0x000fe2000000001b */
[----:B--2---:R-:W-:Y:S02]  /*32bd0*/  @P0 IMAD.MOV.U32 R7, RZ, RZ, R18 ;  /* 0x000000ffff070224 */ /* 0x004fe400078e0012 */
[----:B----4-:R0:W-:Y:S01]  /*32be0*/  STL [R1+0x1d0], R12 ;  /* 0x0001d00c01007387 */ /* 0x0101e20000100800 */
[----:B------:R-:W2:Y:S02]  /*32bf0*/  LDL R11, [R1+0x1f08] ;  /* 0x001f0800010b7983 */ /* 0x000ea40000100800 */
[----:B------:R-:W4:Y:S02]  /*32c00*/  LDL R10, [R1+0x1efc] ;  /* 0x001efc00010a7983 */ /* 0x000f240000100800 */
[----:B------:R-:W4:Y:S01]  /*32c10*/  LDL R2, [R1+0x1f00] ;  /* 0x001f000001027983 */ /* 0x000f220000100800 */
[----:B------:R-:W4:Y:S04]  /*32c20*/  LDL R18, [R1+0x1f50] ;  /* 0x001f500001127983 */ /* 0x000f280000100800 */
[----:B------:R-:W4:Y:S04]  /*32c30*/  LDL R19, [R1+0x1f4c] ;  /* 0x001f4c0001137983 */ /* 0x000f280000100800 */
[----:B0-----:R-:W4:Y:S01]  /*32c40*/  LDL R12, [R1+0x1f04] ;  /* 0x001f0400010c7983 */ /* 0x001f220000100800 */
[----:B---3--:R-:W-:-:S05]  /*32c50*/  @P0 IMAD.MOV.U32 R6, RZ, RZ, R17 ;  /* 0x000000ffff060224 */ /* 0x008fca00078e0011 */
[----:B------:R0:W3:Y:S02]  /*32c60*/  @P0 LDG.E.U16 R28, [R6.64] ;  /* 0x00000004061c0981 */ /* 0x0000e4000c1e1500 */
[----:B0-----:R-:W-:Y:S02]  /*32c70*/  @P0 IMAD.MOV.U32 R7, RZ, RZ, R16 ;  /* 0x000000ffff070224 */ /* 0x001fe400078e0010 */
[----:B------:R-:W-:Y:S02]  /*32c80*/  @P0 IMAD.MOV.U32 R6, RZ, RZ, R15 ;  /* 0x000000ffff060224 */ /* 0x000fe400078e000f */
[----:B------:R-:W3:Y:S04]  /*32c90*/  LDL R15, [R1+0x1f44] ;  /* 0x001f4400010f7983 */ /* 0x000ee80000100800 */
[----:B------:R0:W3:Y:S02]  /*32ca0*/  @P0 LDG.E.U16 R27, [R6.64] ;  /* 0x00000004061b0981 */ /* 0x0000e4000c1e1500 */
[----:B0-----:R-:W-:-:S02]  /*32cb0*/  @P0 IMAD.MOV.U32 R7, RZ, RZ, R14 ;  /* 0x000000ffff070224 */ /* 0x001fc400078e000e */
[----:B------:R-:W3:Y:S01]  /*32cc0*/  LDL R14, [R1+0x1f48] ;  /* 0x001f4800010e7983 */ /* 0x000ee20000100800 */
[----:B------:R-:W-:Y:S01]  /*32cd0*/  PRMT R5, RZ, 0x7610, R5 ;  /* 0x00007610ff057816 */ /* 0x000fe20000000005 */
[----:B------:R-:W-:-:S05]  /*32ce0*/  @P0 IMAD.MOV.U32 R6, RZ, RZ, R13 ;  /* 0x000000ffff060224 */ /* 0x000fca00078e000d */
[----:B------:R0:W3:Y:S02]  /*32cf0*/  @P0 LDG.E.U16 R5, [R6.64] ;  /* 0x0000000406050981 */ /* 0x0000e4000c1e1500 */
[----:B0-----:R-:W-:Y:S02]  /*32d00*/  PRMT R6, RZ, 0x7610, R6 ;  /* 0x00007610ff067816 */ /* 0x001fe40000000006 */
[----:B------:R-:W-:-:S04]  /*32d10*/  PRMT R7, RZ, 0x7610, R7 ;  /* 0x00007610ff077816 */ /* 0x000fc80000000007 */
[----:B------:R2:W3:Y:S01]  /*32d20*/  @P0 LDG.E.U16 R6, [R8.64] ;  /* 0x0000000408060981 */ /* 0x0004e2000c1e1500 */
[----:B------:R-:W-:Y:S02]  /*32d30*/  PRMT R21, RZ, 0x7610, R21 ;  /* 0x00007610ff157816 */ /* 0x000fe40000000015 */
[----:B------:R-:W-:Y:S01]  /*32d40*/  PRMT R20, RZ, 0x7610, R20 ;  /* 0x00007610ff147816 */ /* 0x000fe20000000014 */
[----:B------:R0:W-:Y:S01]  /*32d50*/  STL [R1+0x1d8], R22 ;  /* 0x0001d81601007387 */ /* 0x0001e20000100800 */
[----:B------:R-:W3:Y:S02]  /*32d60*/  LDL R17, [R1+0x1f3c] ;  /* 0x001f3c0001117983 */ /* 0x000ee40000100800 */
[----:B------:R-:W3:Y:S02]  /*32d70*/  LDL R16, [R1+0x1f40] ;  /* 0x001f400001107983 */ /* 0x000ee40000100800 */
[----:B------:R-:W3:Y:S01]  /*32d80*/  LDL R13, [R1+0x1ef8] ;  /* 0x001ef800010d7983 */ /* 0x000ee20000100800 */
[----:B0-----:R-:W3:Y:S01]  /*32d90*/  LDL R22, [R1+0x1ef4] ;  /* 0x001ef40001167983 */ /* 0x001ee20000100800 */
[----:B--2---:R-:W-:-:S02]  /*32da0*/  @P0 IMAD.MOV.U32 R8, RZ, RZ, R11 ;  /* 0x000000ffff080224 */ /* 0x004fc400078e000b */
[----:B----4-:R-:W-:Y:S02]  /*32db0*/  @P0 IMAD.MOV.U32 R11, RZ, RZ, R10 ;  /* 0x000000ffff0b0224 */ /* 0x010fe400078e000a */
[----:B------:R-:W-:Y:S02]  /*32dc0*/  @P0 IMAD.MOV.U32 R10, RZ, RZ, R2 ;  /* 0x000000ffff0a0224 */ /* 0x000fe400078e0002 */
[----:B------:R-:W2:Y:S01]  /*32dd0*/  LDL R2, [R1+0x1ef0] ;  /* 0x001ef00001027983 */ /* 0x000ea20000100800 */
[----:B------:R-:W-:-:S03]  /*32de0*/  @P0 IMAD.MOV.U32 R9, RZ, RZ, R12 ;  /* 0x000000ffff090224 */ /* 0x000fc600078e000c */
[----:B------:R-:W4:Y:S04]  /*32df0*/  LDL R12, [R1+0x1eec] ;  /* 0x001eec00010c7983 */ /* 0x000f280000100800 */
[----:B------:R0:W2:Y:S02]  /*32e00*/  @P0 LDG.E.U16 R7, [R8.64] ;  /* 0x0000000408070981 */ /* 0x0000a4000c1e1500 */
[----:B0-----:R-:W-:-:S06]  /*32e10*/  PRMT R8, RZ, 0x7610, R8 ;  /* 0x00007610ff087816 */ /* 0x001fcc0000000008 */
[----:B------:R0:W2:Y:S02]  /*32e20*/  @P0 LDG.E.U16 R8, [R10.64] ;  /* 0x000000040a080981 */ /* 0x0000a4000c1e1500 */
[----:B0-----:R-:W-:Y:S02]  /*32e30*/  @P1 IMAD.MOV.U32 R10, RZ, RZ, R18 ;  /* 0x000000ffff0a1224 */ /* 0x001fe400078e0012 */
[----:B------:R-:W-:Y:S01]  /*32e40*/  @P1 IMAD.MOV.U32 R11, RZ, RZ, R19 ;  /* 0x000000ffff0b1224 */ /* 0x000fe200078e0013 */
[----:B------:R-:W2:Y:S04]  /*32e50*/  LDL R18, [R1+0x1ee8] ;  /* 0x001ee80001127983 */ /* 0x000ea80000100800 */
[----:B------:R-:W2:Y:S04]  /*32e60*/  LDL R19, [R1+0x1ee4] ;  /* 0x001ee40001137983 */ /* 0x000ea80000100800 */
[----:B------:R3:W2:Y:S02]  /*32e70*/  @P1 LDG.E.U16 R21, [R10.64] ;  /* 0x000000040a151981 */ /* 0x0006a4000c1e1500 */
[----:B---3--:R-:W-:-:S02]  /*32e80*/  @P1 IMAD.MOV.U32 R10, RZ, RZ, R14 ;  /* 0x000000ffff0a1224 */ /* 0x008fc400078e000e */
[----:B------:R-:W-:Y:S01]  /*32e90*/  @P1 IMAD.MOV.U32 R11, RZ, RZ, R15 ;  /* 0x000000ffff0b1224 */ /* 0x000fe200078e000f */
[----:B------:R-:W3:Y:S04]  /*32ea0*/  LDL R14, [R1+0x1ee0] ;  /* 0x001ee000010e7983 */ /* 0x000ee80000100800 */
[----:B------:R-:W3:Y:S04]  /*32eb0*/  LDL R15, [R1+0x1edc] ;  /* 0x001edc00010f7983 */ /* 0x000ee80000100800 */
[----:B------:R0:W3:Y:S01]  /*32ec0*/  @P1 LDG.E.U16 R20, [R10.64] ;  /* 0x000000040a141981 */ /* 0x0000e2000c1e1500 */
[----:B------:R-:W-:-:S02]  /*32ed0*/  ISETP.GT.AND P0, PT, R4, 0x3d, PT ;  /* 0x0000003d0400780c */ /* 0x000fc40003f04270 */
[----:B------:R-:W-:Y:S02]  /*32ee0*/  PRMT R23, RZ, 0x7610, R23 ;  /* 0x00007610ff177816 */ /* 0x000fe40000000017 */
[----:B------:R-:W-:Y:S01]  /*32ef0*/  PRMT R9, RZ, 0x7610, R9 ;  /* 0x00007610ff097816 */ /* 0x000fe20000000009 */
[----:B0-----:R-:W-:Y:S02]  /*32f00*/  @P1 IMAD.MOV.U32 R11, RZ, RZ, R17 ;  /* 0x000000ffff0b1224 */ /* 0x001fe400078e0011 */
[----:B------:R-:W-:-:S05]  /*32f10*/  @P1 IMAD.MOV.U32 R10, RZ, RZ, R16 ;  /* 0x000000ffff0a1224 */ /* 0x000fca00078e0010 */
[----:B------:R0:W3:Y:S02]  /*32f20*/  @P1 LDG.E.U16 R23, [R10.64] ;  /* 0x000000040a171981 */ /* 0x0000e4000c1e1500 */
[----:B0-----:R-:W-:Y:S02]  /*32f30*/  @P0 IMAD.MOV.U32 R10, RZ, RZ, R13 ;  /* 0x000000ffff0a0224 */ /* 0x001fe400078e000d */
[----:B------:R-:W-:-:S05]  /*32f40*/  @P0 IMAD.MOV.U32 R11, RZ, RZ, R22 ;  /* 0x000000ffff0b0224 */ /* 0x000fca00078e0016 */
[----:B------:R0:W3:Y:S02]  /*32f50*/  @P0 LDG.E.U16 R9, [R10.64] ;  /* 0x000000040a090981 */ /* 0x0000e4000c1e1500 */
[----:B0-----:R-:W-:Y:S01]  /*32f60*/  PRMT R10, RZ, 0x7610, R10 ;  /* 0x00007610ff0a7816 */ /* 0x001fe2000000000a */
[----:B----4-:R-:W-:Y:S02]  /*32f70*/  @P0 IMAD.MOV.U32 R13, RZ, RZ, R12 ;  /* 0x000000ffff0d0224 */ /* 0x010fe400078e000c */
[----:B--2---:R-:W-:-:S05]  /*32f80*/  @P0 IMAD.MOV.U32 R12, RZ, RZ, R2 ;  /* 0x000000ffff0c0224 */ /* 0x004fca00078e0002 */
[----:B------:R0:W2:Y:S04]  /*32f90*/  @P0 LDG.E.U16 R10, [R12.64] ;  /* 0x000000040c0a0981 */ /* 0x0000a8000c1e1500 */
[----:B------:R1:W-:Y:S04]  /*32fa0*/  STL [R1+0x1c4], R21 ;  /* 0x0001c41501007387 */ /* 0x0003e80000100800 */
[----:B-1----:R-:W4:Y:S04]  /*32fb0*/  LDL R21, [R1+0x1ed4] ;  /* 0x001ed40001157983 */ /* 0x002f280000100800 */
[----:B---3--:R1:W-:Y:S01]  /*32fc0*/  STL [R1+0x1c0], R20 ;  /* 0x0001c01401007387 */ /* 0x0083e20000100800 */
[----:B------:R-:W3:Y:S02]  /*32fd0*/  LDL R17, [R1+0x1ecc] ;  /* 0x001ecc0001117983 */ /* 0x000ee40000100800 */
[----:B------:R-:W3:Y:S02]  /*32fe0*/  LDL R16, [R1+0x1ed0] ;  /* 0x001ed00001107983 */ /* 0x000ee40000100800 */
[----:B------:R-:W2:Y:S01]  /*32ff0*/  LDL R22, [R1+0x1ec4] ;  /* 0x001ec40001167983 */ /* 0x000ea20000100800 */
[----:B------:R-:W2:Y:S01]  /*33000*/  LDL R2, [R1+0x1ec8] ;  /* 0x001ec80001027983 */ /* 0x000ea20000100800 */
[----:B0-----:R-:W-:-:S02]  /*33010*/  @P0 IMAD.MOV.U32 R12, RZ, RZ, R18 ;  /* 0x000000ffff0c0224 */ /* 0x001fc400078e0012 */
[----:B------:R-:W-:Y:S02]  /*33020*/  @P0 IMAD.MOV.U32 R13, RZ, RZ, R19 ;  /* 0x000000ffff0d0224 */ /* 0x000fe400078e0013 */
[----:B------:R-:W2:Y:S01]  /*33030*/  LDL R18, [R1+0x1ec0] ;  /* 0x001ec00001127983 */ /* 0x000ea20000100800 */
[----:B------:R-:W2:Y:S04]  /*33040*/  LDL R19, [R1+0x1ebc] ;  /* 0x001ebc0001137983 */ /* 0x000ea80000100800 */
[----:B-1----:R-:W2:Y:S04]  /*33050*/  LDL R20, [R1+0x1ed8] ;  /* 0x001ed80001147983 */ /* 0x002ea80000100800 */
[----:B------:R-:W3:Y:S04]  /*33060*/  LDL R35, [R1+0x1eb4] ;  /* 0x001eb40001237983 */ /* 0x000ee80000100800 */
[----:B------:R-:W3:Y:S01]  /*33070*/  LDL R34, [R1+0x1eb8] ;  /* 0x001eb80001227983 */ /* 0x000ee20000100800 */
[----:B------:R-:W-:-:S02]  /*33080*/  PRMT R11, RZ, 0x7610, R11 ;  /* 0x00007610ff0b7816 */ /* 0x000fc4000000000b */
[----:B------:R-:W-:Y:S01]  /*33090*/  ISETP.GT.AND P1, PT, R4, 0x3e, PT ;  /* 0x0000003e0400780c */ /* 0x000fe20003f24270 */
[----:B------:R-:W3:Y:S04]  /*330a0*/  LDL R31, [R1+0x1ea4] ;  /* 0x001ea400011f7983 */ /* 0x000ee80000100800 */
[----:B------:R0:W3:Y:S02]  /*330b0*/  @P0 LDG.E.U16 R11, [R12.64] ;  /* 0x000000040c0b0981 */ /* 0x0000e4000c1e1500 */
[----:B0-----:R-:W-:Y:S02]  /*330c0*/  PRMT R12, RZ, 0x7610, R12 ;  /* 0x00007610ff0c7816 */ /* 0x001fe4000000000c */
[----:B------:R-:W-:-:S04]  /*330d0*/  PRMT R13, RZ, 0x7610, R13 ;  /* 0x00007610ff0d7816 */ /* 0x000fc8000000000d */
[----:B------:R4:W3:Y:S02]  /*330e0*/  @P0 LDG.E.U16 R12, [R14.64] ;  /* 0x000000040e0c0981 */ /* 0x0008e4000c1e1500 */
[----:B----4-:R-:W-:Y:S02]  /*330f0*/  @P0 IMAD.MOV.U32 R15, RZ, RZ, R21 ;  /* 0x000000ffff0f0224 */ /* 0x010fe400078e0015 */
[----:B------:R-:W4:Y:S01]  /*33100*/  LDL R21, [R1+0x1eac] ;  /* 0x001eac0001157983 */ /* 0x000f220000100800 */
[----:B--2---:R-:W-:-:S03]  /*33110*/  @P0 IMAD.MOV.U32 R14, RZ, RZ, R20 ;  /* 0x000000ffff0e0224 */ /* 0x004fc600078e0014 */
[----:B------:R-:W4:Y:S04]  /*33120*/  LDL R20, [R1+0x1eb0] ;  /* 0x001eb00001147983 */ /* 0x000f280000100800 */
[----:B------:R0:W2:Y:S02]  /*33130*/  @P0 LDG.E.U16 R13, [R14.64] ;  /* 0x000000040e0d0981 */ /* 0x0000a4000c1e1500 */
[----:B0-----:R-:W-:Y:S02]  /*33140*/  PRMT R14, RZ, 0x7610, R14 ;  /* 0x00007610ff0e7816 */ /* 0x001fe4000000000e */
[----:B------:R-:W-:-:S04]  /*33150*/  PRMT R15, RZ, 0x7610, R15 ;  /* 0x00007610ff0f7816 */ /* 0x000fc8000000000f */
[----:B---3--:R0:W3:Y:S02]  /*33160*/  @P0 LDG.E.U16 R14, [R16.64] ;  /* 0x00000004100e0981 */ /* 0x0080e4000c1e1500 */
[----:B0-----:R-:W-:Y:S02]  /*33170*/  @P0 IMAD.MOV.U32 R16, RZ, RZ, R2 ;  /* 0x000000ffff100224 */ /* 0x001fe400078e0002 */
[----:B------:R-:W-:Y:S01]  /*33180*/  @P0 IMAD.MOV.U32 R17, RZ, RZ, R22 ;  /* 0x000000ffff110224 */ /* 0x000fe200078e0016 */
[----:B------:R-:W2:Y:S04]  /*33190*/  LDL R2, [R1+0x1ea8] ;  /* 0x001ea80001027983 */ /* 0x000ea80000100800 */
[----:B------:R0:W3:Y:S02]  /*331a0*/  @P0 LDG.E.U16 R15, [R16.64] ;  /* 0x00000004100f0981 */ /* 0x0000e4000c1e1500 */
[----:B0-----:R-:W-:-:S02]  /*331b0*/  PRMT R16, RZ, 0x7610, R16 ;  /* 0x00007610ff107816 */ /* 0x001fc40000000010 */
[----:B------:R-:W-:-:S04]  /*331c0*/  PRMT R17, RZ, 0x7610, R17 ;  /* 0x00007610ff117816 */ /* 0x000fc80000000011 */
[----:B------:R0:W3:Y:S02]  /*331d0*/  @P0 LDG.E.U16 R16, [R18.64] ;  /* 0x0000000412100981 */ /* 0x0000e4000c1e1500 */
[----:B0-----:R-:W-:Y:S02]  /*331e0*/  @P1 IMAD.MOV.U32 R18, RZ, RZ, R34 ;  /* 0x000000ffff121224 */ /* 0x001fe400078e0022 */
[----:B------:R-:W-:-:S05]  /*331f0*/  @P1 IMAD.MOV.U32 R19, RZ, RZ, R35 ;  /* 0x000000ffff131224 */ /* 0x000fca00078e0023 */
[----:B------:R0:W3:Y:S04]  /*33200*/  @P1 LDG.E.U16 R17, [R18.64] ;  /* 0x0000000412111981 */ /* 0x0000e8000c1e1500 */
[----:B------:R1:W-:Y:S01]  /*33210*/  STL [R1+0x1b8], R23 ;  /* 0x0001b81701007387 */ /* 0x0003e20000100800 */
[----:B------:R-:W3:Y:S02]  /*33220*/  LDL R22, [R1+0x1ea0] ;  /* 0x001ea00001167983 */ /* 0x000ee40000100800 */
[----:B------:R-:W3:Y:S02]  /*33230*/  LDL R45, [R1+0x1e94] ;  /* 0x001e9400012d7983 */ /* 0x000ee40000100800 */
[----:B------:R-:W3:Y:S01]  /*33240*/  LDL R38, [R1+0x1e98] ;  /* 0x001e980001267983 */ /* 0x000ee20000100800 */
[----:B------:R-:W3:Y:S04]  /*33250*/  LDL R35, [R1+0x1e8c] ;  /* 0x001e8c0001237983 */ /* 0x000ee80000100800 */
[----:B------:R-:W3:Y:S04]  /*33260*/  LDL R34, [R1+0x1e90] ;  /* 0x001e900001227983 */ /* 0x000ee80000100800 */
[----:B-1----:R-:W3:Y:S01]  /*33270*/  LDL R23, [R1+0x1e9c] ;  /* 0x001e9c0001177983 */ /* 0x002ee20000100800 */
[----:B0-----:R-:W-:-:S02]  /*33280*/  PRMT R18, RZ, 0x7610, R18 ;  /* 0x00007610ff127816 */ /* 0x001fc40000000012 */
[----:B------:R-:W-:-:S04]  /*33290*/  PRMT R19, RZ, 0x7610, R19 ;  /* 0x00007610ff137816 */ /* 0x000fc80000000013 */
[----:B----4-:R0:W4:Y:S02]  /*332a0*/  @P1 LDG.E.U16 R18, [R20.64] ;  /* 0x0000000414121981 */ /* 0x010124000c1e1500 */
[----:B0-----:R-:W-:Y:S02]  /*332b0*/  @P1 IMAD.MOV.U32 R21, RZ, RZ, R31 ;  /* 0x000000ffff151224 */ /* 0x001fe400078e001f */
[----:B--2---:R-:W-:-:S05]  /*332c0*/  @P1 IMAD.MOV.U32 R20, RZ, RZ, R2 ;  /* 0x000000ffff141224 */ /* 0x004fca00078e0002 */
[----:B------:R0:W2:Y:S02]  /*332d0*/  @P1 LDG.E.U16 R19, [R20.64] ;  /* 0x0000000414131981 */ /* 0x0000a4000c1e1500 */
[----:B0-----:R-:W-:Y:S02]  /*332e0*/  PRMT R20, RZ, 0x7610, R20 ;  /* 0x00007610ff147816 */ /* 0x001fe40000000014 */
[----:B---3--:R-:W-:Y:S01]  /*332f0*/  STL [R1+0x564c], R17 ;  /* 0x00564c1101007387 */ /* 0x008fe20000100800 */
[----:B------:R-:W3:Y:S02]  /*33300*/  LDL R31, [R1+0x1e84] ;  /* 0x001e8400011f7983 */ /* 0x000ee40000100800 */
[----:B------:R-:W2:Y:S02]  /*33310*/  LDL R2, [R1+0x1e88] ;  /* 0x001e880001027983 */ /* 0x000ea40000100800 */
[----:B------:R-:W4:Y:S01]  /*33320*/  LDL R53, [R1+0x1e7c] ;  /* 0x001e7c0001357983 */ /* 0x000f220000100800 */
[----:B------:R-:W4:Y:S04]  /*33330*/  LDL R52, [R1+0x1e80] ;  /* 0x001e800001347983 */ /* 0x000f280000100800 */
[----:B------:R-:W4:Y:S04]  /*33340*/  LDL R51, [R1+0x1e74] ;  /* 0x001e740001337983 */ /* 0x000f280000100800 */
[----:B------:R-:W4:Y:S04]  /*33350*/  LDL R50, [R1+0x1e78] ;  /* 0x001e780001327983 */ /* 0x000f280000100800 */
[----:B------:R-:W4:Y:S04]  /*33360*/  LDL R48, [R1+0x1e6c] ;  /* 0x001e6c0001307983 */ /* 0x000f280000100800 */
[----:B------:R-:W4:Y:S04]  /*33370*/  LDL R47, [R1+0x1e70] ;  /* 0x001e7000012f7983 */ /* 0x000f280000100800 */
[----:B------:R0:W4:Y:S01]  /*33380*/  @P1 LDG.E.U16 R20, [R22.64] ;  /* 0x0000000416141981 */ /* 0x000122000c1e1500 */
[----:B------:R-:W-:Y:S01]  /*33390*/  PRMT R21, RZ, 0x7610, R21 ;  /* 0x00007610ff157816 */ /* 0x000fe20000000015 */
[----:B0-----:R-:W-:-:S02]  /*333a0*/  @P1 IMAD.MOV.U32 R22, RZ, RZ, R38 ;  /* 0x000000ffff161224 */ /* 0x001fc400078e0026 */
[----:B------:R-:W-:Y:S01]  /*333b0*/  @P1 IMAD.MOV.U32 R23, RZ, RZ, R45 ;  /* 0x000000ffff171224 */ /* 0x000fe200078e002d */
[----:B------:R-:W4:Y:S04]  /*333c0*/  LDL R38, [R1+0x1e68] ;  /* 0x001e680001267983 */ /* 0x000f280000100800 */
[----:B------:R-:W4:Y:S04]  /*333d0*/  LDL R45, [R1+0x1e64] ;  /* 0x001e6400012d7983 */ /* 0x000f280000100800 */
[----:B------:R0:W4:Y:S02]  /*333e0*/  @P1 LDG.E.U16 R21, [R22.64] ;  /* 0x0000000416151981 */ /* 0x000124000c1e1500 */
[----:B0-----:R-:W-:-:S02]  /*333f0*/  @P1 IMAD.MOV.U32 R22, RZ, RZ, R34 ;  /* 0x000000ffff161224 */ /* 0x001fc400078e0022 */
[----:B------:R-:W-:Y:S01]  /*33400*/  @P1 IMAD.MOV.U32 R23, RZ, RZ, R35 ;  /* 0x000000ffff171224 */ /* 0x000fe200078e0023 */
[----:B------:R-:W4:Y:S04]  /*33410*/  LDL R34, [R1+0x1e60] ;  /* 0x001e600001227983 */ /* 0x000f280000100800 */
[----:B------:R-:W4:Y:S01]  /*33420*/  LDL R35, [R1+0x1e5c] ;  /* 0x001e5c0001237983 */ /* 0x000f220000100800 */
[----:B------:R-:W-:Y:S02]  /*33430*/  PRMT R24, RZ, 0x7610, R24 ;  /* 0x00007610ff187816 */ /* 0x000fe40000000018 */
[----:B------:R-:W-:Y:S02]  /*33440*/  PRMT R25, RZ, 0x7610, R25 ;  /* 0x00007610ff197816 */ /* 0x000fe40000000019 */
[----:B------:R-:W-:-:S02]  /*33450*/  ISETP.GT.AND P0, PT, R4, 0x3f, PT ;  /* 0x0000003f0400780c */ /* 0x000fc40003f04270 */
[----:B------:R3:W4:Y:S01]  /*33460*/  @P1 LDG.E.U16 R24, [R22.64] ;  /* 0x0000000416181981 */ /* 0x000722000c1e1500 */
[----:B------:R-:W-:Y:S02]  /*33470*/  PRMT R26, RZ, 0x7610, R26 ;  /* 0x00007610ff1a7816 */ /* 0x000fe4000000001a */
[----:B------:R-:W-:Y:S02]  /*33480*/  PRMT R49, RZ, 0x7610, R49 ;  /* 0x00007610ff317816 */ /* 0x000fe40000000031 */
[----:B------:R-:W-:Y:S02]  /*33490*/  PRMT R46, RZ, 0x7610, R46 ;  /* 0x00007610ff2e7816 */ /* 0x000fe4000000002e */
[----:B------:R-:W-:Y:S02]  /*334a0*/  PRMT R37, RZ, 0x7610, R37 ;  /* 0x00007610ff257816 */ /* 0x000fe40000000025 */
[----:B------:R-:W-:Y:S01]  /*334b0*/  PRMT R32, RZ, 0x7610, R32 ;  /* 0x00007610ff207816 */ /* 0x000fe20000000020 */
[----:B---3--:R-:W-:-:S02]  /*334c0*/  @P1 IMAD.MOV.U32 R23, RZ, RZ, R31 ;  /* 0x000000ffff171224 */ /* 0x008fc400078e001f */
[----:B--2---:R-:W-:Y:S01]  /*334d0*/  @P1 IMAD.MOV.U32 R22, RZ, RZ, R2 ;  /* 0x000000ffff161224 */ /* 0x004fe200078e0002 */
[----:B------:R-:W2:Y:S04]  /*334e0*/  LDL R31, [R1+0x1e54] ;  /* 0x001e5400011f7983 */ /* 0x000ea80000100800 */
[----:B------:R-:W3:Y:S04]  /*334f0*/  LDL R2, [R1+0x1e58] ;  /* 0x001e580001027983 */ /* 0x000ee80000100800 */
[----:B------:R4:W3:Y:S02]  /*33500*/  @P1 LDG.E.U16 R25, [R22.64] ;  /* 0x0000000416191981 */ /* 0x0008e4000c1e1500 */
[----:B----4-:R-:W-:-:S02]  /*33510*/  @P1 IMAD.MOV.U32 R22, RZ, RZ, R52 ;  /* 0x000000ffff161224 */ /* 0x010fc400078e0034 */
[----:B------:R-:W-:-:S05]  /*33520*/  @P1 IMAD.MOV.U32 R23, RZ, RZ, R53 ;  /* 0x000000ffff171224 */ /* 0x000fca00078e0035 */
[----:B------:R0:W4:Y:S02]  /*33530*/  @P1 LDG.E.U16 R26, [R22.64] ;  /* 0x00000004161a1981 */ /* 0x000124000c1e1500 */
[----:B0-----:R-:W-:Y:S02]  /*33540*/  @P0 IMAD.MOV.U32 R22, RZ, RZ, R50 ;  /* 0x000000ffff160224 */ /* 0x001fe400078e0032 */
[----:B------:R-:W-:-:S05]  /*33550*/  @P0 IMAD.MOV.U32 R23, RZ, RZ, R51 ;  /* 0x000000ffff170224 */ /* 0x000fca00078e0033 */
[----:B------:R0:W4:Y:S02]  /*33560*/  @P0 LDG.E.U16 R49, [R22.64] ;  /* 0x0000000416310981 */ /* 0x000124000c1e1500 */
[----:B0-----:R-:W-:Y:S02]  /*33570*/  @P0 IMAD.MOV.U32 R22, RZ, RZ, R47 ;  /* 0x000000ffff160224 */ /* 0x001fe400078e002f */
[----:B------:R-:W-:-:S05]  /*33580*/  @P0 IMAD.MOV.U32 R23, RZ, RZ, R48 ;  /* 0x000000ffff170224 */ /* 0x000fca00078e0030 */
[----:B------:R0:W4:Y:S02]  /*33590*/  @P0 LDG.E.U16 R46, [R22.64] ;  /* 0x00000004162e0981 */ /* 0x000124000c1e1500 */
[----:B0-----:R-:W-:Y:S02]  /*335a0*/  @P0 IMAD.MOV.U32 R22, RZ, RZ, R38 ;  /* 0x000000ffff160224 */ /* 0x001fe400078e0026 */
[----:B------:R-:W-:Y:S01]  /*335b0*/  @P0 IMAD.MOV.U32 R23, RZ, RZ, R45 ;  /* 0x000000ffff170224 */ /* 0x000fe200078e002d */
[----:B------:R-:W4:Y:S04]  /*335c0*/  LDL R38, [R1+0x1e4c] ;  /* 0x001e4c0001267983 */ /* 0x000f280000100800 */
[----:B------:R0:W4:Y:S02]  /*335d0*/  @P0 LDG.E.U16 R37, [R22.64] ;  /* 0x0000000416250981 */ /* 0x000124000c1e1500 */
[----:B0-----:R-:W-:-:S02]  /*335e0*/  @P0 IMAD.MOV.U32 R22, RZ, RZ, R34 ;  /* 0x000000ffff160224 */ /* 0x001fc400078e0022 */
[----:B------:R-:W-:-:S05]  /*335f0*/  @P0 IMAD.MOV.U32 R23, RZ, RZ, R35 ;  /* 0x000000ffff170224 */ /* 0x000fca00078e0023 */
[----:B------:R2:W4:Y:S01]  /*33600*/  @P0 LDG.E.U16 R32, [R22.64] ;  /* 0x0000000416200981 */ /* 0x000522000c1e1500 */
[----:B------:R-:W-:Y:S01]  /*33610*/  PRMT R0, RZ, 0x7610, R0 ;  /* 0x00007610ff007816 */ /* 0x000fe20000000000 */
[----:B--2---:R-:W-:Y:S02]  /*33620*/  @P0 IMAD.MOV.U32 R23, RZ, RZ, R31 ;  /* 0x000000ffff170224 */ /* 0x004fe400078e001f */
[----:B---3--:R-:W-:-:S05]  /*33630*/  @P0 IMAD.MOV.U32 R22, RZ, RZ, R2 ;  /* 0x000000ffff160224 */ /* 0x008fca00078e0002 */
[----:B------:R0:W2:Y:S04]  /*33640*/  @P0 LDG.E.U16 R0, [R22.64] ;  /* 0x0000000416000981 */ /* 0x0000a8000c1e1500 */
[----:B----4-:R1:W-:Y:S01]  /*33650*/  STL [R1+0xd0], R37 ;  /* 0x0000d02501007387 */ /* 0x0103e20000100800 */
[----:B------:R-:W3:Y:S02]  /*33660*/  LDL R34, [R1+0x1e48] ;  /* 0x001e480001227983 */ /* 0x000ee40000100800 */
[----:B------:R-:W4:Y:S01]  /*33670*/  LDL R35, [R1+0x1e44] ;  /* 0x001e440001237983 */ /* 0x000f220000100800 */
[----:B-1----:R-:W3:Y:S04]  /*33680*/  LDL R37, [R1+0x1e50] ;  /* 0x001e500001257983 */ /* 0x002ee80000100800 */
[----:B------:R1:W-:Y:S01]  /*33690*/  STL [R1+0xc8], R32 ;  /* 0x0000c82001007387 */ /* 0x0003e20000100800 */
[----:B------:R-:W4:Y:S03]  /*336a0*/  LDL R31, [R1+0x1e40] ;  /* 0x001e4000011f7983 */ /* 0x000f260000100800 */
[----:B-1----:R-:W4:Y:S01]  /*336b0*/  LDL R32, [R1+0x1e3c] ;  /* 0x001e3c0001207983 */ /* 0x002f220000100800 */
[----:B------:R-:W-:Y:S01]  /*336c0*/  PRMT R36, RZ, 0x7610, R36 ;  /* 0x00007610ff247816 */ /* 0x000fe20000000024 */
[----:B0-----:R-:W-:Y:S01]  /*336d0*/  @P0 IMAD.MOV.U32 R23, RZ, RZ, R38 ;  /* 0x000000ffff170224 */ /* 0x001fe200078e0026 */
[----:B------:R-:W-:-:S02]  /*336e0*/  PRMT R33, RZ, 0x7610, R33 ;  /* 0x00007610ff217816 */ /* 0x000fc40000000021 */
[----:B------:R-:W-:Y:S01]  /*336f0*/  PRMT R17, RZ, 0x7610, R17 ;  /* 0x00007610ff117816 */ /* 0x000fe20000000011 */
[----:B------:R0:W-:Y:S04]  /*33700*/  STL [R1+0xd8], R46 ;  /* 0x0000d82e01007387 */ /* 0x0001e80000100800 */
[----:B0-----:R-:W4:Y:S01]  /*33710*/  LDL.LU R46, [R1+0xf0c] ;  /* 0x000f0c00012e7983 */ /* 0x001f220000300800 */
[----:B------:R-:W4:Y:S02]  /*33720*/  LDL.LU R47, [R1+0xf08] ;  /* 0x000f0800012f7983 */ /* 0x000f240000300800 */
[----:B------:R-:W4:Y:S02]  /*33730*/  LDL.LU R48, [R1+0xf04] ;  /* 0x000f040001307983 */ /* 0x000f240000300800 */
[----:B------:R0:W-:Y:S02]  /*33740*/  STL [R1+0xe0], R49 ;  /* 0x0000e03101007387 */ /* 0x0001e40000100800 */
[----:B0-----:R-:W4:Y:S01]  /*33750*/  LDL.LU R49, [R1+0xf00] ;  /* 0x000f000001317983 */ /* 0x001f220000300800 */
[----:B------:R-:W4:Y:S02]  /*33760*/  LDL.LU R50, [R1+0xefc] ;  /* 0x000efc0001327983 */ /* 0x000f240000300800 */
[----:B------:R-:W4:Y:S02]  /*33770*/  LDL.LU R51, [R1+0xef8] ;  /* 0x000ef80001337983 */ /* 0x000f240000300800 */
[----:B------:R-:W4:Y:S01]  /*33780*/  LDL.LU R52, [R1+0xef4] ;  /* 0x000ef40001347983 */ /* 0x000f220000300800 */
[----:B------:R-:W4:Y:S01]  /*33790*/  LDL.LU R53, [R1+0xef0] ;  /* 0x000ef00001357983 */ /* 0x000f220000300800 */
[----:B------:R-:W4:Y:S02]  /*337a0*/  LDL.LU R54, [R1+0xdfc] ;  /* 0x000dfc0001367983 */ /* 0x000f240000300800 */
[----:B------:R-:W4:Y:S02]  /*337b0*/  LDL.LU R55, [R1+0xdf8] ;  /* 0x000df80001377983 */ /* 0x000f240000300800 */
[----:B------:R-:W4:Y:S01]  /*337c0*/  LDL.LU R56, [R1+0xdf4] ;  /* 0x000df40001387983 */ /* 0x000f220000300800 */
[----:B------:R-:W4:Y:S01]  /*337d0*/  LDL.LU R57, [R1+0xdf0] ;  /* 0x000df00001397983 */ /* 0x000f220000300800 */
[----:B------:R-:W4:Y:S02]  /*337e0*/  LDL.LU R58, [R1+0xdec] ;  /* 0x000dec00013a7983 */ /* 0x000f240000300800 */
[----:B------:R-:W4:Y:S01]  /*337f0*/  LDL.LU R59, [R1+0xde8] ;  /* 0x000de800013b7983 */ /* 0x000f220000300800 */
[----:B--2---:R0:W-:Y:S04]  /*33800*/  STL [R1+0xc0], R0 ;  /* 0x0000c00001007387 */ /* 0x0041e80000100800 */
[----:B0-----:R-:W2:Y:S01]  /*33810*/  LDL.LU R0, [R1+0xde4] ;  /* 0x000de40001007983 */ /* 0x001ea20000300800 */
[----:B------:R-:W2:Y:S02]  /*33820*/  LDL.LU R2, [R1+0xde0] ;  /* 0x000de00001027983 */ /* 0x000ea40000300800 */
[----:B------:R-:W2:Y:S02]  /*33830*/  LDL.LU R61, [R1+0xd5c] ;  /* 0x000d5c00013d7983 */ /* 0x000ea40000300800 */
[----:B------:R-:W2:Y:S02]  /*33840*/  LDL.LU R60, [R1+0xd58] ;  /* 0x000d5800013c7983 */ /* 0x000ea40000300800 */
[----:B---3--:R-:W-:-:S05]  /*33850*/  @P0 IMAD.MOV.U32 R22, RZ, RZ, R37 ;  /* 0x000000ffff160224 */ /* 0x008fca00078e0025 */
[----:B------:R0:W3:Y:S02]  /*33860*/  @P0 LDG.E.U16 R36, [R22.64] ;  /* 0x0000000416240981 */ /* 0x0000e4000c1e1500 */
[----:B0-----:R-:W-:Y:S02]  /*33870*/  @P0 IMAD.MOV.U32 R22, RZ, RZ, R34 ;  /* 0x000000ffff160224 */ /* 0x001fe400078e0022 */
[----:B----4-:R-:W-:-:S05]  /*33880*/  @P0 IMAD.MOV.U32 R23, RZ, RZ, R35 ;  /* 0x000000ffff170224 */ /* 0x010fca00078e0023 */
[----:B------:R0:W4:Y:S02]  /*33890*/  @P0 LDG.E.U16 R33, [R22.64] ;  /* 0x0000000416210981 */ /* 0x000124000c1e1500 */
[----:B0-----:R-:W-:Y:S02]  /*338a0*/  @P0 IMAD.MOV.U32 R22, RZ, RZ, R31 ;  /* 0x000000ffff160224 */ /* 0x001fe400078e001f */
[----:B------:R-:W-:-:S05]  /*338b0*/  @P0 IMAD.MOV.U32 R23, RZ, RZ, R32 ;  /* 0x000000ffff170224 */ /* 0x000fca00078e0020 */
[----:B------:R-:W3:Y:S04]  /*338c0*/  @P0 LDG.E.U16 R17, [R22.64] ;  /* 0x0000000416110981 */ /* 0x000ee8000c1e1500 */
[----:B------:R-:W0:Y:S04]  /*338d0*/  S2R R45, SR_TID.X ;  /* 0x00000000002d7919 */ /* 0x000e280000002100 */
[----:B------:R-:W1:Y:S01]  /*338e0*/  S2R R3, SR_TID.X ;  /* 0x0000000000037919 */ /* 0x000e620000002100 */
[----:B------:R-:W-:Y:S01]  /*338f0*/  BAR.SYNC.DEFER_BLOCKING 0x0 ;  /* 0x0000000000007b1d */ /* 0x000fe20000010000 */
[----:B0-----:R-:W-:-:S04]  /*33900*/  LOP3.LUT R38, R45, 0x1f, RZ, 0xc0, !PT ;  /* 0x0000001f2d267812 */ /* 0x001fc800078ec0ff */
[----:B------:R-:W-:Y:S02]  /*33910*/  LOP3.LUT R31, R38, 0x20, RZ, 0xfc, !PT ;  /* 0x00000020261f7812 */ /* 0x000fe400078efcff */
[----:B-1----:R-:W-:Y:S02]  /*33920*/  LOP3.LUT R3, R3, 0x1f, RZ, 0xc0, !PT ;  /* 0x0000001f03037812 */ /* 0x002fe400078ec0ff */
[----:B------:R-:W-:-:S03]  /*33930*/  ISETP.GE.AND P1, PT, R31, R4, PT ;  /* 0x000000041f00720c */ /* 0x000fc60003f26270 */
[----:B------:R-:W-:-:S05]  /*33940*/  IMAD.SHL.U32 R3, R3, 0x2, RZ ;  /* 0x0000000203037824 */ /* 0x000fca00078e00ff */
[----:B------:R-:W-:Y:S04]  /*33950*/  STS.U16 [R3], R46 ;  /* 0x0000002e03007388 */ /* 0x000fe80000000400 */
[----:B------:R-:W-:Y:S04]  /*33960*/  STS.U16 [R3+0x40], R47 ;  /* 0x0000402f03007388 */ /* 0x000fe80000000400 */
        /* <DEDUP_REMOVED lines=12> */
[----:B--2---:R-:W-:Y:S04]  /*33a30*/  STS.U16 [R3+0x9c0], R0 ;  /* 0x0009c00003007388 */ /* 0x004fe80000000400 */
[----:B------:R-:W-:Y:S04]  /*33a40*/  STS.U16 [R3+0x980], R2 ;  /* 0x0009800203007388 */ /* 0x000fe80000000400 */
[----:B------:R-:W-:Y:S04]  /*33a50*/  STS.U16 [R3+0x1000], R61 ;  /* 0x0010003d03007388 */ /* 0x000fe80000000400 */
[----:B------:R-:W-:Y:S04]  /*33a60*/  STS.U16 [R3+0x1040], R60 ;  /* 0x0010403c03007388 */ /* 0x000fe80000000400 */
[----:B---3--:R0:W-:Y:S01]  /*33a70*/  STL [R1+0xac], R17 ;  /* 0x0000ac1101007387 */ /* 0x0081e20000100800 */
[----:B------:R-:W-:Y:S02]  /*33a80*/  STL [R1+0x55e0], R22 ;  /* 0x0055e01601007387 */ /* 0x000fe40000100800 */
[----:B------:R1:W-:Y:S02]  /*33a90*/  STL [R1+0x55dc], R23 ;  /* 0x0055dc1701007387 */ /* 0x0003e40000100800 */
[----:B------:R-:W-:Y:S01]  /*33aa0*/  STL [R1+0xb8], R36 ;  /* 0x0000b82401007387 */ /* 0x000fe20000100800 */
[----:B----4-:R2:W-:Y:S01]  /*33ab0*/  STL [R1+0xb0], R33 ;  /* 0x0000b02101007387 */ /* 0x0105e20000100800 */
[----:B0-----:R-:W-:-:S04]  /*33ac0*/  LOP3.LUT R17, R45, 0x1f, RZ, 0xc0, !PT ;  /* 0x0000001f2d117812 */ /* 0x001fc800078ec0ff */
[----:B------:R-:W-:Y:S02]  /*33ad0*/  ISETP.GE.AND P0, PT, R17, R4, PT ;  /* 0x000000041100720c */ /* 0x000fe40003f06270 */
[----:B------:R-:W3:Y:S01]  /*33ae0*/  LDL.LU R4, [R1+0xd54] ;  /* 0x000d540001047983 */ /* 0x000ee20000300800 */
[----:B-1----:R-:W4:Y:S02]  /*33af0*/  LDL.LU R23, [R1+0xd50] ;  /* 0x000d500001177983 */ /* 0x002f240000300800 */
[----:B------:R-:W4:Y:S02]  /*33b00*/  LDL.LU R22, [R1+0xd3c] ;  /* 0x000d3c0001167983 */ /* 0x000f240000300800 */
[----:B------:R-:W4:Y:S01]  /*33b10*/  LDL.LU R17, [R1+0xd38] ;  /* 0x000d380001117983 */ /* 0x000f220000300800 */
[----:B------:R-:W4:Y:S01]  /*33b20*/  LDL.LU R31, [R1+0xd34] ;  /* 0x000d3400011f7983 */ /* 0x000f220000300800 */
[----:B------:R-:W4:Y:S02]  /*33b30*/  LDL.LU R32, [R1+0xd30] ;  /* 0x000d300001207983 */ /* 0x000f240000300800 */
[----:B--2---:R-:W4:Y:S02]  /*33b40*/  LDL.LU R33, [R1+0x738] ;  /* 0x0007380001217983 */ /* 0x004f240000300800 */
[----:B------:R-:W4:Y:S01]  /*33b50*/  LDL.LU R34, [R1+0x734] ;  /* 0x0007340001227983 */ /* 0x000f220000300800 */
[----:B------:R-:W4:Y:S01]  /*33b60*/  LDL.LU R35, [R1+0x730] ;  /* 0x0007300001237983 */ /* 0x000f220000300800 */
        /* <DEDUP_REMOVED lines=22> */
[----:B---3--:R0:W-:Y:S04]  /*33cd0*/  STS.U16 [R3+0x1080], R4 ;  /* 0x0010800403007388 */ /* 0x0081e80000000400 */
[----:B----4-:R1:W-:Y:S04]  /*33ce0*/  STS.U16 [R3+0x10c0], R23 ;  /* 0x0010c01703007388 */ /* 0x0103e80000000400 */
[----:B------:R3:W-:Y:S04]  /*33cf0*/  STS.U16 [R3+0x1100], R22 ;  /* 0x0011001603007388 */ /* 0x0007e80000000400 */
[----:B------:R4:W-:Y:S04]  /*33d00*/  STS.U16 [R3+0x1140], R17 ;  /* 0x0011401103007388 */ /* 0x0009e80000000400 */
[----:B------:R4:W-:Y:S04]  /*33d10*/  STS.U16 [R3+0x1180], R31 ;  /* 0x0011801f03007388 */ /* 0x0009e80000000400 */
[----:B------:R4:W-:Y:S04]  /*33d20*/  STS.U16 [R3+0x11c0], R32 ;  /* 0x0011c02003007388 */ /* 0x0009e80000000400 */
[----:B0-----:R-:W2:Y:S04]  /*33d30*/  LDL.LU R4, [R1+0x5a4] ;  /* 0x0005a40001047983 */ /* 0x001ea80000300800 */
[----:B-1----:R-:W2:Y:S01]  /*33d40*/  LDL.LU R23, [R1+0x5a0] ;  /* 0x0005a00001177983 */ /* 0x002ea20000300800 */
[----:B---3--:R-:W3:Y:S02]  /*33d50*/  LDL.LU R22, [R1+0x59c] ;  /* 0x00059c0001167983 */ /* 0x008ee40000300800 */
[----:B----4-:R-:W4:Y:S01]  /*33d60*/  LDL.LU R17, [R1+0x598] ;  /* 0x0005980001117983 */ /* 0x010f220000300800 */
[----:B------:R-:W4:Y:S04]  /*33d70*/  LDL.LU R31, [R1+0x594] ;  /* 0x00059400011f7983 */ /* 0x000f280000300800 */
[----:B------:R0:W-:Y:S01]  /*33d80*/  STS.U16 [R3+0x1840], R33 ;  /* 0x0018402103007388 */ /* 0x0001e20000000400 */
[----:B------:R-:W4:Y:S03]  /*33d90*/  LDL.LU R32, [R1+0x590] ;  /* 0x0005900001207983 */ /* 0x000f260000300800 */
[----:B------:R1:W-:Y:S04]  /*33da0*/  STS.U16 [R3+0x1800], R34 ;  /* 0x0018002203007388 */ /* 0x0003e80000000400 */
[----:B------:R1:W-:Y:S04]  /*33db0*/  STS.U16 [R3+0x18c0], R35 ;  /* 0x0018c02303007388 */ /* 0x0003e80000000400 */
[----:B------:R1:W-:Y:S04]  /*33dc0*/  STS.U16 [R3+0x1880], R36 ;  /* 0x0018802403007388 */ /* 0x0003e80000000400 */
[----:B------:R1:W-:Y:S04]  /*33dd0*/  STS.U16 [R3+0x1940], R37 ;  /* 0x0019402503007388 */ /* 0x0003e80000000400 */
[----:B------:R1:W-:Y:S04]  /*33de0*/  STS.U16 [R3+0x1900], R38 ;  /* 0x0019002603007388 */ /* 0x0003e80000000400 */
[----:B0-----:R-:W4:Y:S01]  /*33df0*/  LDL.LU R33, [R1+0x58c] ;  /* 0x00058c0001217983 */ /* 0x001f220000300800 */
[----:B-1----:R-:W4:Y:S02]  /*33e00*/  LDL.LU R34, [R1+0x4e8] ;  /* 0x0004e80001227983 */ /* 0x002f240000300800 */
[----:B------:R-:W4:Y:S01]  /*33e10*/  LDL.LU R35, [R1+0x4e4] ;  /* 0x0004e40001237983 */ /* 0x000f220000300800 */
[----:B------:R-:W4:Y:S01]  /*33e20*/  LDL.LU R36, [R1+0x4e0] ;  /* 0x0004e00001247983 */ /* 0x000f220000300800 */
[----:B------:R-:W4:Y:S03]  /*33e30*/  LDL.LU R37, [R1+0x4dc] ;  /* 0x0004dc0001257983 */ /* 0x000f260000300800 */
        /* <DEDUP_REMOVED lines=38> */
[----:B0-----:R-:W4:Y:S04]  /*340a0*/  LDL.LU R60, [R1+0x3cc] ;  /* 0x0003cc00013c7983 */ /* 0x001f280000300800 */
[----:B--2---:R-:W-:Y:S04]  /*340b0*/  STS.U16 [R3+0x3040], R4 ;  /* 0x0030400403007388 */ /* 0x004fe80000000400 */
[----:B------:R-:W-:Y:S04]  /*340c0*/  STS.U16 [R3+0x3080], R23 ;  /* 0x0030801703007388 */ /* 0x000fe80000000400 */
[----:B---3--:R-:W-:Y:S04]  /*340d0*/  STS.U16 [R3+0x30c0], R22 ;  /* 0x0030c01603007388 */ /* 0x008fe80000000400 */
[----:B----4-:R-:W-:Y:S04]  /*340e0*/  STS.U16 [R3+0x3100], R17 ;  /* 0x0031001103007388 */ /* 0x010fe80000000400 */
[----:B------:R-:W-:Y:S04]  /*340f0*/  STS.U16 [R3+0x3140], R31 ;  /* 0x0031401f03007388 */ /* 0x000fe80000000400 */
[----:B------:R-:W-:Y:S04]  /*34100*/  STS.U16 [R3+0x3180], R32 ;  /* 0x0031802003007388 */ /* 0x000fe80000000400 */
[----:B------:R0:W-:Y:S04]  /*34110*/  STS.U16 [R3+0x3900], R45 ;  /* 0x0039002d03007388 */ /* 0x0001e80000000400 */
[----:B------:R1:W-:Y:S04]  /*34120*/  STS.U16 [R3+0x39c0], R46 ;  /* 0x0039c02e03007388 */ /* 0x0003e80000000400 */
[----:B------:R2:W-:Y:S04]  /*34130*/  STS.U16 [R3+0x3980], R47 ;  /* 0x0039802f03007388 */ /* 0x0005e80000000400 */
[----:B------:R3:W-:Y:S04]  /*34140*/  STS.U16 [R3+0x4000], R48 ;  /* 0x0040003003007388 */ /* 0x0007e80000000400 */
[----:B------:R3:W-:Y:S04]  /*34150*/  STS.U16 [R3+0x4040], R49 ;  /* 0x0040403103007388 */ /* 0x0007e80000000400 */
[----:B------:R3:W-:Y:S04]  /*34160*/  STS.U16 [R3+0x4080], R50 ;  /* 0x0040803203007388 */ /* 0x0007e80000000400 */
[----:B0-----:R-:W4:Y:S01]  /*34170*/  LDL.LU R45, [R1+0x268] ;  /* 0x00026800012d7983 */ /* 0x001f220000300800 */
[----:B-1----:R-:W4:Y:S02]  /*34180*/  LDL.LU R46, [R1+0x264] ;  /* 0x00026400012e7983 */ /* 0x002f240000300800 */
[----:B--2---:R-:W2:Y:S02]  /*34190*/  LDL.LU R47, [R1+0x260] ;  /* 0x00026000012f7983 */ /* 0x004ea40000300800 */
[----:B---3--:R-:W3:Y:S01]  /*341a0*/  LDL.LU R48, [R1+0x25c] ;  /* 0x00025c0001307983 */ /* 0x008ee20000300800 */
[----:B------:R-:W3:Y:S04]  /*341b0*/  LDL.LU R49, [R1+0x258] ;  /* 0x0002580001317983 */ /* 0x000ee80000300800 */
[----:B------:R0:W-:Y:S01]  /*341c0*/  STS.U16 [R3+0x40c0], R51 ;  /* 0x0040c03303007388 */ /* 0x0001e20000000400 */
[----:B------:R-:W3:Y:S03]  /*341d0*/  LDL.LU R50, [R1+0x254] ;  /* 0x0002540001327983 */ /* 0x000ee60000300800 */
[----:B------:R1:W-:Y:S04]  /*341e0*/  STS.U16 [R3+0x4100], R52 ;  /* 0x0041003403007388 */ /* 0x0003e80000000400 */
[----:B------:R1:W-:Y:S04]  /*341f0*/  STS.U16 [R3+0x4140], R53 ;  /* 0x0041403503007388 */ /* 0x0003e80000000400 */
[----:B------:R1:W-:Y:S04]  /*34200*/  STS.U16 [R3+0x4180], R54 ;  /* 0x0041803603007388 */ /* 0x0003e80000000400 */
[----:B0-----:R-:W3:Y:S01]  /*34210*/  LDL.LU R51, [R1+0x250] ;  /* 0x0002500001337983 */ /* 0x001ee20000300800 */
[----:B-1----:R-:W3:Y:S02]  /*34220*/  LDL.LU R52, [R1+0x24c] ;  /* 0x00024c0001347983 */ /* 0x002ee40000300800 */
[----:B------:R-:W3:Y:S01]  /*34230*/  LDL.LU R53, [R1+0x1bc] ;  /* 0x0001bc0001357983 */ /* 0x000ee20000300800 */
[----:B------:R-:W3:Y:S04]  /*34240*/  LDL.LU R54, [R1+0x1b4] ;  /* 0x0001b40001367983 */ /* 0x000ee80000300800 */
[----:B------:R-:W-:Y:S04]  /*34250*/  STS.U16 [R3+0x31c0], R33 ;  /* 0x0031c02103007388 */ /* 0x000fe80000000400 */
[----:B------:R-:W-:Y:S04]  /*34260*/  STS.U16 [R3+0x3840], R34 ;  /* 0x0038402203007388 */ /* 0x000fe80000000400 */
[----:B------:R-:W-:Y:S04]  /*34270*/  STS.U16 [R3+0x3800], R35 ;  /* 0x0038002303007388 */ /* 0x000fe80000000400 */
[----:B------:R-:W-:Y:S04]  /*34280*/  STS.U16 [R3+0x38c0], R36 ;  /* 0x0038c02403007388 */ /* 0x000fe80000000400 */
[----:B------:R0:W-:Y:S04]  /*34290*/  STS.U16 [R3+0x4980], R60 ;  /* 0x0049803c03007388 */ /* 0x0001e80000000400 */
[----:B0-----:R-:W3:Y:S01]  /*342a0*/  LDL.LU R60, [R1+0x1b0] ;  /* 0x0001b000013c7983 */ /* 0x001ee20000300800 */
[----:B------:R-:W3:Y:S02]  /*342b0*/  LDL.LU R4, [R1+0x1ac] ;  /* 0x0001ac0001047983 */ /* 0x000ee40000300800 */
[----:B------:R-:W3:Y:S02]  /*342c0*/  LDL.LU R23, [R1+0x1a8] ;  /* 0x0001a80001177983 */ /* 0x000ee40000300800 */
[----:B------:R-:W3:Y:S01]  /*342d0*/  LDL.LU R22, [R1+0x1a4] ;  /* 0x0001a40001167983 */ /* 0x000ee20000300800 */
[----:B------:R-:W3:Y:S01]  /*342e0*/  LDL.LU R17, [R1+0x1a0] ;  /* 0x0001a00001117983 */ /* 0x000ee20000300800 */
[----:B------:R-:W3:Y:S02]  /*342f0*/  LDL.LU R31, [R1+0x19c] ;  /* 0x00019c00011f7983 */ /* 0x000ee40000300800 */
[----:B------:R-:W3:Y:S02]  /*34300*/  LDL.LU R32, [R1+0xa8] ;  /* 0x0000a80001207983 */ /* 0x000ee40000300800 */
[----:B------:R-:W3:Y:S01]  /*34310*/  LDL.LU R33, [R1+0xa4] ;  /* 0x0000a40001217983 */ /* 0x000ee20000300800 */
[----:B------:R-:W3:Y:S01]  /*34320*/  LDL.LU R34, [R1+0xa0] ;  /* 0x0000a00001227983 */ /* 0x000ee20000300800 */
[----:B------:R-:W3:Y:S03]  /*34330*/  LDL.LU R35, [R1+0x9c] ;  /* 0x00009c0001237983 */ /* 0x000ee60000300800 */
[----:B------:R0:W-:Y:S01]  /*34340*/  STS.U16 [R3+0x3880], R37 ;  /* 0x0038802503007388 */ /* 0x0001e20000000400 */
[----:B------:R-:W3:Y:S03]  /*34350*/  LDL.LU R36, [R1+0x98] ;  /* 0x0000980001247983 */ /* 0x000ee60000300800 */
[----:B------:R1:W-:Y:S04]  /*34360*/  STS.U16 [R3+0x3940], R38 ;  /* 0x0039402603007388 */ /* 0x0003e80000000400 */
[----:B------:R1:W-:Y:S04]  /*34370*/  STS.U16 [R3+0x41c0], R55 ;  /* 0x0041c03703007388 */ /* 0x0003e80000000400 */
[----:B------:R1:W-:Y:S04]  /*34380*/  STS.U16 [R3+0x4840], R56 ;  /* 0x0048403803007388 */ /* 0x0003e80000000400 */
[----:B------:R1:W-:Y:S04]  /*34390*/  STS.U16 [R3+0x4800], R57 ;  /* 0x0048003903007388 */ /* 0x0003e80000000400 */
[----:B------:R1:W-:Y:S04]  /*343a0*/  STS.U16 [R3+0x48c0], R58 ;  /* 0x0048c03a03007388 */ /* 0x0003e80000000400 */
[----:B0-----:R-:W3:Y:S01]  /*343b0*/  LDL.LU R37, [R1+0x94] ;  /* 0x0000940001257983 */ /* 0x001ee20000300800 */
[----:B-1----:R-:W3:Y:S02]  /*343c0*/  LDL.LU R38, [R1+0x90] ;  /* 0x0000900001267983 */ /* 0x002ee40000300800 */
[----:B------:R-:W3:Y:S01]  /*343d0*/  LDL.LU R55, [R1+0x8c] ;  /* 0x00008c0001377983 */ /* 0x000ee20000300800 */
[----:B------:R-:W3:Y:S01]  /*343e0*/  LDL.LU R56, [R1+0x48] ;  /* 0x0000480001387983 */ /* 0x000ee20000300800 */
[----:B------:R-:W3:Y:S03]  /*343f0*/  LDL.LU R57, [R1+0x44] ;  /* 0x0000440001397983 */ /* 0x000ee60000300800 */
[----:B------:R0:W-:Y:S01]  /*34400*/  STS.U16 [R3+0x4880], R59 ;  /* 0x0048803b03007388 */ /* 0x0001e20000000400 */
[----:B------:R-:W3:Y:S03]  /*34410*/  LDL.LU R58, [R1+0x40] ;  /* 0x00004000013a7983 */ /* 0x000ee60000300800 */
[----:B------:R1:W-:Y:S04]  /*34420*/  STS.U16 [R3+0x4940], R0 ;  /* 0x0049400003007388 */ /* 0x0003e80000000400 */
[----:B0-----:R-:W3:Y:S01]  /*34430*/  LDL.LU R59, [R1+0x3c] ;  /* 0x00003c00013b7983 */ /* 0x001ee20000300800 */
[----:B-1----:R-:W3:Y:S03]  /*34440*/  LDL.LU R0, [R1+0x38] ;  /* 0x0000380001007983 */ /* 0x002ee60000300800 */
[----:B------:R0:W-:Y:S04]  /*34450*/  STS.U16 [R3+0x4900], R2 ;  /* 0x0049000203007388 */ /* 0x0001e80000000400 */
[----:B------:R1:W-:Y:S04]  /*34460*/  STS.U16 [R3+0x49c0], R61 ;  /* 0x0049c03d03007388 */ /* 0x0003e80000000400 */
[----:B0-----:R-:W3:Y:S01]  /*34470*/  LDL.LU R2, [R1+0x34] ;  /* 0x0000340001027983 */ /* 0x001ee20000300800 */
[----:B-1----:R-:W3:Y:S03]  /*34480*/  LDL.LU R61, [R1+0x30] ;  /* 0x00003000013d7983 */ /* 0x002ee60000300800 */
[----:B----4-:R0:W-:Y:S04]  /*34490*/  STS.U16 [R3+0x5000], R45 ;  /* 0x0050002d03007388 */ /* 0x0101e80000000400 */
[----:B------:R1:W-:Y:S04]  /*344a0*/  STS.U16 [R3+0x5040], R46 ;  /* 0x0050402e03007388 */ /* 0x0003e80000000400 */
[----:B--2---:R2:W-:Y:S04]  /*344b0*/  STS.U16 [R3+0x5080], R47 ;  /* 0x0050802f03007388 */ /* 0x0045e80000000400 */
[----:B---3--:R4:W-:Y:S04]  /*344c0*/  STS.U16 [R3+0x50c0], R48 ;  /* 0x0050c03003007388 */ /* 0x0089e80000000400 */
[----:B------:R4:W-:Y:S04]  /*344d0*/  STS.U16 [R3+0x5100], R49 ;  /* 0x0051003103007388 */ /* 0x0009e80000000400 */
[----:B------:R4:W-:Y:S04]  /*344e0*/  STS.U16 [R3+0x5140], R50 ;  /* 0x0051403203007388 */ /* 0x0009e80000000400 */
[----:B0-----:R-:W3:Y:S01]  /*344f0*/  LDL.LU R45, [R1+0x5678] ;  /* 0x00567800012d7983 */ /* 0x001ee20000300800 */
[----:B-1----:R-:W3:Y:S02]  /*34500*/  LDL.LU R46, [R1+0x5674] ;  /* 0x00567400012e7983 */ /* 0x002ee40000300800 */
[----:B--2---:R-:W2:Y:S01]  /*34510*/  LDL.LU R47, [R1+0x5670] ;  /* 0x00567000012f7983 */ /* 0x004ea20000300800 */
[----:B----4-:R-:W4:Y:S04]  /*34520*/  LDL.LU R48, [R1+0x566c] ;  /* 0x00566c0001307983 */ /* 0x010f280000300800 */
[----:B------:R-:W3:Y:S01]  /*34530*/  LDL.LU R49, [R1+0x5668] ;  /* 0x0056680001317983 */ /* 0x000ee20000300800 */
[----:B------:R-:W3:Y:S03]  /*34540*/  LDL.LU R50, [R1+0x5664] ;  /* 0x0056640001327983 */ /* 0x000ee60000300800 */
[----:B------:R0:W-:Y:S04]  /*34550*/  STS.U16 [R3+0x5180], R51 ;  /* 0x0051803303007388 */ /* 0x0001e80000000400 */
[----:B------:R1:W-:Y:S04]  /*34560*/  STS.U16 [R3+0x51c0], R52 ;  /* 0x0051c03403007388 */ /* 0x0003e80000000400 */
[----:B------:R1:W-:Y:S04]  /*34570*/  STS.U16 [R3+0x5840], R53 ;  /* 0x0058403503007388 */ /* 0x0003e80000000400 */
[----:B------:R1:W-:Y:S04]  /*34580*/  STS.U16 [R3+0x5800], R54 ;  /* 0x0058003603007388 */ /* 0x0003e80000000400 */
[----:B0-----:R-:W3:Y:S01]  /*34590*/  LDL.LU R51, [R1+0x5660] ;  /* 0x0056600001337983 */ /* 0x001ee20000300800 */
[----:B-1----:R-:W3:Y:S02]  /*345a0*/  LDL.LU R52, [R1+0x565c] ;  /* 0x00565c0001347983 */ /* 0x002ee40000300800 */
[----:B------:R-:W3:Y:S02]  /*345b0*/  LDL.LU R53, [R1+0x5658] ;  /* 0x0056580001357983 */ /* 0x000ee40000300800 */
[----:B------:R-:W3:Y:S01]  /*345c0*/  LDL.LU R54, [R1+0x5654] ;  /* 0x0056540001367983 */ /* 0x000ee20000300800 */
[----:B------:R0:W-:Y:S04]  /*345d0*/  STS.U16 [R3+0x58c0], R60 ;  /* 0x0058c03c03007388 */ /* 0x0001e80000000400 */
[----:B------:R1:W-:Y:S04]  /*345e0*/  STS.U16 [R3+0x5940], R23 ;  /* 0x0059401703007388 */ /* 0x0003e80000000400 */
[----:B------:R1:W-:Y:S04]  /*345f0*/  STS.U16 [R3+0x5900], R22 ;  /* 0x0059001603007388 */ /* 0x0003e80000000400 */
[----:B------:R1:W-:Y:S04]  /*34600*/  STS.U16 [R3+0x59c0], R17 ;  /* 0x0059c01103007388 */ /* 0x0003e80000000400 */
[----:B0-----:R-:W3:Y:S01]  /*34610*/  LDL.LU R60, [R1+0x5650] ;  /* 0x00565000013c7983 */ /* 0x001ee20000300800 */
[----:B-1----:R-:W3:Y:S02]  /*34620*/  LDL.LU R23, [R1+0xeec] ;  /* 0x000eec0001177983 */ /* 0x002ee40000300800 */
[----:B------:R-:W3:Y:S01]  /*34630*/  LDL.LU R22, [R1+0xee8] ;  /* 0x000ee80001167983 */ /* 0x000ee20000300800 */
        /* <DEDUP_REMOVED lines=43> */
[----:B---3--:R-:W-:Y:S04]  /*348f0*/  STS.U16 [R3+0x7100], R50 ;  /* 0x0071003203007388 */ /* 0x008fe80000000400 */
[----:B------:R-:W-:Y:S04]  /*34900*/  STS.U16 [R3+0x7140], R49 ;  /* 0x0071403103007388 */ /* 0x000fe80000000400 */
[----:B----4-:R-:W-:Y:S04]  /*34910*/  STS.U16 [R3+0x7180], R48 ;  /* 0x0071803003007388 */ /* 0x010fe80000000400 */
[----:B------:R-:W-:Y:S04]  /*34920*/  STS.U16 [R3+0x70c0], R51 ;  /* 0x0070c03303007388 */ /* 0x000fe80000000400 */
[----:B------:R-:W-:Y:S01]  /*34930*/  STL [R1+0x55e4], R54 ;  /* 0x0055e43601007387 */ /* 0x000fe20000100800 */
[----:B------:R-:W-:Y:S03]  /*34940*/  STL [R1+0x55e8], R53 ;  /* 0x0055e83501007387 */ /* 0x000fe60000100800 */
[----:B------:R-:W-:Y:S04]  /*34950*/  STS.U16 [R3+0x7000], R54 ;  /* 0x0070003603007388 */ /* 0x000fe80000000400 */
[----:B------:R-:W-:Y:S04]  /*34960*/  STS.U16 [R3+0x7040], R53 ;  /* 0x0070403503007388 */ /* 0x000fe80000000400 */
[----:B------:R-:W-:Y:S01]  /*34970*/  STS.U16 [R3+0x7080], R52 ;  /* 0x0070803403007388 */ /* 0x000fe20000000400 */
[----:B------:R-:W-:Y:S02]  /*34980*/  STL [R1+0x55ec], R52 ;  /* 0x0055ec3401007387 */ /* 0x000fe40000100800 */
[----:B------:R-:W-:Y:S02]  /*34990*/  STL [R1+0x55f0], R51 ;  /* 0x0055f03301007387 */ /* 0x000fe40000100800 */
[----:B------:R-:W-:Y:S01]  /*349a0*/  STL [R1+0x55f4], R50 ;  /* 0x0055f43201007387 */ /* 0x000fe20000100800 */
[----:B------:R-:W-:Y:S01]  /*349b0*/  STL [R1+0x55f8], R49 ;  /* 0x0055f83101007387 */ /* 0x000fe20000100800 */
[----:B------:R-:W-:Y:S02]  /*349c0*/  STL [R1+0x55fc], R48 ;  /* 0x0055fc3001007387 */ /* 0x000fe40000100800 */
[----:B------:R-:W-:Y:S02]  /*349d0*/  STL [R1+0x5600], R47 ;  /* 0x0056002f01007387 */ /* 0x000fe40000100800 */
[----:B------:R0:W-:Y:S01]  /*349e0*/  STL [R1+0x5604], R30 ;  /* 0x0056041e01007387 */ /* 0x0001e20000100800 */
[----:B------:R-:W-:Y:S04]  /*349f0*/  STL [R1+0x5608], R29 ;  /* 0x0056081d01007387 */ /* 0x000fe80000100800 */
[----:B0-----:R-:W2:Y:S01]  /*34a00*/  LDL.LU R30, [R1+0xd20] ;  /* 0x000d2000011e7983 */ /* 0x001ea20000300800 */
[----:B------:R-:W3:Y:S02]  /*34a10*/  LDL.LU R47, [R1+0xd1c] ;  /* 0x000d1c00012f7983 */ /* 0x000ee40000300800 */
[----:B------:R-:W4:Y:S02]  /*34a20*/  LDL.LU R48, [R1+0xd18] ;  /* 0x000d180001307983 */ /* 0x000f240000300800 */
[----:B------:R-:W4:Y:S01]  /*34a30*/  LDL.LU R49, [R1+0xd14] ;  /* 0x000d140001317983 */ /* 0x000f220000300800 */
[----:B------:R-:W4:Y:S01]  /*34a40*/  LDL.LU R50, [R1+0xd10] ;  /* 0x000d100001327983 */ /* 0x000f220000300800 */
[----:B------:R-:W4:Y:S02]  /*34a50*/  LDL.LU R51, [R1+0x718] ;  /* 0x0007180001337983 */ /* 0x000f240000300800 */
[----:B------:R-:W4:Y:S02]  /*34a60*/  LDL.LU R52, [R1+0x714] ;  /* 0x0007140001347983 */ /* 0x000f240000300800 */
[----:B------:R-:W4:Y:S01]  /*34a70*/  LDL.LU R53, [R1+0x710] ;  /* 0x0007100001357983 */ /* 0x000f220000300800 */
[----:B------:R-:W4:Y:S04]  /*34a80*/  LDL.LU R54, [R1+0x70c] ;  /* 0x00070c0001367983 */ /* 0x000f280000300800 */
[----:B------:R0:W-:Y:S02]  /*34a90*/  STS.U16 [R3+0x6980], R60 ;  /* 0x0069803c03007388 */ /* 0x0001e40000000400 */
[----:B0-----:R-:W-:-:S05]  /*34aa0*/  LOP3.LUT R60, R3, 0x10, RZ, 0x3c, !PT ;  /* 0x00000010033c7812 */ /* 0x001fca00078e3cff */
[----:B------:R-:W-:Y:S01]  /*34ab0*/  STS.U16 [R60+0x200], R23 ;  /* 0x000200173c007388 */ /* 0x000fe20000000400 */
[----:B------:R-:W-:Y:S02]  /*34ac0*/  STS.U16 [R60+0x240], R22 ;  /* 0x000240163c007388 */ /* 0x000fe40000000400 */
[----:B------:R-:W-:Y:S02]  /*34ad0*/  STS.U16 [R60+0x280], R17 ;  /* 0x000280113c007388 */ /* 0x000fe40000000400 */
[----:B------:R-:W-:Y:S01]  /*34ae0*/  STS.U16 [R60+0x2c0], R31 ;  /* 0x0002c01f3c007388 */ /* 0x000fe20000000400 */
[----:B------:R-:W-:Y:S01]  /*34af0*/  STS.U16 [R60+0x300], R32 ;  /* 0x000300203c007388 */ /* 0x000fe20000000400 */
[----:B------:R-:W-:Y:S02]  /*34b00*/  STS.U16 [R60+0x340], R33 ;  /* 0x000340213c007388 */ /* 0x000fe40000000400 */
[----:B------:R-:W-:Y:S02]  /*34b10*/  STS.U16 [R60+0x380], R34 ;  /* 0x000380223c007388 */ /* 0x000fe40000000400 */
[----:B------:R-:W-:Y:S01]  /*34b20*/  STS.U16 [R60+0x3c0], R35 ;  /* 0x0003c0233c007388 */ /* 0x000fe20000000400 */
[----:B------:R-:W-:Y:S04]  /*34b30*/  STS.U16 [R60+0xa40], R36 ;  /* 0x000a40243c007388 */ /* 0x000fe80000000400 */
[----:B------:R-:W-:Y:S01]  /*34b40*/  STS.U16 [R60+0xa00], R37 ;  /* 0x000a00253c007388 */ /* 0x000fe20000000400 */
[----:B------:R-:W-:Y:S02]  /*34b50*/  STS.U16 [R60+0xac0], R38 ;  /* 0x000ac0263c007388 */ /* 0x000fe40000000400 */
[----:B------:R-:W-:Y:S01]  /*34b60*/  STS.U16 [R60+0xa80], R55 ;  /* 0x000a80373c007388 */ /* 0x000fe20000000400 */
[----:B------:R-:W-:Y:S01]  /*34b70*/  STS.U16 [R60+0xb40], R56 ;  /* 0x000b40383c007388 */ /* 0x000fe20000000400 */
[----:B------:R-:W-:Y:S02]  /*34b80*/  STS.U16 [R60+0xb00], R57 ;  /* 0x000b00393c007388 */ /* 0x000fe40000000400 */
[----:B------:R-:W-:Y:S01]  /*34b90*/  STS.U16 [R60+0xbc0], R58 ;  /* 0x000bc03a3c007388 */ /* 0x000fe20000000400 */
[----:B------:R0:W-:Y:S01]  /*34ba0*/  STS.U16 [R60+0xb80], R59 ;  /* 0x000b803b3c007388 */ /* 0x0001e20000000400 */
[----:B------:R1:W-:Y:S03]  /*34bb0*/  STS.U16 [R60+0x1200], R0 ;  /* 0x001200003c007388 */ /* 0x0003e60000000400 */
[----:B0-----:R-:W4:Y:S01]  /*34bc0*/  LDL.LU R59, [R1+0x708] ;  /* 0x00070800013b7983 */ /* 0x001f220000300800 */
[----:B-1----:R-:W4:Y:S02]  /*34bd0*/  LDL.LU R0, [R1+0x704] ;  /* 0x0007040001007983 */ /* 0x002f240000300800 */
        /* <DEDUP_REMOVED lines=14> */
[----:B------:R-:W4:Y:S04]  /*34cc0*/  LDL.LU R57, [R1+0x5f8] ;  /* 0x0005f80001397983 */ /* 0x000f280000300800 */
[----:B------:R0:W-:Y:S01]  /*34cd0*/  STS.U16 [R60+0x1240], R2 ;  /* 0x001240023c007388 */ /* 0x0001e20000000400 */
[----:B------:R-:W4:Y:S02]  /*34ce0*/  LDL.LU R58, [R1+0x5f4] ;  /* 0x0005f400013a7983 */ /* 0x000f240000300800 */
[----:B------:R1:W-:Y:S01]  /*34cf0*/  STS.U16 [R60+0x1280], R61 ;  /* 0x0012803d3c007388 */ /* 0x0003e20000000400 */
[----:B0-----:R-:W4:Y:S01]  /*34d00*/  LDL.LU R2, [R1+0x5f0] ;  /* 0x0005f00001027983 */ /* 0x001f220000300800 */
[----:B-1----:R-:W4:Y:S03]  /*34d10*/  LDL.LU R61, [R1+0x5ec] ;  /* 0x0005ec00013d7983 */ /* 0x002f260000300800 */
[----:B--2---:R-:W-:Y:S01]  /*34d20*/  STS.U16 [R60+0x12c0], R30 ;  /* 0x0012c01e3c007388 */ /* 0x004fe20000000400 */
[----:B---3--:R-:W-:Y:S02]  /*34d30*/  STS.U16 [R60+0x1300], R47 ;  /* 0x0013002f3c007388 */ /* 0x008fe40000000400 */
[----:B----4-:R-:W-:Y:S01]  /*34d40*/  STS.U16 [R60+0x1340], R48 ;  /* 0x001340303c007388 */ /* 0x010fe20000000400 */
[----:B------:R-:W-:Y:S04]  /*34d50*/  STS.U16 [R60+0x1380], R49 ;  /* 0x001380313c007388 */ /* 0x000fe80000000400 */
[----:B------:R-:W-:Y:S01]  /*34d60*/  STS.U16 [R60+0x13c0], R50 ;  /* 0x0013c0323c007388 */ /* 0x000fe20000000400 */
[----:B------:R-:W-:Y:S02]  /*34d70*/  STS.U16 [R60+0x1a40], R51 ;  /* 0x001a40333c007388 */ /* 0x000fe40000000400 */
[----:B------:R-:W-:Y:S02]  /*34d80*/  STS.U16 [R60+0x1a00], R52 ;  /* 0x001a00343c007388 */ /* 0x000fe40000000400 */
[----:B------:R-:W-:Y:S01]  /*34d90*/  STS.U16 [R60+0x1ac0], R53 ;  /* 0x001ac0353c007388 */ /* 0x000fe20000000400 */
[----:B------:R-:W-:Y:S04]  /*34da0*/  STS.U16 [R60+0x1a80], R54 ;  /* 0x001a80363c007388 */ /* 0x000fe80000000400 */
[----:B------:R0:W-:Y:S01]  /*34db0*/  STS.U16 [R60+0x1b40], R59 ;  /* 0x001b403b3c007388 */ /* 0x0001e20000000400 */
[----:B------:R1:W-:Y:S02]  /*34dc0*/  STS.U16 [R60+0x1b00], R0 ;  /* 0x001b00003c007388 */ /* 0x0003e40000000400 */
[----:B------:R-:W-:Y:S02]  /*34dd0*/  STS.U16 [R60+0x1bc0], R4 ;  /* 0x001bc0043c007388 */ /* 0x000fe40000000400 */
[----:B------:R-:W-:Y:S01]  /*34de0*/  STS.U16 [R60+0x1b80], R23 ;  /* 0x001b80173c007388 */ /* 0x000fe20000000400 */
[----:B------:R-:W-:Y:S01]  /*34df0*/  STS.U16 [R60+0x2200], R22 ;  /* 0x002200163c007388 */ /* 0x000fe20000000400 */
[----:B------:R-:W-:Y:S02]  /*34e00*/  STS.U16 [R60+0x2240], R17 ;  /* 0x002240113c007388 */ /* 0x000fe40000000400 */
[----:B------:R-:W-:Y:S02]  /*34e10*/  STS.U16 [R60+0x2280], R31 ;  /* 0x0022801f3c007388 */ /* 0x000fe40000000400 */
[----:B------:R-:W-:Y:S01]  /*34e20*/  STS.U16 [R60+0x22c0], R32 ;  /* 0x0022c0203c007388 */ /* 0x000fe20000000400 */
[----:B------:R-:W-:Y:S04]  /*34e30*/  STS.U16 [R60+0x2300], R33 ;  /* 0x002300213c007388 */ /* 0x000fe80000000400 */
[----:B0-----:R-:W2:Y:S01]  /*34e40*/  LDL.LU R59, [R1+0x588] ;  /* 0x00058800013b7983 */ /* 0x001ea20000300800 */
[----:B-1----:R-:W3:Y:S02]  /*34e50*/  LDL.LU R0, [R1+0x584] ;  /* 0x0005840001007983 */ /* 0x002ee40000300800 */
[----:B------:R-:W-:Y:S02]  /*34e60*/  STS.U16 [R60+0x2340], R34 ;  /* 0x002340223c007388 */ /* 0x000fe40000000400 */
[----:B------:R-:W-:Y:S01]  /*34e70*/  STS.U16 [R60+0x2380], R35 ;  /* 0x002380233c007388 */ /* 0x000fe20000000400 */
[----:B------:R-:W4:Y:S04]  /*34e80*/  LDL.LU R30, [R1+0x580] ;  /* 0x00058000011e7983 */ /* 0x000f280000300800 */
[----:B------:R-:W-:Y:S01]  /*34e90*/  STS.U16 [R60+0x23c0], R36 ;  /* 0x0023c0243c007388 */ /* 0x000fe20000000400 */
[----:B------:R-:W4:Y:S02]  /*34ea0*/  LDL.LU R47, [R1+0x53c] ;  /* 0x00053c00012f7983 */ /* 0x000f240000300800 */
[----:B------:R-:W-:Y:S02]  /*34eb0*/  STS.U16 [R60+0x2a40], R37 ;  /* 0x002a40253c007388 */ /* 0x000fe40000000400 */
[----:B------:R-:W4:Y:S01]  /*34ec0*/  LDL.LU R48, [R1+0x538] ;  /* 0x0005380001307983 */ /* 0x000f220000300800 */
[----:B------:R-:W-:Y:S04]  /*34ed0*/  STS.U16 [R60+0x2a00], R38 ;  /* 0x002a00263c007388 */ /* 0x000fe80000000400 */
[----:B------:R-:W4:Y:S01]  /*34ee0*/  LDL.LU R49, [R1+0x534] ;  /* 0x0005340001317983 */ /* 0x000f220000300800 */
[----:B------:R-:W-:Y:S02]  /*34ef0*/  STS.U16 [R60+0x2ac0], R55 ;  /* 0x002ac0373c007388 */ /* 0x000fe40000000400 */
[----:B------:R-:W4:Y:S02]  /*34f00*/  LDL.LU R50, [R1+0x530] ;  /* 0x0005300001327983 */ /* 0x000f240000300800 */
[----:B------:R-:W-:Y:S01]  /*34f10*/  STS.U16 [R60+0x2a80], R56 ;  /* 0x002a80383c007388 */ /* 0x000fe20000000400 */
[----:B------:R-:W4:Y:S04]  /*34f20*/  LDL.LU R51, [R1+0x52c] ;  /* 0x00052c0001337983 */ /* 0x000f280000300800 */
[----:B------:R-:W-:Y:S01]  /*34f30*/  STS.U16 [R60+0x2b40], R57 ;  /* 0x002b40393c007388 */ /* 0x000fe20000000400 */
[----:B------:R-:W4:Y:S02]  /*34f40*/  LDL.LU R52, [R1+0x4c8] ;  /* 0x0004c80001347983 */ /* 0x000f240000300800 */
[----:B------:R-:W-:Y:S02]  /*34f50*/  STS.U16 [R60+0x2b00], R58 ;  /* 0x002b003a3c007388 */ /* 0x000fe40000000400 */
[----:B------:R-:W4:Y:S01]  /*34f60*/  LDL.LU R53, [R1+0x4c4] ;  /* 0x0004c40001357983 */ /* 0x000f220000300800 */
[----:B------:R0:W-:Y:S04]  /*34f70*/  STS.U16 [R60+0x2bc0], R2 ;  /* 0x002bc0023c007388 */ /* 0x0001e80000000400 */
[----:B------:R-:W4:Y:S01]  /*34f80*/  LDL.LU R54, [R1+0x4c0] ;  /* 0x0004c00001367983 */ /* 0x000f220000300800 */
        /* <DEDUP_REMOVED lines=18> */
[----:B------:R-:W4:Y:S03]  /*350b0*/  LDL.LU R58, [R1+0x3b8] ;  /* 0x0003b800013a7983 */ /* 0x000f260000300800 */
[----:B--2---:R0:W-:Y:S01]  /*350c0*/  STS.U16 [R60+0x3200], R59 ;  /* 0x0032003b3c007388 */ /* 0x0041e20000000400 */
[----:B---3--:R1:W-:Y:S03]  /*350d0*/  STS.U16 [R60+0x3240], R0 ;  /* 0x003240003c007388 */ /* 0x0083e60000000400 */
[----:B----4-:R-:W-:Y:S01]  /*350e0*/  STS.U16 [R60+0x3280], R30 ;  /* 0x0032801e3c007388 */ /* 0x010fe20000000400 */
[----:B------:R-:W-:Y:S03]  /*350f0*/  STS.U16 [R60+0x32c0], R47 ;  /* 0x0032c02f3c007388 */ /* 0x000fe60000000400 */
[----:B------:R-:W-:Y:S01]  /*35100*/  STS.U16 [R60+0x3300], R48 ;  /* 0x003300303c007388 */ /* 0x000fe20000000400 */
[----:B------:R-:W-:Y:S03]  /*35110*/  STS.U16 [R60+0x3340], R49 ;  /* 0x003340313c007388 */ /* 0x000fe60000000400 */
[----:B0-----:R-:W2:Y:S04]  /*35120*/  LDL.LU R59, [R1+0x3b4] ;  /* 0x0003b400013b7983 */ /* 0x001ea80000300800 */
[----:B------:R-:W-:Y:S01]  /*35130*/  STS.U16 [R60+0x3380], R50 ;  /* 0x003380323c007388 */ /* 0x000fe20000000400 */
[----:B------:R-:W-:Y:S02]  /*35140*/  STS.U16 [R60+0x33c0], R51 ;  /* 0x0033c0333c007388 */ /* 0x000fe40000000400 */
[----:B-1----:R-:W3:Y:S01]  /*35150*/  LDL.LU R0, [R1+0x3b0] ;  /* 0x0003b00001007983 */ /* 0x002ee20000300800 */
[----:B------:R-:W-:Y:S01]  /*35160*/  STS.U16 [R60+0x3a40], R52 ;  /* 0x003a40343c007388 */ /* 0x000fe20000000400 */
[----:B------:R-:W-:Y:S03]  /*35170*/  STS.U16 [R60+0x3a00], R53 ;  /* 0x003a00353c007388 */ /* 0x000fe60000000400 */
[----:B------:R-:W-:Y:S04]  /*35180*/  STS.U16 [R60+0x3ac0], R54 ;  /* 0x003ac0363c007388 */ /* 0x000fe80000000400 */
[----:B------:R0:W-:Y:S01]  /*35190*/  STS.U16 [R60+0x3a80], R2 ;  /* 0x003a80023c007388 */ /* 0x0001e20000000400 */
[----:B------:R1:W-:Y:S03]  /*351a0*/  STS.U16 [R60+0x3b40], R61 ;  /* 0x003b403d3c007388 */ /* 0x0003e60000000400 */
[----:B0-----:R-:W4:Y:S01]  /*351b0*/  LDL.LU R2, [R1+0x3ac] ;  /* 0x0003ac0001027983 */ /* 0x001f220000300800 */
[----:B-1----:R-:W4:Y:S02]  /*351c0*/  LDL.LU R61, [R1+0x248] ;  /* 0x00024800013d7983 */ /* 0x002f240000300800 */
[----:B------:R-:W4:Y:S02]  /*351d0*/  LDL.LU R30, [R1+0x244] ;  /* 0x00024400011e7983 */ /* 0x000f240000300800 */
        /* <DEDUP_REMOVED lines=14> */
[----:B------:R0:W-:Y:S02]  /*352c0*/  STS.U16 [R60+0x4300], R34 ;  /* 0x004300223c007388 */ /* 0x0001e40000000400 */
[----:B------:R-:W4:Y:S01]  /*352d0*/  LDL.LU R54, [R1+0x194] ;  /* 0x0001940001367983 */ /* 0x000f220000300800 */
[----:B------:R1:W-:Y:S04]  /*352e0*/  STS.U16 [R60+0x4340], R35 ;  /* 0x004340233c007388 */ /* 0x0003e80000000400 */
[----:B0-----:R-:W4:Y:S01]  /*352f0*/  LDL.LU R34, [R1+0x190] ;  /* 0x0001900001227983 */ /* 0x001f220000300800 */
[----:B-1----:R-:W4:Y:S02]  /*35300*/  LDL.LU R35, [R1+0xfc] ;  /* 0x0000fc0001237983 */ /* 0x002f240000300800 */
[----:B------:R-:W4:Y:S01]  /*35310*/  LDL.LU R4, [R1+0xf8] ;  /* 0x0000f80001047983 */ /* 0x000f220000300800 */
[----:B------:R-:W4:Y:S04]  /*35320*/  LDL.LU R23, [R1+0xf4] ;  /* 0x0000f40001177983 */ /* 0x000f280000300800 */
[----:B------:R-:W4:Y:S01]  /*35330*/  LDL.LU R22, [R1+0xf0] ;  /* 0x0000f00001167983 */ /* 0x000f220000300800 */
[----:B------:R-:W4:Y:S02]  /*35340*/  LDL.LU R17, [R1+0xec] ;  /* 0x0000ec0001117983 */ /* 0x000f240000300800 */
[----:B------:R-:W4:Y:S02]  /*35350*/  LDL.LU R31, [R1+0x88] ;  /* 0x00008800011f7983 */ /* 0x000f240000300800 */
[----:B------:R-:W4:Y:S01]  /*35360*/  LDL.LU R32, [R1+0x84] ;  /* 0x0000840001207983 */ /* 0x000f220000300800 */
[----:B------:R0:W-:Y:S04]  /*35370*/  STS.U16 [R60+0x4380], R36 ;  /* 0x004380243c007388 */ /* 0x0001e80000000400 */
[----:B------:R-:W4:Y:S01]  /*35380*/  LDL.LU R33, [R1+0x80] ;  /* 0x0000800001217983 */ /* 0x000f220000300800 */
[----:B------:R1:W-:Y:S02]  /*35390*/  STS.U16 [R60+0x43c0], R37 ;  /* 0x0043c0253c007388 */ /* 0x0003e40000000400 */
[----:B------:R1:W-:Y:S02]  /*353a0*/  STS.U16 [R60+0x4a40], R38 ;  /* 0x004a40263c007388 */ /* 0x0003e40000000400 */
[----:B------:R1:W-:Y:S01]  /*353b0*/  STS.U16 [R60+0x4a00], R55 ;  /* 0x004a00373c007388 */ /* 0x0003e20000000400 */
[----:B------:R1:W-:Y:S01]  /*353c0*/  STS.U16 [R60+0x4ac0], R56 ;  /* 0x004ac0383c007388 */ /* 0x0003e20000000400 */
[----:B------:R1:W-:Y:S03]  /*353d0*/  STS.U16 [R60+0x4a80], R57 ;  /* 0x004a80393c007388 */ /* 0x0003e60000000400 */
[----:B0-----:R-:W4:Y:S01]  /*353e0*/  LDL.LU R36, [R1+0x7c] ;  /* 0x00007c0001247983 */ /* 0x001f220000300800 */
[----:B-1----:R-:W4:Y:S03]  /*353f0*/  LDL.LU R37, [R1+0x78] ;  /* 0x0000780001257983 */ /* 0x002f260000300800 */
[----:B------:R-:W4:Y:S04]  /*35400*/  LDL.LU R38, [R1+0x74] ;  /* 0x0000740001267983 */ /* 0x000f280000300800 */
[----:B------:R-:W4:Y:S01]  /*35410*/  LDL.LU R55, [R1+0x70] ;  /* 0x0000700001377983 */ /* 0x000f220000300800 */
[----:B------:R-:W4:Y:S02]  /*35420*/  LDL.LU R56, [R1+0x6c] ;  /* 0x00006c0001387983 */ /* 0x000f240000300800 */
[----:B------:R0:W-:Y:S02]  /*35430*/  STS.U16 [R60+0x4b40], R58 ;  /* 0x004b403a3c007388 */ /* 0x0001e40000000400 */
[----:B------:R-:W4:Y:S01]  /*35440*/  LDL.LU R57, [R1+0x28] ;  /* 0x0000280001397983 */ /* 0x000f220000300800 */
[----:B0-----:R-:W4:Y:S04]  /*35450*/  LDL.LU R58, [R1+0x24] ;  /* 0x00002400013a7983 */ /* 0x001f280000300800 */
[----:B--2---:R0:W-:Y:S01]  /*35460*/  STS.U16 [R60+0x4b00], R59 ;  /* 0x004b003b3c007388 */ /* 0x0041e20000000400 */
[----:B---3--:R1:W-:Y:S03]  /*35470*/  STS.U16 [R60+0x4bc0], R0 ;  /* 0x004bc0003c007388 */ /* 0x0083e60000000400 */
[----:B0-----:R-:W2:Y:S01]  /*35480*/  LDL.LU R59, [R1+0x20] ;  /* 0x00002000013b7983 */ /* 0x001ea20000300800 */
[----:B-1----:R-:W3:Y:S03]  /*35490*/  LDL.LU R0, [R1+0x1c] ;  /* 0x00001c0001007983 */ /* 0x002ee60000300800 */
[----:B----4-:R0:W-:Y:S01]  /*354a0*/  STS.U16 [R60+0x4b80], R2 ;  /* 0x004b80023c007388 */ /* 0x0101e20000000400 */
[----:B------:R1:W-:Y:S03]  /*354b0*/  STS.U16 [R60+0x5200], R61 ;  /* 0x0052003d3c007388 */ /* 0x0003e60000000400 */
[----:B0-----:R-:W4:Y:S01]  /*354c0*/  LDL.LU R2, [R1+0x18] ;  /* 0x0000180001027983 */ /* 0x001f220000300800 */
[----:B-1----:R-:W4:Y:S02]  /*354d0*/  LDL.LU R61, [R1+0x14] ;  /* 0x00001400013d7983 */ /* 0x002f240000300800 */
[----:B------:R-:W-:Y:S02]  /*354e0*/  STS.U16 [R60+0x5240], R30 ;  /* 0x0052401e3c007388 */ /* 0x000fe40000000400 */
[----:B------:R-:W-:Y:S01]  /*354f0*/  STS.U16 [R60+0x5280], R47 ;  /* 0x0052802f3c007388 */ /* 0x000fe20000000400 */
[----:B------:R-:W-:Y:S01]  /*35500*/  STS.U16 [R60+0x52c0], R48 ;  /* 0x0052c0303c007388 */ /* 0x000fe20000000400 */
[----:B------:R-:W-:Y:S02]  /*35510*/  STS.U16 [R60+0x5300], R49 ;  /* 0x005300313c007388 */ /* 0x000fe40000000400 */
        /* <DEDUP_REMOVED lines=16> */
[----:B------:R0:W-:Y:S02]  /*35620*/  STS.U16 [R60+0x62c0], R36 ;  /* 0x0062c0243c007388 */ /* 0x0001e40000000400 */
[----:B------:R1:W-:Y:S02]  /*35630*/  STS.U16 [R60+0x6300], R37 ;  /* 0x006300253c007388 */ /* 0x0003e40000000400 */
[----:B------:R1:W-:Y:S01]  /*35640*/  STS.U16 [R60+0x6340], R38 ;  /* 0x006340263c007388 */ /* 0x0003e20000000400 */
[----:B------:R1:W-:Y:S01]  /*35650*/  STS.U16 [R60+0x6380], R55 ;  /* 0x006380373c007388 */ /* 0x0003e20000000400 */
[----:B------:R1:W-:Y:S02]  /*35660*/  STS.U16 [R60+0x63c0], R56 ;  /* 0x0063c0383c007388 */ /* 0x0003e40000000400 */
[----:B------:R1:W-:Y:S01]  /*35670*/  STS.U16 [R60+0x6a40], R57 ;  /* 0x006a40393c007388 */ /* 0x0003e20000000400 */
[----:B0-----:R-:W4:Y:S01]  /*35680*/  LDL.LU R36, [R1+0xe5c] ;  /* 0x000e5c0001247983 */ /* 0x001f220000300800 */
[----:B-1----:R-:W4:Y:S03]  /*35690*/  LDL.LU R37, [R1+0xe58] ;  /* 0x000e580001257983 */ /* 0x002f260000300800 */
[----:B------:R-:W4:Y:S01]  /*356a0*/  LDL.LU R38, [R1+0xe50] ;  /* 0x000e500001267983 */ /* 0x000f220000300800 */
[----:B------:R-:W4:Y:S03]  /*356b0*/  LDL.LU R55, [R1+0xe48] ;  /* 0x000e480001377983 */ /* 0x000f260000300800 */
[----:B------:R-:W4:Y:S04]  /*356c0*/  LDL.LU R56, [R1+0xe40] ;  /* 0x000e400001387983 */ /* 0x000f280000300800 */
[----:B------:R0:W-:Y:S01]  /*356d0*/  STS.U16 [R60+0x6a00], R58 ;  /* 0x006a003a3c007388 */ /* 0x0001e20000000400 */
[----:B------:R-:W4:Y:S03]  /*356e0*/  LDL.LU R57, [R1+0xe38] ;  /* 0x000e380001397983 */ /* 0x000f260000300800 */
        /* <DEDUP_REMOVED lines=8> */
[----:B-1----:R-:W4:Y:S01]  /*35770*/  LDL.LU R61, [R1+0xdb0] ;  /* 0x000db000013d7983 */ /* 0x002f220000300800 */
[----:B------:R-:W-:Y:S01]  /*35780*/  LOP3.LUT R29, R3, 0x20, RZ, 0x3c, !PT ;  /* 0x00000020031d7812 */ /* 0x000fe200078e3cff */
[----:B------:R-:W-:Y:S01]  /*35790*/  STL [R1+0x54d8], R60 ;  /* 0x0054d83c01007387 */ /* 0x000fe20000100800 */
        /* <DEDUP_REMOVED lines=36> */
[----:B0-----:R-:W4:Y:S01]  /*359e0*/  LDL.LU R34, [R1+0x6d4] ;  /* 0x0006d40001227983 */ /* 0x001f220000300800 */
[----:B------:R0:W-:Y:S02]  /*359f0*/  STS.U16 [R29+0x400], R36 ;  /* 0x000400241d007388 */ /* 0x0001e40000000400 */
[----:B-1----:R-:W4:Y:S02]  /*35a00*/  LDL.LU R35, [R1+0x6bc] ;  /* 0x0006bc0001237983 */ /* 0x002f240000300800 */
[----:B------:R1:W-:Y:S01]  /*35a10*/  STS.U16 [R29+0x440], R37 ;  /* 0x000440251d007388 */ /* 0x0003e20000000400 */
[----:B------:R1:W-:Y:S01]  /*35a20*/  STS.U16 [R29+0x480], R38 ;  /* 0x000480261d007388 */ /* 0x0003e20000000400 */
[----:B------:R1:W-:Y:S02]  /*35a30*/  STS.U16 [R29+0x4c0], R55 ;  /* 0x0004c0371d007388 */ /* 0x0003e40000000400 */
[----:B------:R1:W-:Y:S02]  /*35a40*/  STS.U16 [R29+0x500], R56 ;  /* 0x000500381d007388 */ /* 0x0003e40000000400 */
[----:B------:R1:W-:Y:S01]  /*35a50*/  STS.U16 [R29+0x540], R57 ;  /* 0x000540391d007388 */ /* 0x0003e20000000400 */
[----:B0-----:R-:W4:Y:S01]  /*35a60*/  LDL.LU R36, [R1+0x6b4] ;  /* 0x0006b40001247983 */ /* 0x001f220000300800 */
[----:B-1----:R-:W4:Y:S03]  /*35a70*/  LDL.LU R37, [R1+0x668] ;  /* 0x0006680001257983 */ /* 0x002f260000300800 */
[----:B------:R-:W4:Y:S04]  /*35a80*/  LDL.LU R38, [R1+0x664] ;  /* 0x0006640001267983 */ /* 0x000f280000300800 */
[----:B------:R-:W4:Y:S01]  /*35a90*/  LDL.LU R55, [R1+0x65c] ;  /* 0x00065c0001377983 */ /* 0x000f220000300800 */
[----:B------:R-:W4:Y:S03]  /*35aa0*/  LDL.LU R56, [R1+0x654] ;  /* 0x0006540001387983 */ /* 0x000f260000300800 */
        /* <DEDUP_REMOVED lines=10> */
[----:B-1----:R-:W4:Y:S03]  /*35b50*/  LDL.LU R61, [R1+0x5e4] ;  /* 0x0005e400013d7983 */ /* 0x002f260000300800 */
[----:B------:R0:W-:Y:S01]  /*35b60*/  STS.U16 [R29+0xc80], R3 ;  /* 0x000c80031d007388 */ /* 0x0001e20000000400 */
[----:B------:R1:W-:Y:S02]  /*35b70*/  STS.U16 [R29+0xd40], R5 ;  /* 0x000d40051d007388 */ /* 0x0003e40000000400 */
[----:B------:R1:W-:Y:S02]  /*35b80*/  STS.U16 [R29+0xd00], R30 ;  /* 0x000d001e1d007388 */ /* 0x0003e40000000400 */
[----:B------:R1:W-:Y:S01]  /*35b90*/  STS.U16 [R29+0xdc0], R47 ;  /* 0x000dc02f1d007388 */ /* 0x0003e20000000400 */
[----:B------:R1:W-:Y:S01]  /*35ba0*/  STS.U16 [R29+0xd80], R48 ;  /* 0x000d80301d007388 */ /* 0x0003e20000000400 */
[----:B------:R1:W-:Y:S03]  /*35bb0*/  STS.U16 [R29+0x1400], R49 ;  /* 0x001400311d007388 */ /* 0x0003e60000000400 */
[----:B0-----:R-:W4:Y:S01]  /*35bc0*/  LDL.LU R3, [R1+0x5dc] ;  /* 0x0005dc0001037983 */ /* 0x001f220000300800 */
[----:B-1----:R-:W4:Y:S03]  /*35bd0*/  LDL.LU R5, [R1+0x5d4] ;  /* 0x0005d40001057983 */ /* 0x002f260000300800 */
[----:B------:R-:W4:Y:S01]  /*35be0*/  LDL.LU R30, [R1+0x5cc] ;  /* 0x0005cc00011e7983 */ /* 0x000f220000300800 */
[----:B------:R-:W4:Y:S03]  /*35bf0*/  LDL.LU R47, [R1+0x5c4] ;  /* 0x0005c400012f7983 */ /* 0x000f260000300800 */
[----:B------:R-:W4:Y:S04]  /*35c00*/  LDL.LU R48, [R1+0x5bc] ;  /* 0x0005bc0001307983 */ /* 0x000f280000300800 */
[----:B------:R0:W-:Y:S01]  /*35c10*/  STS.U16 [R29+0x1440], R50 ;  /* 0x001440321d007388 */ /* 0x0001e20000000400 */
[----:B------:R-:W4:Y:S02]  /*35c20*/  LDL.LU R49, [R1+0x5b4] ;  /* 0x0005b40001317983 */ /* 0x000f240000300800 */
[----:B------:R1:W-:Y:S02]  /*35c30*/  STS.U16 [R29+0x1480], R51 ;  /* 0x001480331d007388 */ /* 0x0003e40000000400 */
[----:B------:R1:W-:Y:S01]  /*35c40*/  STS.U16 [R29+0x14c0], R52 ;  /* 0x0014c0341d007388 */ /* 0x0003e20000000400 */
[----:B------:R1:W-:Y:S01]  /*35c50*/  STS.U16 [R29+0x1500], R53 ;  /* 0x001500351d007388 */ /* 0x0003e20000000400 */
[----:B------:R1:W-:Y:S02]  /*35c60*/  STS.U16 [R29+0x1540], R54 ;  /* 0x001540361d007388 */ /* 0x0003e40000000400 */
[----:B------:R1:W-:Y:S01]  /*35c70*/  STS.U16 [R29+0x1580], R4 ;  /* 0x001580041d007388 */ /* 0x0003e20000000400 */
[----:B0-----:R-:W4:Y:S01]  /*35c80*/  LDL.LU R50, [R1+0x528] ;  /* 0x0005280001327983 */ /* 0x001f220000300800 */
[----:B-1----:R-:W4:Y:S03]  /*35c90*/  LDL.LU R51, [R1+0x524] ;  /* 0x0005240001337983 */ /* 0x002f260000300800 */
[----:B------:R-:W4:Y:S04]  /*35ca0*/  LDL.LU R52, [R1+0x520] ;  /* 0x0005200001347983 */ /* 0x000f280000300800 */
[----:B------:R-:W4:Y:S01]  /*35cb0*/  LDL.LU R53, [R1+0x518] ;  /* 0x0005180001357983 */ /* 0x000f220000300800 */
[----:B------:R-:W4:Y:S02]  /*35cc0*/  LDL.LU R54, [R1+0x510] ;  /* 0x0005100001367983 */ /* 0x000f240000300800 */
[----:B------:R0:W-:Y:S02]  /*35cd0*/  STS.U16 [R29+0x15c0], R23 ;  /* 0x0015c0171d007388 */ /* 0x0001e40000000400 */
[----:B------:R-:W4:Y:S01]  /*35ce0*/  LDL.LU R4, [R1+0x508] ;  /* 0x0005080001047983 */ /* 0x000f220000300800 */
[----:B------:R1:W-:Y:S01]  /*35cf0*/  STS.U16 [R29+0x1c40], R22 ;  /* 0x001c40161d007388 */ /* 0x0003e20000000400 */
[----:B------:R1:W-:Y:S02]  /*35d00*/  STS.U16 [R29+0x1c00], R17 ;  /* 0x001c00111d007388 */ /* 0x0003e40000000400 */
[----:B------:R1:W-:Y:S02]  /*35d10*/  STS.U16 [R29+0x1cc0], R31 ;  /* 0x001cc01f1d007388 */ /* 0x0003e40000000400 */
[----:B------:R1:W-:Y:S01]  /*35d20*/  STS.U16 [R29+0x1c80], R32 ;  /* 0x001c80201d007388 */ /* 0x0003e20000000400 */
[----:B------:R1:W-:Y:S04]  /*35d30*/  STS.U16 [R29+0x1d40], R33 ;  /* 0x001d40211d007388 */ /* 0x0003e80000000400 */
        /* <DEDUP_REMOVED lines=20> */
[----:B------:R1:W-:Y:S03]  /*35e80*/  STS.U16 [R29+0x2540], R58 ;  /* 0x0025403a1d007388 */ /* 0x0003e60000000400 */
[----:B0-----:R-:W4:Y:S01]  /*35e90*/  LDL.LU R56, [R1+0x420] ;  /* 0x0004200001387983 */ /* 0x001f220000300800 */
[----:B-1----:R-:W4:Y:S02]  /*35ea0*/  LDL.LU R57, [R1+0x418] ;  /* 0x0004180001397983 */ /* 0x002f240000300800 */
[----:B------:R-:W4:Y:S01]  /*35eb0*/  LDL.LU R58, [R1+0x410] ;  /* 0x00041000013a7983 */ /* 0x000f220000300800 */
        /* <DEDUP_REMOVED lines=8> */
[----:B------:R-:W-:Y:S01]  /*35f40*/  STS.U16 [R29+0x2cc0], R3 ;  /* 0x002cc0031d007388 */ /* 0x000fe20000000400 */
[----:B------:R-:W-:Y:S02]  /*35f50*/  STS.U16 [R29+0x2c80], R5 ;  /* 0x002c80051d007388 */ /* 0x000fe40000000400 */
[----:B------:R-:W-:Y:S02]  /*35f60*/  STS.U16 [R29+0x2d40], R30 ;  /* 0x002d401e1d007388 */ /* 0x000fe40000000400 */
[----:B------:R-:W-:Y:S01]  /*35f70*/  STS.U16 [R29+0x2d00], R47 ;  /* 0x002d002f1d007388 */ /* 0x000fe20000000400 */
[----:B------:R-:W-:Y:S01]  /*35f80*/  STS.U16 [R29+0x2dc0], R48 ;  /* 0x002dc0301d007388 */ /* 0x000fe20000000400 */
[----:B------:R-:W-:Y:S03]  /*35f90*/  STS.U16 [R29+0x2d80], R49 ;  /* 0x002d80311d007388 */ /* 0x000fe60000000400 */
[----:B------:R-:W-:Y:S01]  /*35fa0*/  STS.U16 [R29+0x3400], R50 ;  /* 0x003400321d007388 */ /* 0x000fe20000000400 */
[----:B------:R-:W-:Y:S02]  /*35fb0*/  STS.U16 [R29+0x3440], R51 ;  /* 0x003440331d007388 */ /* 0x000fe40000000400 */
[----:B------:R-:W-:Y:S01]  /*35fc0*/  STS.U16 [R29+0x3480], R52 ;  /* 0x003480341d007388 */ /* 0x000fe20000000400 */
[----:B------:R-:W-:Y:S01]  /*35fd0*/  STS.U16 [R29+0x34c0], R53 ;  /* 0x0034c0351d007388 */ /* 0x000fe20000000400 */
[----:B------:R-:W-:Y:S02]  /*35fe0*/  STS.U16 [R29+0x3500], R54 ;  /* 0x003500361d007388 */ /* 0x000fe40000000400 */
[----:B------:R-:W-:Y:S01]  /*35ff0*/  STS.U16 [R29+0x3540], R4 ;  /* 0x003540041d007388 */ /* 0x000fe20000000400 */
[----:B------:R-:W-:Y:S01]  /*36000*/  STS.U16 [R29+0x3580], R23 ;  /* 0x003580171d007388 */ /* 0x000fe20000000400 */
[----:B------:R-:W-:Y:S02]  /*36010*/  STS.U16 [R29+0x35c0], R22 ;  /* 0x0035c0161d007388 */ /* 0x000fe40000000400 */
[----:B------:R0:W-:Y:S01]  /*36020*/  STS.U16 [R29+0x3c40], R17 ;  /* 0x003c40111d007388 */ /* 0x0001e20000000400 */
[----:B------:R1:W-:Y:S01]  /*36030*/  STS.U16 [R29+0x3c00], R31 ;  /* 0x003c001f1d007388 */ /* 0x0003e20000000400 */
[----:B------:R1:W-:Y:S02]  /*36040*/  STS.U16 [R29+0x3cc0], R32 ;  /* 0x003cc0201d007388 */ /* 0x0003e40000000400 */
[----:B------:R1:W-:Y:S01]  /*36050*/  STS.U16 [R29+0x3c80], R33 ;  /* 0x003c80211d007388 */ /* 0x0003e20000000400 */
[----:B0-----:R-:W4:Y:S01]  /*36060*/  LDL.LU R17, [R1+0x3a4] ;  /* 0x0003a40001117983 */ /* 0x001f220000300800 */
[----:B-1----:R-:W4:Y:S02]  /*36070*/  LDL.LU R31, [R1+0x3a0] ;  /* 0x0003a000011f7983 */ /* 0x002f240000300800 */
        /* <DEDUP_REMOVED lines=12> */
[----:B------:R-:W4:Y:S03]  /*36140*/  LDL.LU R38, [R1+0x224] ;  /* 0x0002240001267983 */ /* 0x000f260000300800 */
[----:B------:R0:W-:Y:S01]  /*36150*/  STS.U16 [R29+0x4480], R56 ;  /* 0x004480381d007388 */ /* 0x0001e20000000400 */
[----:B------:R-:W4:Y:S02]  /*36160*/  LDL.LU R55, [R1+0x21c] ;  /* 0x00021c0001377983 */ /* 0x000f240000300800 */
[----:B------:R1:W-:Y:S02]  /*36170*/  STS.U16 [R29+0x44c0], R57 ;  /* 0x0044c0391d007388 */ /* 0x0003e40000000400 */
[----:B------:R1:W-:Y:S01]  /*36180*/  STS.U16 [R29+0x4500], R58 ;  /* 0x0045003a1d007388 */ /* 0x0003e20000000400 */
        /* <DEDUP_REMOVED lines=25> */
[----:B------:R0:W-:Y:S01]  /*36320*/  STS.U16 [R29+0x4c00], R17 ;  /* 0x004c00111d007388 */ /* 0x0001e20000000400 */
[----:B------:R1:W-:Y:S02]  /*36330*/  STS.U16 [R29+0x4cc0], R31 ;  /* 0x004cc01f1d007388 */ /* 0x0003e40000000400 */
[----:B------:R1:W-:Y:S01]  /*36340*/  STS.U16 [R29+0x4c80], R32 ;  /* 0x004c80201d007388 */ /* 0x0003e20000000400 */
[----:B------:R1:W-:Y:S04]  /*36350*/  STS.U16 [R29+0x4d40], R33 ;  /* 0x004d40211d007388 */ /* 0x0003e80000000400 */
        /* <DEDUP_REMOVED lines=15> */
[----:B------:R-:W4:Y:S01]  /*36450*/  LDL.LU R55, [R1+0x5628] ;  /* 0x0056280001377983 */ /* 0x000f220000300800 */
[----:B------:R0:W-:Y:S01]  /*36460*/  STS.U16 [R29+0x54c0], R56 ;  /* 0x0054c0381d007388 */ /* 0x0001e20000000400 */
        /* <DEDUP_REMOVED lines=12> */
[----:B-1----:R-:W2:Y:S02]  /*36530*/  LDL.LU R61, [R1+0x560c] ;  /* 0x00560c00013d7983 */ /* 0x002ea40000300800 */
[----:B------:R-:W-:Y:S02]  /*36540*/  STS.U16 [R29+0x5cc0], R3 ;  /* 0x005cc0031d007388 */ /* 0x000fe40000000400 */
[----:B------:R-:W-:Y:S01]  /*36550*/  STS.U16 [R29+0x5c80], R5 ;  /* 0x005c80051d007388 */ /* 0x000fe20000000400 */
[----:B------:R0:W-:Y:S01]  /*36560*/  STS.U16 [R29+0x5d40], R30 ;  /* 0x005d401e1d007388 */ /* 0x0001e20000000400 */
        /* <DEDUP_REMOVED lines=8> */
[----:B0-----:R-:W3:Y:S01]  /*365f0*/  LDL.LU R30, [R1+0xe20] ;  /* 0x000e2000011e7983 */ /* 0x001ee20000300800 */
[----:B------:R0:W-:Y:S02]  /*36600*/  STS.U16 [R29+0x6540], R4 ;  /* 0x006540041d007388 */ /* 0x0001e40000000400 */
[----:B------:R-:W3:Y:S02]  /*36610*/  LDL.LU R5, [R1+0xe18] ;  /* 0x000e180001057983 */ /* 0x000ee40000300800 */
[----:B------:R-:W-:Y:S01]  /*36620*/  STS.U16 [R29+0x6580], R23 ;  /* 0x006580171d007388 */ /* 0x000fe20000000400 */
        /* <DEDUP_REMOVED lines=8> */
[----:B------:R0:W-:Y:S04]  /*366b0*/  STS.U16 [R29+0x65c0], R22 ;  /* 0x0065c0161d007388 */ /* 0x0001e80000000400 */
[----:B------:R-:W3:Y:S04]  /*366c0*/  LDL.LU R54, [R1+0xd74] ;  /* 0x000d740001367983 */ /* 0x000ee80000300800 */
[----:B0-----:R-:W3:Y:S01]  /*366d0*/  LDL.LU R22, [R1+0xd70] ;  /* 0x000d700001167983 */ /* 0x001ee20000300800 */
[----:B------:R-:W3:Y:S03]  /*366e0*/  LDL.LU R23, [R1+0xd6c] ;  /* 0x000d6c0001177983 */ /* 0x000ee60000300800 */
[----:B------:R-:W0:Y:S04]  /*366f0*/  S2R R3, SR_TID.X ;  /* 0x0000000000037919 */ /* 0x000e280000002100 */
[----:B--2---:R1:W-:Y:S04]  /*36700*/  STS.U16 [R29+0x6c40], R61 ;  /* 0x006c403d1d007388 */ /* 0x0043e80000000400 */
[----:B-1----:R-:W2:Y:S01]  /*36710*/  LDL.LU R61, [R1+0xd68] ;  /* 0x000d6800013d7983 */ /* 0x002ea20000300800 */
[----:B----4-:R1:W-:Y:S02]  /*36720*/  STS.U16 [R29+0x6c00], R2 ;  /* 0x006c00021d007388 */ /* 0x0103e40000000400 */
[----:B---3--:R3:W-:Y:S01]  /*36730*/  STS.U16 [R29+0x6cc0], R0 ;  /* 0x006cc0001d007388 */ /* 0x0087e20000000400 */
[----:B------:R-:W-:Y:S04]  /*36740*/  STS.U16 [R29+0x6c80], R59 ;  /* 0x006c803b1d007388 */ /* 0x000fe80000000400 */
[----:B------:R-:W-:Y:S01]  /*36750*/  STS.U16 [R29+0x6d40], R58 ;  /* 0x006d403a1d007388 */ /* 0x000fe20000000400 */
[----:B------:R-:W-:Y:S02]  /*36760*/  STS.U16 [R29+0x6d00], R57 ;  /* 0x006d00391d007388 */ /* 0x000fe40000000400 */
[----:B------:R-:W-:Y:S02]  /*36770*/  STS.U16 [R29+0x6dc0], R56 ;  /* 0x006dc0381d007388 */ /* 0x000fe40000000400 */
[----:B------:R-:W-:Y:S01]  /*36780*/  STS.U16 [R29+0x6d80], R55 ;  /* 0x006d80371d007388 */ /* 0x000fe20000000400 */
[----:B------:R-:W-:Y:S01]  /*36790*/  STS.U16 [R29+0x7400], R38 ;  /* 0x007400261d007388 */ /* 0x000fe20000000400 */
[----:B0-----:R-:W-:Y:S01]  /*367a0*/  LOP3.LUT R3, R3, 0x1f, RZ, 0xc0, !PT ;  /* 0x0000001f03037812 */ /* 0x001fe200078ec0ff */
[----:B------:R-:W-:Y:S02]  /*367b0*/  STS.U16 [R29+0x7440], R37 ;  /* 0x007440251d007388 */ /* 0x000fe40000000400 */
[----:B------:R-:W-:Y:S01]  /*367c0*/  STS.U16 [R29+0x7480], R36 ;  /* 0x007480241d007388 */ /* 0x000fe20000000400 */
[----:B------:R-:W-:Y:S01]  /*367d0*/  STS.U16 [R29+0x74c0], R35 ;  /* 0x0074c0231d007388 */ /* 0x000fe20000000400 */
[----:B------:R-:W-:Y:S02]  /*367e0*/  STS.U16 [R29+0x7500], R34 ;  /* 0x007500221d007388 */ /* 0x000fe40000000400 */
[----:B------:R-:W-:Y:S02]  /*367f0*/  STS.U16 [R29+0x7540], R33 ;  /* 0x007540211d007388 */ /* 0x000fe40000000400 */
[----:B------:R-:W-:Y:S01]  /*36800*/  IMAD.SHL.U32 R3, R3, 0x2, RZ ;  /* 0x0000000203037824 */ /* 0x000fe200078e00ff */
[----:B------:R-:W-:Y:S01]  /*36810*/  STS.U16 [R29+0x7580], R32 ;  /* 0x007580201d007388 */ /* 0x000fe20000000400 */
[----:B------:R-:W-:Y:S02]  /*36820*/  STS.U16 [R29+0x75c0], R31 ;  /* 0x0075c01f1d007388 */ /* 0x000fe40000000400 */
[----:B------:R-:W-:Y:S02]  /*36830*/  STS.U16 [R29+0x7c40], R17 ;  /* 0x007c40111d007388 */ /* 0x000fe40000000400 */
[----:B------:R-:W-:Y:S01]  /*36840*/  STS.U16 [R29+0x7c00], R18 ;  /* 0x007c00121d007388 */ /* 0x000fe20000000400 */
[----:B------:R-:W-:Y:S01]  /*36850*/  STS.U16 [R29+0x7cc0], R19 ;  /* 0x007cc0131d007388 */ /* 0x000fe20000000400 */
[----:B------:R-:W-:Y:S01]  /*36860*/  STS.U16 [R29+0x7c80], R20 ;  /* 0x007c80141d007388 */ /* 0x000fe20000000400 */
[----:B-1----:R-:W-:Y:S01]  /*36870*/  LOP3.LUT R2, R3, 0x30, RZ, 0x3c, !PT ;  /* 0x0000003003027812 */ /* 0x002fe200078e3cff */
[----:B------:R-:W-:Y:S01]  /*36880*/  STS.U16 [R29+0x7d40], R21 ;  /* 0x007d40151d007388 */ /* 0x000fe20000000400 */
[----:B------:R-:W-:Y:S01]  /*36890*/  STS.U16 [R29+0x7d00], R24 ;  /* 0x007d00181d007388 */ /* 0x000fe20000000400 */
[----:B------:R-:W-:Y:S02]  /*368a0*/  STS.U16 [R29+0x7dc0], R25 ;  /* 0x007dc0191d007388 */ /* 0x000fe40000000400 */
[----:B------:R0:W-:Y:S01]  /*368b0*/  STS.U16 [R29+0x7d80], R26 ;  /* 0x007d801a1d007388 */ /* 0x0001e20000000400 */
[----:B---3--:R-:W3:Y:S01]  /*368c0*/  LDL.LU R0, [R1+0xd60] ;  /* 0x000d600001007983 */ /* 0x008ee20000300800 */
[----:B------:R1:W-:Y:S02]  /*368d0*/  STS.U16 [R2+0x600], R30 ;  /* 0x0006001e02007388 */ /* 0x0003e40000000400 */
[----:B------:R4:W-:Y:S02]  /*368e0*/  STS.U16 [R2+0x640], R5 ;  /* 0x0006400502007388 */ /* 0x0009e40000000400 */
[----:B------:R4:W-:Y:S01]  /*368f0*/  STS.U16 [R2+0x680], R4 ;  /* 0x0006800402007388 */ /* 0x0009e20000000400 */
[----:B------:R4:W-:Y:S01]  /*36900*/  STS.U16 [R2+0x6c0], R47 ;  /* 0x0006c02f02007388 */ /* 0x0009e20000000400 */
[----:B------:R4:W-:Y:S03]  /*36910*/  STS.U16 [R2+0x700], R48 ;  /* 0x0007003002007388 */ /* 0x0009e60000000400 */
[----:B0-----:R-:W3:Y:S01]  /*36920*/  LDL.LU R29, [R1+0x5608] ;  /* 0x00560800011d7983 */ /* 0x001ee20000300800 */
[----:B-1----:R-:W3:Y:S02]  /*36930*/  LDL.LU R30, [R1+0x5604] ;  /* 0x00560400011e7983 */ /* 0x002ee40000300800 */
[----:B----4-:R-:W4:Y:S01]  /*36940*/  LDL R5, [R1+0x1e34] ;  /* 0x001e340001057983 */ /* 0x010f220000100800 */
[----:B------:R-:W4:Y:S01]  /*36950*/  LDL R4, [R1+0x1e38] ;  /* 0x001e380001047983 */ /* 0x000f220000100800 */
[----:B------:R-:W3:Y:S02]  /*36960*/  LDL.LU R47, [R1+0x5600] ;  /* 0x00560000012f7983 */ /* 0x000ee40000300800 */
[----:B------:R-:W3:Y:S02]  /*36970*/  LDL.LU R48, [R1+0x55fc] ;  /* 0x0055fc0001307983 */ /* 0x000ee40000300800 */
[----:B------:R0:W-:Y:S01]  /*36980*/  STS.U16 [R2+0x740], R49 ;  /* 0x0007403102007388 */ /* 0x0001e20000000400 */
[----:B------:R1:W-:Y:S01]  /*36990*/  STS.U16 [R2+0x780], R50 ;  /* 0x0007803202007388 */ /* 0x0003e20000000400 */
[----:B------:R1:W-:Y:S02]  /*369a0*/  STS.U16 [R2+0x7c0], R51 ;  /* 0x0007c03302007388 */ /* 0x0003e40000000400 */
[----:B------:R1:W-:Y:S02]  /*369b0*/  STS.U16 [R2+0xe40], R52 ;  /* 0x000e403402007388 */ /* 0x0003e40000000400 */
[----:B------:R1:W-:Y:S01]  /*369c0*/  STS.U16 [R2+0xe00], R53 ;  /* 0x000e003502007388 */ /* 0x0003e20000000400 */
[----:B------:R1:W-:Y:S04]  /*369d0*/  STS.U16 [R2+0xec0], R54 ;  /* 0x000ec03602007388 */ /* 0x0003e80000000400 */
[----:B0-----:R-:W3:Y:S01]  /*369e0*/  LDL.LU R49, [R1+0x55f8] ;  /* 0x0055f80001317983 */ /* 0x001ee20000300800 */
[----:B-1----:R-:W3:Y:S03]  /*369f0*/  LDL.LU R50, [R1+0x55f4] ;  /* 0x0055f40001327983 */ /* 0x002ee60000300800 */
[----:B------:R-:W3:Y:S01]  /*36a00*/  LDL.LU R51, [R1+0x55f0] ;  /* 0x0055f00001337983 */ /* 0x000ee20000300800 */
[----:B------:R-:W3:Y:S03]  /*36a10*/  LDL.LU R52, [R1+0x55ec] ;  /* 0x0055ec0001347983 */ /* 0x000ee60000300800 */
[----:B------:R-:W3:Y:S01]  /*36a20*/  LDL.LU R53, [R1+0x55e8] ;  /* 0x0055e80001357983 */ /* 0x000ee20000300800 */
[----:B------:R-:W3:Y:S03]  /*36a30*/  LDL.LU R54, [R1+0x55e4] ;  /* 0x0055e40001367983 */ /* 0x000ee60000300800 */
[----:B------:R0:W-:Y:S01]  /*36a40*/  STS.U16 [R2+0xe80], R22 ;  /* 0x000e801602007388 */ /* 0x0001e20000000400 */
[----:B------:R1:W-:Y:S03]  /*36a50*/  STS.U16 [R2+0xf40], R23 ;  /* 0x000f401702007388 */ /* 0x0003e60000000400 */
[----:B0-----:R-:W3:Y:S01]  /*36a60*/  LDL.LU R22, [R1+0x55e0] ;  /* 0x0055e00001167983 */ /* 0x001ee20000300800 */
[----:B-1----:R-:W3:Y:S03]  /*36a70*/  LDL.LU R23, [R1+0x55dc] ;  /* 0x0055dc0001177983 */ /* 0x002ee60000300800 */
[----:B--2---:R0:W-:Y:S04]  /*36a80*/  STS.U16 [R2+0xf00], R61 ;  /* 0x000f003d02007388 */ /* 0x0041e80000000400 */
[----:B0-----:R-:W2:Y:S04]  /*36a90*/  LDL.LU R61, [R1+0x55d8] ;  /* 0x0055d800013d7983 */ /* 0x001ea80000300800 */
[----:B--2---:R0:W-:Y:S04]  /*36aa0*/  STS.U16 [R2+0xfc0], R61 ;  /* 0x000fc03d02007388 */ /* 0x0041e80000000400 */
[----:B0-----:R-:W2:Y:S01]  /*36ab0*/  LDL.LU R61, [R1+0x55d4] ;  /* 0x0055d400013d7983 */ /* 0x001ea20000300800 */
[----:B---3--:R0:W-:Y:S03]  /*36ac0*/  STS.U16 [R2+0xf80], R0 ;  /* 0x000f800002007388 */ /* 0x0081e60000000400 */
[----:B0-----:R-:W3:Y:S01]  /*36ad0*/  LDL.LU R0, [R1+0x55d0] ;  /* 0x0055d00001007983 */ /* 0x001ee20000300800 */
[----:B--2---:R-:W-:-:S06]  /*36ae0*/  PRMT R61, RZ, 0x7610, R61 ;  /* 0x00007610ff3d7816 */ /* 0x004fcc000000003d */
[----:B----4-:R-:W2:Y:S04]  /*36af0*/  @!P0 LDG.E.U16 R61, [R4.64] ;  /* 0x00000004043d8981 */ /* 0x010ea8000c1e1500 */
[----:B---3--:R0:W-:Y:S04]  /*36b00*/  STS.U16 [R2+0x1600], R0 ;  /* 0x0016000002007388 */ /* 0x0081e80000000400 */
[----:B0-----:R-:W3:Y:S04]  /*36b10*/  LDL.LU R0, [R1+0x55cc] ;  /* 0x0055cc0001007983 */ /* 0x001ee80000300800 */
[----:B--2---:R0:W-:Y:S04]  /*36b20*/  STL [R1+0x88], R61 ;  /* 0x0000883d01007387 */ /* 0x0041e80000100800 */
[----:B0-----:R-:W2:Y:S01]  /*36b30*/  LDL.LU R61, [R1+0x55c8] ;  /* 0x0055c800013d7983 */ /* 0x001ea20000300800 */
[----:B------:R-:W4:Y:S02]  /*36b40*/  LDL R4, [R1+0x1e2c] ;  /* 0x001e2c0001047983 */ /* 0x000f240000100800 */
[----:B------:R-:W4:Y:S01]  /*36b50*/  LDL R5, [R1+0x1e30] ;  /* 0x001e300001057983 */ /* 0x000f220000100800 */
[----:B---3--:R-:W-:-:S02]  /*36b60*/  PRMT R0, RZ, 0x7610, R0 ;  /* 0x00007610ff007816 */ /* 0x008fc40000000000 */
[----:B----4-:R-:W-:-:S04]  /*36b70*/  @!P1 LOP3.LUT R5, R5, R4, RZ, 0x3c, !PT ;  /* 0x0000000405059212 */ /* 0x010fc800078e3cff */
[----:B------:R-:W-:-:S04]  /*36b80*/  @!P1 LOP3.LUT R4, R5, R4, RZ, 0x3c, !PT ;  /* 0x0000000405049212 */ /* 0x000fc800078e3cff */
[----:B------:R-:W-:-:S05]  /*36b90*/  @!P1 LOP3.LUT R5, R5, R4, RZ, 0x3c, !PT ;  /* 0x0000000405059212 */ /* 0x000fca00078e3cff */
[----:B------:R-:W3:Y:S04]  /*36ba0*/  @!P1 LDG.E.U16 R0, [R4.64] ;  /* 0x0000000404009981 */ /* 0x000ee8000c1e1500 */
[----:B---3--:R0:W-:Y:S04]  /*36bb0*/  STL [R1+0x84], R0 ;  /* 0x0000840001007387 */ /* 0x0081e80000100800 */
[----:B0-----:R-:W3:Y:S01]  /*36bc0*/  LDL.LU R0, [R1+0x55c4] ;  /* 0x0055c40001007983 */ /* 0x001ee20000300800 */
[----:B------:R-:W4:Y:S02]  /*36bd0*/  LDL R4, [R1+0x1df4] ;  /* 0x001df40001047983 */ /* 0x000f240000100800 */
[----:B------:R-:W4:Y:S01]  /*36be0*/  LDL R5, [R1+0x1df8] ;  /* 0x001df80001057983 */ /* 0x000f220000100800 */
[----:B--2---:R-:W-:-:S02]  /*36bf0*/  PRMT R61, RZ, 0x7610, R61 ;  /* 0x00007610ff3d7816 */ /* 0x004fc4000000003d */
[----:B----4-:R-:W-:-:S04]  /*36c00*/  @!P0 LOP3.LUT R5, R5, R4, RZ, 0x3c, !PT ;  /* 0x0000000405058212 */ /* 0x010fc800078e3cff */
[----:B------:R-:W-:-:S04]  /*36c10*/  @!P0 LOP3.LUT R4, R5, R4, RZ, 0x3c, !PT ;  /* 0x0000000405048212 */ /* 0x000fc800078e3cff */
[----:B------:R-:W-:-:S05]  /*36c20*/  @!P0 LOP3.LUT R5, R5, R4, RZ, 0x3c, !PT ;  /* 0x0000000405058212 */ /* 0x000fca00078e3cff */
[----:B------:R-:W2:Y:S04]  /*36c30*/  @!P0 LDG.E.U16 R61, [R4.64] ;  /* 0x00000004043d8981 */ /* 0x000ea8000c1e1500 */
        /* <DEDUP_REMOVED lines=238> */
[----:B------:R-:W-:-:S02]  /*37b20*/  PRMT R22, RZ, 0x7610, R22 ;  /* 0x00007610ff167816 */ /* 0x000fc40000000016 */
[----:B----4-:R-:W-:-:S04]  /*37b30*/  @!P1 LOP3.LUT R5, R5, R4, RZ, 0x3c, !PT ;  /* 0x0000000405059212 */ /* 0x010fc800078e3cff */
[----:B------:R-:W-:-:S04]  /*37b40*/  @!P1 LOP3.LUT R4, R5, R4, RZ, 0x3c, !PT ;  /* 0x0000000405049212 */ /* 0x000fc800078e3cff */
[----:B------:R-:W-:-:S05]  /*37b50*/  @!P1 LOP3.LUT R5, R5, R4, RZ, 0x3c, !PT ;  /* 0x0000000405059212 */ /* 0x000fca00078e3cff */
[----:B------:R0:W4:Y:S04]  /*37b60*/  @!P1 LDG.E.U16 R22, [R4.64] ;  /* 0x0000000404169981 */ /* 0x000128000c1e1500 */
[----:B0-----:R-:W2:Y:S04]  /*37b70*/  LDL R4, [R1+0x1a74] ;  /* 0x001a740001047983 */ /* 0x001ea80000100800 */
[----:B------:R-:W2:Y:S01]  /*37b80*/  LDL R5, [R1+0x1a78] ;  /* 0x001a780001057983 */ /* 0x000ea20000100800 */
[----:B------:R-:W-:Y:S02]  /*37b90*/  PRMT R3, RZ, 0x7610, R3 ;  /* 0x00007610ff037816 */ /* 0x000fe40000000003 */
[----:B--2---:R-:W-:-:S04]  /*37ba0*/  @!P0 LOP3.LUT R5, R5, R4, RZ, 0x3c, !PT ;  /* 0x0000000405058212 */ /* 0x004fc800078e3cff */
[----:B------:R-:W-:-:S04]  /*37bb0*/  @!P0 LOP3.LUT R4, R5, R4, RZ, 0x3c, !PT ;  /* 0x0000000405048212 */ /* 0x000fc800078e3cff */
[----:B------:R-:W-:-:S05]  /*37bc0*/  @!P0 LOP3.LUT R5, R5, R4, RZ, 0x3c, !PT ;  /* 0x0000000405058212 */ /* 0x000fca00078e3cff */
[----:B------:R-:W2:Y:S04]  /*37bd0*/  @!P0 LDG.E.U16 R3, [R4.64] ;  /* 0x0000000404038981 */ /* 0x000ea8000c1e1500 */
[----:B----4-:R0:W-:Y:S04]  /*37be0*/  STL [R1+0x14], R22 ;  /* 0x0000141601007387 */ /* 0x0101e80000100800 */
[----:B0-----:R-:W4:Y:S04]  /*37bf0*/  LDL R22, [R1+0x19f8] ;  /* 0x0019f80001167983 */ /* 0x001f280000100800 */
[----:B--2---:R-:W-:Y:S01]  /*37c00*/  STL [R1+0x10], R3 ;  /* 0x0000100301007387 */ /* 0x004fe20000100800 */
[----:B------:R-:W2:Y:S02]  /*37c10*/  LDL R4, [R1+0x1a6c] ;  /* 0x001a6c0001047983 */ /* 0x000ea40000100800 */
[----:B------:R-:W2:Y:S01]  /*37c20*/  LDL R5, [R1+0x1a70] ;  /* 0x001a700001057983 */ /* 0x000ea20000100800 */
[----:B------:R-:W-:-:S02]  /*37c30*/  PRMT R23, RZ, 0x7610, R23 ;  /* 0x00007610ff177816 */ /* 0x000fc40000000017 */
[----:B--2---:R-:W-:-:S04]  /*37c40*/  @!P1 LOP3.LUT R5, R5, R4, RZ, 0x3c, !PT ;  /* 0x0000000405059212 */ /* 0x004fc800078e3cff */
[----:B------:R-:W-:-:S04]  /*37c50*/  @!P1 LOP3.LUT R4, R5, R4, RZ, 0x3c, !PT ;  /* 0x0000000405049212 */ /* 0x000fc800078e3cff */
[----:B------:R-:W-:-:S05]  /*37c60*/  @!P1 LOP3.LUT R5, R5, R4, RZ, 0x3c, !PT ;  /* 0x0000000405059212 */ /* 0x000fca00078e3cff */
[----:B------:R0:W2:Y:S04]  /*37c70*/  @!P1 LDG.E.U16 R23, [R4.64] ;  /* 0x0000000404179981 */ /* 0x0000a8000c1e1500 */
[----:B0-----:R-:W2:Y:S04]  /*37c80*/  LDL R4, [R1+0x1a34] ;  /* 0x001a340001047983 */ /* 0x001ea80000100800 */
[----:B------:R-:W2:Y:S01]  /*37c90*/  LDL R5, [R1+0x1a38] ;  /* 0x001a380001057983 */ /* 0x000ea20000100800 */
[----:B------:R-:W-:Y:S02]  /*37ca0*/  PRMT R60, RZ, 0x7610, R60 ;  /* 0x00007610ff3c7816 */ /* 0x000fe4000000003c */
[----:B--2---:R-:W-:-:S04]  /*37cb0*/  @!P0 LOP3.LUT R5, R5, R4, RZ, 0x3c, !PT ;  /* 0x0000000405058212 */ /* 0x004fc800078e3cff */
[----:B------:R-:W-:-:S04]  /*37cc0*/  @!P0 LOP3.LUT R4, R5, R4, RZ, 0x3c, !PT ;  /* 0x0000000405048212 */ /* 0x000fc800078e3cff */
[----:B------:R-:W-:Y:S01]  /*37cd0*/  @!P0 LOP3.LUT R5, R5, R4, RZ, 0x3c, !PT ;  /* 0x0000000405058212 */ /* 0x000fe200078e3cff */
[----:B------:R0:W-:Y:S04]  /*37ce0*/  STL [R1+0xc], R23 ;  /* 0x00000c1701007387 */ /* 0x0001e80000100800 */
[----:B------:R1:W2:Y:S04]  /*37cf0*/  @!P0 LDG.E.U16 R60, [R4.64] ;  /* 0x00000004043c8981 */ /* 0x0002a8000c1e1500 */
[----:B0-----:R-:W4:Y:S04]  /*37d00*/  LDL R23, [R1+0x19f0] ;  /* 0x0019f00001177983 */ /* 0x001f280000100800 */
[----:B-1----:R-:W4:Y:S04]  /*37d10*/  LDL R4, [R1+0x1a2c] ;  /* 0x001a2c0001047983 */ /* 0x002f280000100800 */
[----:B------:R-:W4:Y:S01]  /*37d20*/  LDL R5, [R1+0x1a30] ;  /* 0x001a300001057983 */ /* 0x000f220000100800 */
[----:B---3--:R-:W-:-:S03]  /*37d30*/  PRMT R0, RZ, 0x7610, R0 ;  /* 0x00007610ff007816 */ /* 0x008fc60000000000 */
[----:B--2---:R0:W-:Y:S04]  /*37d40*/  STL [R1+0x54dc], R60 ;  /* 0x0054dc3c01007387 */ /* 0x0041e80000100800 */
[----:B0-----:R-:W2:Y:S01]  /*37d50*/  LDL R60, [R1+0x19f4] ;  /* 0x0019f400013c7983 */ /* 0x001ea20000100800 */
[----:B----4-:R-:W-:-:S04]  /*37d60*/  @!P1 LOP3.LUT R5, R5, R4, RZ, 0x3c, !PT ;  /* 0x0000000405059212 */ /* 0x010fc800078e3cff */
[----:B------:R-:W-:-:S04]  /*37d70*/  @!P1 LOP3.LUT R4, R5, R4, RZ, 0x3c, !PT ;  /* 0x0000000405049212 */ /* 0x000fc800078e3cff */
[----:B------:R-:W-:-:S05]  /*37d80*/  @!P1 LOP3.LUT R5, R5, R4, RZ, 0x3c, !PT ;  /* 0x0000000405059212 */ /* 0x000fca00078e3cff */
[----:B------:R0:W3:Y:S01]  /*37d90*/  @!P1 LDG.E.U16 R0, [R4.64] ;  /* 0x0000000404009981 */ /* 0x0000e2000c1e1500 */
[----:B------:R-:W-:Y:S01]  /*37da0*/  PRMT R61, RZ, 0x7610, R61 ;  /* 0x00007610ff3d7816 */ /* 0x000fe2000000003d */
[----:B0-----:R-:W-:Y:S02]  /*37db0*/  @!P0 IMAD.MOV.U32 R4, RZ, RZ, R22 ;  /* 0x000000ffff048224 */ /* 0x001fe400078e0016 */
[----:B--2---:R-:W-:-:S05]  /*37dc0*/  @!P0 IMAD.MOV.U32 R5, RZ, RZ, R60 ;  /* 0x000000ffff058224 */ /* 0x004fca00078e003c */
[----:B------:R0:W2:Y:S04]  /*37dd0*/  @!P0 LDG.E.U16 R61, [R4.64] ;  /* 0x00000004043d8981 */ /* 0x0000a8000c1e1500 */
[----:B---3--:R1:W-:Y:S01]  /*37de0*/  STL [R1+0x54e0], R0 ;  /* 0x0054e00001007387 */ /* 0x0083e20000100800 */
[----:B0-----:R-:W3:Y:S02]  /*37df0*/  LDL R5, [R1+0x19ec] ;  /* 0x0019ec0001057983 */ /* 0x001ee40000100800 */
[----:B------:R-:W4:Y:S02]  /*37e00*/  LDL R60, [R1+0x1974] ;  /* 0x00197400013c7983 */ /* 0x000f240000100800 */
[----:B------:R-:W4:Y:S01]  /*37e10*/  LDL R22, [R1+0x1978] ;  /* 0x0019780001167983 */ /* 0x000f220000100800 */
[----:B------:R-:W-:Y:S01]  /*37e20*/  PRMT R59, RZ, 0x7610, R59 ;  /* 0x00007610ff3b7816 */ /* 0x000fe2000000003b */
[----:B------:R-:W-:Y:S01]  /*37e30*/  @!P1 IMAD.MOV.U32 R4, RZ, RZ, R23 ;  /* 0x000000ffff049224 */ /* 0x000fe200078e0017 */
[----:B-1----:R-:W4:Y:S04]  /*37e40*/  LDL R0, [R1+0x19b8] ;  /* 0x0019b80001007983 */ /* 0x002f280000100800 */
[----:B--2---:R0:W-:Y:S01]  /*37e50*/  STL [R1+0x54e4], R61 ;  /* 0x0054e43d01007387 */ /* 0x0041e20000100800 */
[----:B------:R-:W-:Y:S01]  /*37e60*/  PRMT R58, RZ, 0x7610, R58 ;  /* 0x00007610ff3a7816 */ /* 0x000fe2000000003a */
[----:B------:R-:W2:Y:S02]  /*37e70*/  LDL R23, [R1+0x1970] ;  /* 0x0019700001177983 */ /* 0x000ea40000100800 */
[----:B0-----:R-:W2:Y:S04]  /*37e80*/  LDL R61, [R1+0x19b4] ;  /* 0x0019b400013d7983 */ /* 0x001ea80000100800 */
[----:B---3--:R4:W3:Y:S02]  /*37e90*/  @!P1 LDG.E.U16 R59, [R4.64] ;  /* 0x00000004043b9981 */ /* 0x0088e4000c1e1500 */
[----:B----4-:R-:W-:-:S02]  /*37ea0*/  @!P0 IMAD.MOV.U32 R4, RZ, RZ, R0 ;  /* 0x000000ffff048224 */ /* 0x010fc400078e0000 */
[----:B--2---:R-:W-:Y:S01]  /*37eb0*/  @!P0 IMAD.MOV.U32 R5, RZ, RZ, R61 ;  /* 0x000000ffff058224 */ /* 0x004fe200078e003d */
[----:B---3--:R0:W-:Y:S01]  /*37ec0*/  STL [R1+0x54e8], R59 ;  /* 0x0054e83b01007387 */ /* 0x0081e20000100800 */
[----:B------:R-:W-:Y:S01]  /*37ed0*/  PRMT R57, RZ, 0x7610, R57 ;  /* 0x00007610ff397816 */ /* 0x000fe20000000039 */
[----:B------:R-:W2:Y:S02]  /*37ee0*/  LDL R61, [R1+0x1934] ;  /* 0x00193400013d7983 */ /* 0x000ea40000100800 */
[----:B------:R-:W3:Y:S01]  /*37ef0*/  LDL R0, [R1+0x1938] ;  /* 0x0019380001007983 */ /* 0x000ee20000100800 */
[----:B------:R1:W4:Y:S04]  /*37f00*/  @!P0 LDG.E.U16 R58, [R4.64] ;  /* 0x00000004043a8981 */ /* 0x000328000c1e1500 */
[----:B0-----:R-:W2:Y:S04]  /*37f10*/  LDL R59, [R1+0x196c] ;  /* 0x00196c00013b7983 */ /* 0x001ea80000100800 */
[----:B-1----:R-:W2:Y:S04]  /*37f20*/  LDL R4, [R1+0x19ac] ;  /* 0x0019ac0001047983 */ /* 0x002ea80000100800 */
[----:B------:R-:W2:Y:S02]  /*37f30*/  LDL R5, [R1+0x19b0] ;  /* 0x0019b00001057983 */ /* 0x000ea40000100800 */
[----:B--2---:R-:W-:-:S04]  /*37f40*/  @!P1 LOP3.LUT R5, R5, R4, RZ, 0x3c, !PT ;  /* 0x0000000405059212 */ /* 0x004fc800078e3cff */
[----:B------:R-:W-:-:S04]  /*37f50*/  @!P1 LOP3.LUT R4, R5, R4, RZ, 0x3c, !PT ;  /* 0x0000000405049212 */ /* 0x000fc800078e3cff */
[----:B------:R-:W-:-:S05]  /*37f60*/  @!P1 LOP3.LUT R5, R5, R4, RZ, 0x3c, !PT ;  /* 0x0000000405059212 */ /* 0x000fca00078e3cff */
[----:B------:R0:W2:Y:S04]  /*37f70*/  @!P1 LDG.E.U16 R57, [R4.64] ;  /* 0x0000000404399981 */ /* 0x0000a8000c1e1500 */
[----:B----4-:R1:W-:Y:S01]  /*37f80*/  STL [R1+0x54ec], R58 ;  /* 0x0054ec3a01007387 */ /* 0x0103e20000100800 */
[----:B------:R-:W-:Y:S01]  /*37f90*/  PRMT R56, RZ, 0x7610, R56 ;  /* 0x00007610ff387816 */ /* 0x000fe20000000038 */
[----:B0-----:R-:W-:Y:S02]  /*37fa0*/  @!P0 IMAD.MOV.U32 R4, RZ, RZ, R22 ;  /* 0x000000ffff048224 */ /* 0x001fe400078e0016 */
[----:B------:R-:W-:-:S05]  /*37fb0*/  @!P0 IMAD.MOV.U32 R5, RZ, RZ, R60 ;  /* 0x000000ffff058224 */ /* 0x000fca00078e003c */
[----:B------:R0:W4:Y:S01]  /*37fc0*/  @!P0 LDG.E.U16 R56, [R4.64] ;  /* 0x0000000404388981 */ /* 0x000122000c1e1500 */
[----:B------:R-:W-:Y:S01]  /*37fd0*/  PRMT R55, RZ, 0x7610, R55 ;  /* 0x00007610ff377816 */ /* 0x000fe20000000037 */
[----:B0-----:R-:W-:Y:S02]  /*37fe0*/  @!P1 IMAD.MOV.U32 R4, RZ, RZ, R23 ;  /* 0x000000ffff049224 */ /* 0x001fe400078e0017 */
[----:B------:R-:W-:-:S05]  /*37ff0*/  @!P1 IMAD.MOV.U32 R5, RZ, RZ, R59 ;  /* 0x000000ffff059224 */ /* 0x000fca00078e003b */
[----:B------:R3:W4:Y:S04]  /*38000*/  @!P1 LDG.E.U16 R55, [R4.64] ;  /* 0x0000000404379981 */ /* 0x000728000c1e1500 */
[----:B--2---:R0:W-:Y:S01]  /*38010*/  STL [R1+0x54f0], R57 ;  /* 0x0054f03901007387 */ /* 0x0041e20000100800 */
[----:B------:R-:W2:Y:S02]  /*38020*/  LDL R60, [R1+0x192c] ;  /* 0x00192c00013c7983 */ /* 0x000ea40000100800 */
[----:B------:R-:W2:Y:S01]  /*38030*/  LDL R22, [R1+0x1930] ;  /* 0x0019300001167983 */ /* 0x000ea20000100800 */
[----:B------:R-:W-:Y:S01]  /*38040*/  PRMT R54, RZ, 0x7610, R54 ;  /* 0x00007610ff367816 */ /* 0x000fe20000000036 */
[----:B---3--:R-:W-:Y:S02]  /*38050*/  @!P0 IMAD.MOV.U32 R4, RZ, RZ, R0 ;  /* 0x000000ffff048224 */ /* 0x008fe400078e0000 */
[----:B------:R-:W-:Y:S01]  /*38060*/  @!P0 IMAD.MOV.U32 R5, RZ, RZ, R61 ;  /* 0x000000ffff058224 */ /* 0x000fe200078e003d */
[----:B------:R-:W-:-:S04]  /*38070*/  PRMT R53, RZ, 0x7610, R53 ;  /* 0x00007610ff357816 */ /* 0x000fc80000000035 */
[----:B------:R2:W3:Y:S04]  /*38080*/  @!P0 LDG.E.U16 R54, [R4.64] ;  /* 0x0000000404368981 */ /* 0x0004e8000c1e1500 */
[----:B----4-:R4:W-:Y:S01]  /*38090*/  STL [R1+0x54f4], R56 ;  /* 0x0054f43801007387 */ /* 0x0109e20000100800 */
[----:B------:R-:W3:Y:S02]  /*380a0*/  LDL R23, [R1+0x2e00] ;  /* 0x002e000001177983 */ /* 0x000ee40000100800 */
[----:B------:R-:W3:Y:S01]  /*380b0*/  LDL R59, [R1+0x18f8] ;  /* 0x0018f800013b7983 */ /* 0x000ee20000100800 */
[----:B------:R2:W-:Y:S01]  /*380c0*/  STL [R1+0x54f8], R55 ;  /* 0x0054f83701007387 */ /* 0x0005e20000100800 */
[----:B-1----:R-:W3:Y:S02]  /*380d0*/  LDL R58, [R1+0x2dfc] ;  /* 0x002dfc00013a7983 */ /* 0x002ee40000100800 */
[----:B0-----:R-:W3:Y:S01]  /*380e0*/  LDL R57, [R1+0x2e08] ;  /* 0x002e080001397983 */ /* 0x001ee20000100800 */
[----:B----4-:R-:W4:Y:S04]  /*380f0*/  LDL R56, [R1+0x2e34] ;  /* 0x002e340001387983 */ /* 0x010f280000100800 */
[----:B------:R-:W4:Y:S01]  /*38100*/  LDL R0, [R1+0x2e40] ;  /* 0x002e400001007983 */ /* 0x000f220000100800 */
[----:B--2---:R-:W-:-:S02]  /*38110*/  @!P1 IMAD.MOV.U32 R5, RZ, RZ, R60 ;  /* 0x000000ffff059224 */ /* 0x004fc400078e003c */
[----:B------:R-:W-:-:S05]  /*38120*/  @!P1 IMAD.MOV.U32 R4, RZ, RZ, R22 ;  /* 0x000000ffff049224 */ /* 0x000fca00078e0016 */
[----:B------:R0:W2:Y:S04]  /*38130*/  @!P1 LDG.E.U16 R53, [R4.64] ;  /* 0x0000000404359981 */ /* 0x0000a8000c1e1500 */
[----:B---3--:R1:W-:Y:S01]  /*38140*/  STL [R1+0x54fc], R54 ;  /* 0x0054fc3601007387 */ /* 0x0083e20000100800 */
[----:B------:R-:W3:Y:S02]  /*38150*/  LDL R55, [R1+0x2e3c] ;  /* 0x002e3c0001377983 */ /* 0x000ee40000100800 */
[----:B------:R-:W3:Y:S02]  /*38160*/  LDL R22, [R1+0x2e48] ;  /* 0x002e480001167983 */ /* 0x000ee40000100800 */
[----:B0-----:R-:W-:Y:S01]  /*38170*/  @!P0 IMAD.MOV.U32 R4, RZ, RZ, R23 ;  /* 0x000000ffff048224 */ /* 0x001fe200078e0017 */
[----:B------:R-:W-:Y:S01]  /*38180*/  PRMT R52, RZ, 0x7610, R52 ;  /* 0x00007610ff347816 */ /* 0x000fe20000000034 */
[----:B------:R-:W-:Y:S01]  /*38190*/  @!P0 IMAD.MOV.U32 R5, RZ, RZ, R59 ;  /* 0x000000ffff058224 */ /* 0x000fe200078e003b */
[----:B------:R-:W-:-:S04]  /*381a0*/  PRMT R51, RZ, 0x7610, R51 ;  /* 0x00007610ff337816 */ /* 0x000fc80000000033 */
[----:B------:R0:W3:Y:S01]  /*381b0*/  @!P0 LDG.E.U16 R52, [R4.64] ;  /* 0x0000000404348981 */ /* 0x0000e2000c1e1500 */
[----:B------:R-:W-:Y:S01]  /*381c0*/  PRMT R50, RZ, 0x7610, R50 ;  /* 0x00007610ff327816 */ /* 0x000fe20000000032 */
[----:B0-----:R-:W-:Y:S02]  /*381d0*/  @!P1 IMAD.MOV.U32 R4, RZ, RZ, R57 ;  /* 0x000000ffff049224 */ /* 0x001fe400078e0039 */
[----:B------:R-:W-:-:S05]  /*381e0*/  @!P1 IMAD.MOV.U32 R5, RZ, RZ, R58 ;  /* 0x000000ffff059224 */ /* 0x000fca00078e003a */
[----:B------:R4:W3:Y:S02]  /*381f0*/  @!P1 LDG.E.U16 R51, [R4.64] ;  /* 0x0000000404339981 */ /* 0x0008e4000c1e1500 */
[----:B----4-:R-:W-:Y:S02]  /*38200*/  @!P0 IMAD.MOV.U32 R4, RZ, RZ, R0 ;  /* 0x000000ffff048224 */ /* 0x010fe400078e0000 */
[----:B------:R-:W-:-:S05]  /*38210*/  @!P0 IMAD.MOV.U32 R5, RZ, RZ, R56 ;  /* 0x000000ffff058224 */ /* 0x000fca00078e0038 */
[----:B------:R3:W4:Y:S04]  /*38220*/  @!P0 LDG.E.U16 R50, [R4.64] ;  /* 0x0000000404328981 */ /* 0x000728000c1e1500 */
[----:B--2---:R0:W-:Y:S01]  /*38230*/  STL [R1+0x5500], R53 ;  /* 0x0055003501007387 */ /* 0x0041e20000100800 */
[----:B-1----:R-:W2:Y:S02]  /*38240*/  LDL R54, [R1+0x2e74] ;  /* 0x002e740001367983 */ /* 0x002ea40000100800 */
[----:B------:R-:W2:Y:S01]  /*38250*/  LDL R23, [R1+0x2e80] ;  /* 0x002e800001177983 */ /* 0x000ea20000100800 */
[----:B------:R-:W-:Y:S01]  /*38260*/  PRMT R49, RZ, 0x7610, R49 ;  /* 0x00007610ff317816 */ /* 0x000fe20000000031 */
[----:B---3--:R-:W-:Y:S02]  /*38270*/  @!P1 IMAD.MOV.U32 R4, RZ, RZ, R22 ;  /* 0x000000ffff049224 */ /* 0x008fe400078e0016 */
[----:B------:R-:W-:Y:S01]  /*38280*/  @!P1 IMAD.MOV.U32 R5, RZ, RZ, R55 ;  /* 0x000000ffff059224 */ /* 0x000fe200078e0037 */
[----:B------:R-:W-:-:S04]  /*38290*/  PRMT R48, RZ, 0x7610, R48 ;  /* 0x00007610ff307816 */ /* 0x000fc80000000030 */
[----:B------:R2:W3:Y:S04]  /*382a0*/  @!P1 LDG.E.U16 R49, [R4.64] ;  /* 0x0000000404319981 */ /* 0x0004e8000c1e1500 */
[----:B------:R1:W-:Y:S04]  /*382b0*/  STL [R1+0x5504], R52 ;  /* 0x0055043401007387 */ /* 0x0003e80000100800 */
[----:B------:R1:W-:Y:S01]  /*382c0*/  STL [R1+0x5508], R51 ;  /* 0x0055083301007387 */ /* 0x0003e20000100800 */
[----:B0-----:R-:W3:Y:S02]  /*382d0*/  LDL R53, [R1+0x2e7c] ;  /* 0x002e7c0001357983 */ /* 0x001ee40000100800 */
[----:B------:R-:W3:Y:S01]  /*382e0*/  LDL R0, [R1+0x2e88] ;  /* 0x002e880001007983 */ /* 0x000ee20000100800 */
[----:B----4-:R-:W-:Y:S01]  /*382f0*/  STL [R1+0x550c], R50 ;  /* 0x00550c3201007387 */ /* 0x010fe20000100800 */
[----:B-1----:R-:W4:Y:S02]  /*38300*/  LDL R52, [R1+0x2eb4] ;  /* 0x002eb40001347983 */ /* 0x002f240000100800 */
[----:B------:R-:W4:Y:S02]  /*38310*/  LDL R22, [R1+0x2ec0] ;  /* 0x002ec00001167983 */ /* 0x000f240000100800 */
[----:B--2---:R-:W-:-:S02]  /*38320*/  @!P0 IMAD.MOV.U32 R5, RZ, RZ, R54 ;  /* 0x000000ffff058224 */ /* 0x004fc400078e0036 */
[----:B------:R-:W-:-:S05]  /*38330*/  @!P0 IMAD.MOV.U32 R4, RZ, RZ, R23 ;  /* 0x000000ffff048224 */ /* 0x000fca00078e0017 */
[----:B------:R0:W2:Y:S04]  /*38340*/  @!P0 LDG.E.U16 R48, [R4.64] ;  /* 0x0000000404308981 */ /* 0x0000a8000c1e1500 */
[----:B---3--:R1:W-:Y:S01]  /*38350*/  STL [R1+0x5510], R49 ;  /* 0x0055103101007387 */ /* 0x0083e20000100800 */
[----:B------:R-:W3:Y:S02]  /*38360*/  LDL R51, [R1+0x2ebc] ;  /* 0x002ebc0001337983 */ /* 0x000ee40000100800 */
[----:B------:R-:W3:Y:S01]  /*38370*/  LDL R23, [R1+0x2ec8] ;  /* 0x002ec80001177983 */ /* 0x000ee20000100800 */
[----:B-1----:R-:W3:Y:S01]  /*38380*/  LDL R49, [R1+0x2f00] ;  /* 0x002f000001317983 */ /* 0x002ee20000100800 */
[----:B------:R-:W-:Y:S02]  /*38390*/  PRMT R47, RZ, 0x7610, R47 ;  /* 0x00007610ff2f7816 */ /* 0x000fe4000000002f */
[----:B------:R-:W-:Y:S01]  /*383a0*/  PRMT R46, RZ, 0x7610, R46 ;  /* 0x00007610ff2e7816 */ /* 0x000fe2000000002e */
[----:B0-----:R-:W-:-:S02]  /*383b0*/  @!P1 IMAD.MOV.U32 R5, RZ, RZ, R53 ;  /* 0x000000ffff059224 */ /* 0x001fc400078e0035 */
[----:B------:R-:W-:-:S05]  /*383c0*/  @!P1 IMAD.MOV.U32 R4, RZ, RZ, R0 ;  /* 0x000000ffff049224 */ /* 0x000fca00078e0000 */
[----:B------:R4:W3:Y:S02]  /*383d0*/  @!P1 LDG.E.U16 R47, [R4.64] ;  /* 0x00000004042f9981 */ /* 0x0008e4000c1e1500 */
[----:B----4-:R-:W-:Y:S02]  /*383e0*/  @!P0 IMAD.MOV.U32 R5, RZ, RZ, R52 ;  /* 0x000000ffff058224 */ /* 0x010fe400078e0034 */
[----:B------:R-:W-:-:S05]  /*383f0*/  @!P0 IMAD.MOV.U32 R4, RZ, RZ, R22 ;  /* 0x000000ffff048224 */ /* 0x000fca00078e0016 */
[----:B------:R3:W4:Y:S04]  /*38400*/  @!P0 LDG.E.U16 R46, [R4.64] ;  /* 0x00000004042e8981 */ /* 0x000728000c1e1500 */
[----:B--2---:R0:W-:Y:S01]  /*38410*/  STL [R1+0x5514], R48 ;  /* 0x0055143001007387 */ /* 0x0041e20000100800 */
[----:B------:R-:W2:Y:S02]  /*38420*/  LDL R50, [R1+0x2ef4] ;  /* 0x002ef40001327983 */ /* 0x000ea40000100800 */
[----:B------:R-:W2:Y:S01]  /*38430*/  LDL R0, [R1+0x2f08] ;  /* 0x002f080001007983 */ /* 0x000ea20000100800 */
[----:B0-----:R-:W2:Y:S01]  /*38440*/  LDL R48, [R1+0x2efc] ;  /* 0x002efc0001307983 */ /* 0x001ea20000100800 */
[----:B------:R-:W-:Y:S01]  /*38450*/  PRMT R45, RZ, 0x7610, R45 ;  /* 0x00007610ff2d7816 */ /* 0x000fe2000000002d */
[----:B---3--:R-:W-:-:S02]  /*38460*/  @!P1 IMAD.MOV.U32 R4, RZ, RZ, R23 ;  /* 0x000000ffff049224 */ /* 0x008fc400078e0017 */
[----:B------:R-:W-:Y:S01]  /*38470*/  @!P1 IMAD.MOV.U32 R5, RZ, RZ, R51 ;  /* 0x000000ffff059224 */ /* 0x000fe200078e0033 */
[----:B------:R-:W-:-:S04]  /*38480*/  PRMT R44, RZ, 0x7610, R44 ;  /* 0x00007610ff2c7816 */ /* 0x000fc8000000002c */
[----:B------:R0:W3:Y:S02]  /*38490*/  @!P1 LDG.E.U16 R45, [R4.64] ;  /* 0x00000004042d9981 */ /* 0x0000e4000c1e1500 */
[----:B0-----:R-:W-:Y:S01]  /*384a0*/  @!P0 IMAD.MOV.U32 R4, RZ, RZ, R49 ;  /* 0x000000ffff048224 */ /* 0x001fe200078e0031 */
[----:B------:R-:W-:Y:S01]  /*384b0*/  PRMT R43, RZ, 0x7610, R43 ;  /* 0x00007610ff2b7816 */ /* 0x000fe2000000002b */
[----:B------:R0:W-:Y:S01]  /*384c0*/  STL [R1+0x5518], R47 ;  /* 0x0055182f01007387 */ /* 0x0001e20000100800 */
[----:B------:R-:W3:Y:S03]  /*384d0*/  LDL R22, [R1+0x2f40] ;  /* 0x002f400001167983 */ /* 0x000ee60000100800 */
[----:B----4-:R1:W-:Y:S01]  /*384e0*/  STL [R1+0x551c], R46 ;  /* 0x00551c2e01007387 */ /* 0x0103e20000100800 */
[----:B------:R-:W4:Y:S03]  /*384f0*/  LDL R23, [R1+0x2f34] ;  /* 0x002f340001177983 */ /* 0x000f260000100800 */
[----:B0-----:R-:W4:Y:S04]  /*38500*/  LDL R47, [R1+0x2f3c] ;  /* 0x002f3c00012f7983 */ /* 0x001f280000100800 */
[----:B-1----:R-:W4:Y:S01]  /*38510*/  LDL R46, [R1+0x2f48] ;  /* 0x002f4800012e7983 */ /* 0x002f220000100800 */
[----:B--2---:R-:W-:-:S05]  /*38520*/  @!P0 IMAD.MOV.U32 R5, RZ, RZ, R50 ;  /* 0x000000ffff058224 */ /* 0x004fca00078e0032 */
[----:B------:R0:W2:Y:S02]  /*38530*/  @!P0 LDG.E.U16 R44, [R4.64] ;  /* 0x00000004042c8981 */ /* 0x0000a4000c1e1500 */
[----:B0-----:R-:W-:Y:S02]  /*38540*/  @!P1 IMAD.MOV.U32 R4, RZ, RZ, R0 ;  /* 0x000000ffff049224 */ /* 0x001fe400078e0000 */
[----:B------:R-:W-:-:S05]  /*38550*/  @!P1 IMAD.MOV.U32 R5, RZ, RZ, R48 ;  /* 0x000000ffff059224 */ /* 0x000fca00078e0030 */
[----:B------:R0:W2:Y:S04]  /*38560*/  @!P1 LDG.E.U16 R43, [R4.64] ;  /* 0x00000004042b9981 */ /* 0x0000a8000c1e1500 */
[----:B---3--:R1:W-:Y:S01]  /*38570*/  STL [R1+0x5520], R45 ;  /* 0x0055202d01007387 */ /* 0x0083e20000100800 */
[----:B------:R-:W3:Y:S01]  /*38580*/  LDL R49, [R1+0x2f80] ;  /* 0x002f800001317983 */ /* 0x000ee20000100800 */
[----:B------:R-:W-:Y:S01]  /*38590*/  PRMT R42, RZ, 0x7610, R42 ;  /* 0x00007610ff2a7816 */ /* 0x000fe2000000002a */
[----:B0-----:R-:W-:Y:S01]  /*385a0*/  @!P0 IMAD.MOV.U32 R4, RZ, RZ, R22 ;  /* 0x000000ffff048224 */ /* 0x001fe200078e0016 */
[----:B------:R-:W-:Y:S01]  /*385b0*/  PRMT R41, RZ, 0x7610, R41 ;  /* 0x00007610ff297816 */ /* 0x000fe20000000029 */
[----:B----4-:R-:W-:-:S05]  /*385c0*/  @!P0 IMAD.MOV.U32 R5, RZ, RZ, R23 ;  /* 0x000000ffff058224 */ /* 0x010fca00078e0017 */
[----:B------:R0:W4:Y:S02]  /*385d0*/  @!P0 LDG.E.U16 R42, [R4.64] ;  /* 0x00000004042a8981 */ /* 0x000124000c1e1500 */
[----:B0-----:R-:W-:Y:S02]  /*385e0*/  @!P1 IMAD.MOV.U32 R4, RZ, RZ, R46 ;  /* 0x000000ffff049224 */ /* 0x001fe400078e002e */
[----:B------:R-:W-:-:S05]  /*385f0*/  @!P1 IMAD.MOV.U32 R5, RZ, RZ, R47 ;  /* 0x000000ffff059224 */ /* 0x000fca00078e002f */
[----:B------:R3:W4:Y:S04]  /*38600*/  @!P1 LDG.E.U16 R41, [R4.64] ;  /* 0x0000000404299981 */ /* 0x000728000c1e1500 */
[----:B--2---:R0:W-:Y:S01]  /*38610*/  STL [R1+0x5524], R44 ;  /* 0x0055242c01007387 */ /* 0x0041e20000100800 */
[----:B------:R-:W2:Y:S02]  /*38620*/  LDL R50, [R1+0x2f74] ;  /* 0x002f740001327983 */ /* 0x000ea40000100800 */
[----:B------:R-:W2:Y:S02]  /*38630*/  LDL R48, [R1+0x2f7c] ;  /* 0x002f7c0001307983 */ /* 0x000ea40000100800 */
[----:B------:R-:W2:Y:S01]  /*38640*/  LDL R0, [R1+0x2f88] ;  /* 0x002f880001007983 */ /* 0x000ea20000100800 */
[----:B------:R0:W-:Y:S01]  /*38650*/  STL [R1+0x5528], R43 ;  /* 0x0055282b01007387 */ /* 0x0001e20000100800 */
[----:B------:R-:W2:Y:S02]  /*38660*/  LDL R23, [R1+0x2fb4] ;  /* 0x002fb40001177983 */ /* 0x000ea40000100800 */
[----:B------:R-:W2:Y:S01]  /*38670*/  LDL R22, [R1+0x2fc0] ;  /* 0x002fc00001167983 */ /* 0x000ea20000100800 */
[----:B------:R-:W-:Y:S01]  /*38680*/  PRMT R40, RZ, 0x7610, R40 ;  /* 0x00007610ff287816 */ /* 0x000fe20000000028 */
[----:B---3--:R-:W-:Y:S01]  /*38690*/  @!P0 IMAD.MOV.U32 R4, RZ, RZ, R49 ;  /* 0x000000ffff048224 */ /* 0x008fe200078e0031 */
[----:B------:R-:W-:-:S02]  /*386a0*/  PRMT R39, RZ, 0x7610, R39 ;  /* 0x00007610ff277816 */ /* 0x000fc40000000027 */
[----:B------:R-:W-:Y:S01]  /*386b0*/  PRMT R38, RZ, 0x7610, R38 ;  /* 0x00007610ff267816 */ /* 0x000fe20000000026 */
[----:B----4-:R3:W-:Y:S01]  /*386c0*/  STL [R1+0x552c], R42 ;  /* 0x00552c2a01007387 */ /* 0x0107e20000100800 */
[----:B------:R-:W4:Y:S02]  /*386d0*/  LDL R47, [R1+0x2fbc] ;  /* 0x002fbc00012f7983 */ /* 0x000f240000100800 */
[----:B------:R-:W4:Y:S02]  /*386e0*/  LDL R46, [R1+0x2fc8] ;  /* 0x002fc800012e7983 */ /* 0x000f240000100800 */
[----:B-1----:R-:W4:Y:S01]  /*386f0*/  LDL R45, [R1+0x2ff4] ;  /* 0x002ff400012d7983 */ /* 0x002f220000100800 */
[----:B0-----:R-:W4:Y:S04]  /*38700*/  LDL R44, [R1+0x3000] ;  /* 0x00300000012c7983 */ /* 0x001f280000100800 */
[----:B------:R0:W-:Y:S01]  /*38710*/  STL [R1+0x5530], R41 ;  /* 0x0055302901007387 */ /* 0x0001e20000100800 */
[----:B------:R-:W4:Y:S03]  /*38720*/  LDL R43, [R1+0x2ffc] ;  /* 0x002ffc00012b7983 */ /* 0x000f260000100800 */
[----:B---3--:R-:W3:Y:S01]  /*38730*/  LDL R42, [R1+0x3008] ;  /* 0x00300800012a7983 */ /* 0x008ee20000100800 */
[----:B--2---:R-:W-:-:S05]  /*38740*/  @!P0 IMAD.MOV.U32 R5, RZ, RZ, R50 ;  /* 0x000000ffff058224 */ /* 0x004fca00078e0032 */
[----:B------:R1:W2:Y:S02]  /*38750*/  @!P0 LDG.E.U16 R40, [R4.64] ;  /* 0x0000000404288981 */ /* 0x0002a4000c1e1500 */
[----:B-1----:R-:W-:Y:S02]  /*38760*/  @!P1 IMAD.MOV.U32 R4, RZ, RZ, R0 ;  /* 0x000000ffff049224 */ /* 0x002fe400078e0000 */
[----:B------:R-:W-:-:S05]  /*38770*/  @!P1 IMAD.MOV.U32 R5, RZ, RZ, R48 ;  /* 0x000000ffff059224 */ /* 0x000fca00078e0030 */
[----:B------:R1:W2:Y:S02]  /*38780*/  @!P1 LDG.E.U16 R39, [R4.64] ;  /* 0x0000000404279981 */ /* 0x0002a4000c1e1500 */
[----:B-1----:R-:W-:Y:S02]  /*38790*/  @!P0 IMAD.MOV.U32 R4, RZ, RZ, R22 ;  /* 0x000000ffff048224 */ /* 0x002fe400078e0016 */
[----:B------:R-:W-:-:S05]  /*387a0*/  @!P0 IMAD.MOV.U32 R5, RZ, RZ, R23 ;  /* 0x000000ffff058224 */ /* 0x000fca00078e0017 */
[----:B------:R4:W2:Y:S01]  /*387b0*/  @!P0 LDG.E.U16 R38, [R4.64] ;  /* 0x0000000404268981 */ /* 0x0008a2000c1e1500 */
[----:B------:R-:W-:Y:S02]  /*387c0*/  PRMT R37, RZ, 0x7610, R37 ;  /* 0x00007610ff257816 */ /* 0x000fe40000000025 */
[----:B------:R-:W-:Y:S01]  /*387d0*/  PRMT R36, RZ, 0x7610, R36 ;  /* 0x00007610ff247816 */ /* 0x000fe20000000024 */
[----:B----4-:R-:W-:Y:S02]  /*387e0*/  @!P1 IMAD.MOV.U32 R5, RZ, RZ, R47 ;  /* 0x000000ffff059224 */ /* 0x010fe400078e002f */
[----:B------:R-:W-:-:S05]  /*387f0*/  @!P1 IMAD.MOV.U32 R4, RZ, RZ, R46 ;  /* 0x000000ffff049224 */ /* 0x000fca00078e002e */
[----:B------:R1:W4:Y:S01]  /*38800*/  @!P1 LDG.E.U16 R37, [R4.64] ;  /* 0x0000000404259981 */ /* 0x000322000c1e1500 */
[----:B------:R-:W-:Y:S01]  /*38810*/  PRMT R35, RZ, 0x7610, R35 ;  /* 0x00007610ff237816 */ /* 0x000fe20000000023 */
[----:B-1----:R-:W-:Y:S02]  /*38820*/  @!P0 IMAD.MOV.U32 R4, RZ, RZ, R44 ;  /* 0x000000ffff048224 */ /* 0x002fe400078e002c */
[----:B------:R-:W-:-:S05]  /*38830*/  @!P0 IMAD.MOV.U32 R5, RZ, RZ, R45 ;  /* 0x000000ffff058224 */ /* 0x000fca00078e002d */
[----:B------:R3:W4:Y:S02]  /*38840*/  @!P0 LDG.E.U16 R36, [R4.64] ;  /* 0x0000000404248981 */ /* 0x000724000c1e1500 */
[----:B---3--:R-:W-:Y:S02]  /*38850*/  @!P1 IMAD.MOV.U32 R4, RZ, RZ, R42 ;  /* 0x000000ffff049224 */ /* 0x008fe400078e002a */
[----:B------:R-:W-:-:S05]  /*38860*/  @!P1 IMAD.MOV.U32 R5, RZ, RZ, R43 ;  /* 0x000000ffff059224 */ /* 0x000fca00078e002b */
[----:B------:R-:W3:Y:S04]  /*38870*/  @!P1 LDG.E.U16 R35, [R4.64] ;  /* 0x0000000404239981 */ /* 0x000ee8000c1e1500 */
[----:B--2---:R-:W-:Y:S01]  /*38880*/  STL [R1+0x5534], R40 ;  /* 0x0055342801007387 */ /* 0x004fe20000100800 */
[----:B0-----:R-:W2:Y:S02]  /*38890*/  LDL R41, [R1+0x3034] ;  /* 0x0030340001297983 */ /* 0x001ea40000100800 */
[----:B------:R-:W2:Y:S01]  /*388a0*/  LDL R0, [R1+0x3040] ;  /* 0x0030400001007983 */ /* 0x000ea20000100800 */
[----:B------:R0:W-:Y:S01]  /*388b0*/  STL [R1+0x5538], R39 ;  /* 0x0055382701007387 */ /* 0x0001e20000100800 */
[----:B------:R-:W2:Y:S02]  /*388c0*/  LDL R23, [R1+0x303c] ;  /* 0x00303c0001177983 */ /* 0x000ea40000100800 */
[----:B------:R-:W2:Y:S01]  /*388d0*/  LDL R22, [R1+0x3048] ;  /* 0x0030480001167983 */ /* 0x000ea20000100800 */
[----:B------:R1:W-:Y:S04]  /*388e0*/  STL [R1+0x553c], R38 ;  /* 0x00553c2601007387 */ /* 0x0003e80000100800 */
[----:B0-----:R-:W2:Y:S04]  /*388f0*/  LDL R39, [R1+0x3074] ;  /* 0x0030740001277983 */ /* 0x001ea80000100800 */
[----:B-1----:R-:W2:Y:S01]  /*38900*/  LDL R38, [R1+0x3080] ;  /* 0x0030800001267983 */ /* 0x002ea20000100800 */
[----:B------:R-:W-:-:S02]  /*38910*/  PRMT R34, RZ, 0x7610, R34 ;  /* 0x00007610ff227816 */ /* 0x000fc40000000022 */
[----:B------:R-:W-:Y:S02]  /*38920*/  PRMT R33, RZ, 0x7610, R33 ;  /* 0x00007610ff217816 */ /* 0x000fe40000000021 */
[----:B------:R-:W-:Y:S01]  /*38930*/  PRMT R32, RZ, 0x7610, R32 ;  /* 0x00007610ff207816 */ /* 0x000fe20000000020 */
[----:B----4-:R0:W-:Y:S01]  /*38940*/  STL [R1+0x5540], R37 ;  /* 0x0055402501007387 */ /* 0x0101e20000100800 */
[----:B------:R-:W4:Y:S03]  /*38950*/  LDL R45, [R1+0x307c] ;  /* 0x00307c00012d7983 */ /* 0x000f260000100800 */
[----:B0-----:R-:W4:Y:S04]  /*38960*/  LDL R37, [R1+0x3088] ;  /* 0x0030880001257983 */ /* 0x001f280000100800 */
[----:B------:R0:W-:Y:S01]  /*38970*/  STL [R1+0x5544], R36 ;  /* 0x0055442401007387 */ /* 0x0001e20000100800 */
[----:B------:R-:W4:Y:S02]  /*38980*/  LDL R44, [R1+0x1e24] ;  /* 0x001e2400012c7983 */ /* 0x000f240000100800 */
[----:B------:R-:W4:Y:S02]  /*38990*/  LDL R43, [R1+0x1e28] ;  /* 0x001e2800012b7983 */ /* 0x000f240000100800 */
[----:B------:R-:W4:Y:S01]  /*389a0*/  LDL R40, [R1+0x1e20] ;  /* 0x001e200001287983 */ /* 0x000f220000100800 */
[----:B---3--:R1:W-:Y:S01]  /*389b0*/  STL [R1+0x5548], R35 ;  /* 0x0055482301007387 */ /* 0x0083e20000100800 */
[----:B--2---:R-:W-:-:S02]  /*389c0*/  @!P0 IMAD.MOV.U32 R5, RZ, RZ, R41 ;  /* 0x000000ffff058224 */ /* 0x004fc400078e0029 */
[----:B------:R-:W-:Y:S01]  /*389d0*/  @!P0 IMAD.MOV.U32 R4, RZ, RZ, R0 ;  /* 0x000000ffff048224 */ /* 0x000fe200078e0000 */
[----:B------:R-:W2:Y:S04]  /*389e0*/  LDL R41, [R1+0x1e1c] ;  /* 0x001e1c0001297983 */ /* 0x000ea80000100800 */
[----:B------:R-:W3:Y:S04]  /*389f0*/  LDL R0, [R1+0x1de8] ;  /* 0x001de80001007983 */ /* 0x000ee80000100800 */
[----:B------:R0:W2:Y:S02]  /*38a00*/  @!P0 LDG.E.U16 R34, [R4.64] ;  /* 0x0000000404228981 */ /* 0x0000a4000c1e1500 */
[----:B0-----:R-:W-:-:S02]  /*38a10*/  @!P1 IMAD.MOV.U32 R5, RZ, RZ, R23 ;  /* 0x000000ffff059224 */ /* 0x001fc400078e0017 */
[----:B------:R-:W-:-:S05]  /*38a20*/  @!P1 IMAD.MOV.U32 R4, RZ, RZ, R22 ;  /* 0x000000ffff049224 */ /* 0x000fca00078e0016 */
[----:B------:R0:W3:Y:S02]  /*38a30*/  @!P1 LDG.E.U16 R33, [R4.64] ;  /* 0x0000000404219981 */ /* 0x0000e4000c1e1500 */
[----:B0-----:R-:W-:Y:S02]  /*38a40*/  @!P0 IMAD.MOV.U32 R5, RZ, RZ, R39 ;  /* 0x000000ffff058224 */ /* 0x001fe400078e0027 */
[----:B------:R-:W-:-:S05]  /*38a50*/  @!P0 IMAD.MOV.U32 R4, RZ, RZ, R38 ;  /* 0x000000ffff048224 */ /* 0x000fca00078e0026 */
[----:B------:R4:W3:Y:S01]  /*38a60*/  @!P0 LDG.E.U16 R32, [R4.64] ;  /* 0x0000000404208981 */ /* 0x0008e2000c1e1500 */
[----:B------:R-:W-:Y:S02]  /*38a70*/  PRMT R21, RZ, 0x7610, R21 ;  /* 0x00007610ff157816 */ /* 0x000fe40000000015 */
[----:B------:R-:W-:Y:S01]  /*38a80*/  PRMT R20, RZ, 0x7610, R20 ;  /* 0x00007610ff147816 */ /* 0x000fe20000000014 */
[----:B----4-:R-:W-:Y:S02]  /*38a90*/  @!P1 IMAD.MOV.U32 R5, RZ, RZ, R45 ;  /* 0x000000ffff059224 */ /* 0x010fe400078e002d */
[----:B------:R-:W-:-:S05]  /*38aa0*/  @!P1 IMAD.MOV.U32 R4, RZ, RZ, R37 ;  /* 0x000000ffff049224 */ /* 0x000fca00078e0025 */
[----:B------:R0:W4:Y:S02]  /*38ab0*/  @!P1 LDG.E.U16 R21, [R4.64] ;  /* 0x0000000404159981 */ /* 0x000124000c1e1500 */
[----:B0-----:R-:W-:Y:S02]  /*38ac0*/  @!P0 IMAD.MOV.U32 R4, RZ, RZ, R43 ;  /* 0x000000ffff048224 */ /* 0x001fe400078e002b */
[----:B------:R-:W-:-:S05]  /*38ad0*/  @!P0 IMAD.MOV.U32 R5, RZ, RZ, R44 ;  /* 0x000000ffff058224 */ /* 0x000fca00078e002c */
[----:B------:R0:W4:Y:S02]  /*38ae0*/  @!P0 LDG.E.U16 R20, [R4.64] ;  /* 0x0000000404148981 */ /* 0x000124000c1e1500 */
[----:B0-----:R-:W-:Y:S02]  /*38af0*/  @!P1 IMAD.MOV.U32 R4, RZ, RZ, R40 ;  /* 0x000000ffff049224 */ /* 0x001fe400078e0028 */
[----:B--2---:R0:W-:Y:S01]  /*38b00*/  STL [R1+0x554c], R34 ;  /* 0x00554c2201007387 */ /* 0x0041e20000100800 */
[----:B------:R-:W2:Y:S02]  /*38b10*/  LDL R42, [R1+0x1de4] ;  /* 0x001de400012a7983 */ /* 0x000ea40000100800 */
[----:B------:R-:W4:Y:S02]  /*38b20*/  LDL R23, [R1+0x1ddc] ;  /* 0x001ddc0001177983 */ /* 0x000f240000100800 */
[----:B------:R-:W4:Y:S01]  /*38b30*/  LDL R22, [R1+0x1de0] ;  /* 0x001de00001167983 */ /* 0x000f220000100800 */
[----:B---3--:R3:W-:Y:S01]  /*38b40*/  STL [R1+0x5550], R33 ;  /* 0x0055502101007387 */ /* 0x0087e20000100800 */
[----:B------:R-:W4:Y:S02]  /*38b50*/  LDL R39, [R1+0x1da4] ;  /* 0x001da40001277983 */ /* 0x000f240000100800 */
[----:B------:R-:W4:Y:S02]  /*38b60*/  LDL R38, [R1+0x1da8] ;  /* 0x001da80001267983 */ /* 0x000f240000100800 */
[----:B------:R-:W-:Y:S01]  /*38b70*/  @!P1 IMAD.MOV.U32 R5, RZ, RZ, R41 ;  /* 0x000000ffff059224 */ /* 0x000fe200078e0029 */
[----:B------:R2:W-:Y:S01]  /*38b80*/  STL [R1+0x5554], R32 ;  /* 0x0055542001007387 */ /* 0x0005e20000100800 */
[----:B------:R-:W4:Y:S02]  /*38b90*/  LDL R37, [R1+0x1d9c] ;  /* 0x001d9c0001257983 */ /* 0x000f240000100800 */
[----:B------:R-:W4:Y:S02]  /*38ba0*/  LDL R36, [R1+0x1da0] ;  /* 0x001da00001247983 */ /* 0x000f240000100800 */
[----:B-1----:R-:W4:Y:S01]  /*38bb0*/  LDL R35, [R1+0x1d64] ;  /* 0x001d640001237983 */ /* 0x002f220000100800 */
[----:B0-----:R-:W4:Y:S04]  /*38bc0*/  LDL R34, [R1+0x1d68] ;  /* 0x001d680001227983 */ /* 0x001f280000100800 */
[----:B------:R-:W4:Y:S04]  /*38bd0*/  LDL R41, [R1+0x1d5c] ;  /* 0x001d5c0001297983 */ /* 0x000f280000100800 */
[----:B------:R-:W4:Y:S04]  /*38be0*/  LDL R40, [R1+0x1d60] ;  /* 0x001d600001287983 */ /* 0x000f280000100800 */
[----:B---3--:R-:W3:Y:S01]  /*38bf0*/  LDL R33, [R1+0x1d24] ;  /* 0x001d240001217983 */ /* 0x008ee20000100800 */
[----:B------:R-:W-:-:S02]  /*38c00*/  PRMT R19, RZ, 0x7610, R19 ;  /* 0x00007610ff137816 */ /* 0x000fc40000000013 */
[----:B------:R-:W-:Y:S02]  /*38c10*/  PRMT R18, RZ, 0x7610, R18 ;  /* 0x00007610ff127816 */ /* 0x000fe40000000012 */
[----:B------:R-:W-:Y:S02]  /*38c20*/  PRMT R17, RZ, 0x7610, R17 ;  /* 0x00007610ff117816 */ /* 0x000fe40000000011 */
[----:B------:R-:W-:Y:S02]  /*38c30*/  PRMT R16, RZ, 0x7610, R16 ;  /* 0x00007610ff107816 */ /* 0x000fe40000000010 */
[----:B------:R-:W-:Y:S02]  /*38c40*/  PRMT R15, RZ, 0x7610, R15 ;  /* 0x00007610ff0f7816 */ /* 0x000fe4000000000f */
[----:B------:R-:W-:Y:S01]  /*38c50*/  PRMT R14, RZ, 0x7610, R14 ;  /* 0x00007610ff0e7816 */ /* 0x000fe2000000000e */
[----:B------:R0:W3:Y:S01]  /*38c60*/  @!P1 LDG.E.U16 R19, [R4.64] ;  /* 0x0000000404139981 */ /* 0x0000e2000c1e1500 */
[----:B------:R-:W-:-:S02]  /*38c70*/  PRMT R13, RZ, 0x7610, R13 ;  /* 0x00007610ff0d7816 */ /* 0x000fc4000000000d */
[----:B------:R-:W-:Y:S01]  /*38c80*/  PRMT R12, RZ, 0x7610, R12 ;  /* 0x00007610ff0c7816 */ /* 0x000fe2000000000c */
[----:B------:R-:W3:Y:S04]  /*38c90*/  LDL R45, [R1+0x1c5c] ;  /* 0x001c5c00012d7983 */ /* 0x000ee80000100800 */
[----:B------:R-:W3:Y:S04]  /*38ca0*/  LDL R44, [R1+0x1c60] ;  /* 0x001c6000012c7983 */ /* 0x000ee80000100800 */
[----:B------:R-:W3:Y:S01]  /*38cb0*/  LDL R43, [R1+0x1c24] ;  /* 0x001c2400012b7983 */ /* 0x000ee20000100800 */
[----:B0-----:R-:W-:-:S03]  /*38cc0*/  @!P0 IMAD.MOV.U32 R4, RZ, RZ, R0 ;  /* 0x000000ffff048224 */ /* 0x001fc600078e0000 */
[----:B------:R-:W3:Y:S01]  /*38cd0*/  LDL R0, [R1+0x1d28] ;  /* 0x001d280001007983 */ /* 0x000ee20000100800 */
[----:B--2---:R-:W-:-:S03]  /*38ce0*/  @!P0 IMAD.MOV.U32 R5, RZ, RZ, R42 ;  /* 0x000000ffff058224 */ /* 0x004fc600078e002a */
[----:B------:R-:W2:Y:S04]  /*38cf0*/  LDL R42, [R1+0x1c28] ;  /* 0x001c2800012a7983 */ /* 0x000ea80000100800 */
[----:B------:R4:W2:Y:S02]  /*38d00*/  @!P0 LDG.E.U16 R18, [R4.64] ;  /* 0x0000000404128981 */ /* 0x0008a4000c1e1500 */
[----:B----4-:R-:W-:Y:S02]  /*38d10*/  @!P1 IMAD.MOV.U32 R4, RZ, RZ, R22 ;  /* 0x000000ffff049224 */ /* 0x010fe400078e0016 */
[----:B------:R-:W-:Y:S01]  /*38d20*/  @!P1 IMAD.MOV.U32 R5, RZ, RZ, R23 ;  /* 0x000000ffff059224 */ /* 0x000fe200078e0017 */
[----:B------:R-:W4:Y:S04]  /*38d30*/  LDL R22, [R1+0x1d20] ;  /* 0x001d200001167983 */ /* 0x000f280000100800 */
[----:B------:R-:W2:Y:S04]  /*38d40*/  LDL R23, [R1+0x1d1c] ;  /* 0x001d1c0001177983 */ /* 0x000ea80000100800 */
[----:B------:R0:W2:Y:S02]  /*38d50*/  @!P1 LDG.E.U16 R17, [R4.64] ;  /* 0x0000000404119981 */ /* 0x0000a4000c1e1500 */
[----:B0-----:R-:W-:-:S02]  /*38d60*/  @!P0 IMAD.MOV.U32 R4, RZ, RZ, R38 ;  /* 0x000000ffff048224 */ /* 0x001fc400078e0026 */
[----:B------:R-:W-:Y:S01]  /*38d70*/  @!P0 IMAD.MOV.U32 R5, RZ, RZ, R39 ;  /* 0x000000ffff058224 */ /* 0x000fe200078e0027 */
[----:B------:R-:W2:Y:S04]  /*38d80*/  LDL R38, [R1+0x1ce8] ;  /* 0x001ce80001267983 */ /* 0x000ea80000100800 */
        /* <DEDUP_REMOVED lines=14> */
[----:B------:R-:W-:Y:S01]  /*38e70*/  PRMT R11, RZ, 0x7610, R11 ;  /* 0x00007610ff0b7816 */ /* 0x000fe2000000000b */
[----:B------:R-:W2:Y:S04]  /*38e80*/  LDL R41, [R1+0x1c1c] ;  /* 0x001c1c0001297983 */ /* 0x000ea80000100800 */
[----:B------:R3:W2:Y:S04]  /*38e90*/  @!P1 LDG.E.U16 R13, [R4.64] ;  /* 0x00000004040d9981 */ /* 0x0006a8000c1e1500 */
[----:B------:R-:W2:Y:S01]  /*38ea0*/  LDL R40, [R1+0x1c20] ;  /* 0x001c200001287983 */ /* 0x000ea20000100800 */
[----:B---3--:R-:W-:-:S03]  /*38eb0*/  @!P0 IMAD.MOV.U32 R5, RZ, RZ, R33 ;  /* 0x000000ffff058224 */ /* 0x008fc600078e0021 */
[----:B------:R-:W3:Y:S01]  /*38ec0*/  LDL R33, [R1+0x1c9c] ;  /* 0x001c9c0001217983 */ /* 0x000ee20000100800 */
[----:B------:R-:W-:Y:S02]  /*38ed0*/  @!P0 IMAD.MOV.U32 R4, RZ, RZ, R0 ;  /* 0x000000ffff048224 */ /* 0x000fe400078e0000 */
[----:B------:R-:W3:Y:S03]  /*38ee0*/  LDL R0, [R1+0x1ca0] ;  /* 0x001ca00001007983 */ /* 0x000ee60000100800 */
[----:B------:R4:W3:Y:S01]  /*38ef0*/  @!P0 LDG.E.U16 R12, [R4.64] ;  /* 0x00000004040c8981 */ /* 0x0008e2000c1e1500 */
[----:B------:R-:W-:Y:S02]  /*38f00*/  PRMT R10, RZ, 0x7610, R10 ;  /* 0x00007610ff0a7816 */ /* 0x000fe4000000000a */
[----:B------:R-:W-:Y:S02]  /*38f10*/  PRMT R9, RZ, 0x7610, R9 ;  /* 0x00007610ff097816 */ /* 0x000fe40000000009 */
[----:B------:R-:W-:Y:S01]  /*38f20*/  PRMT R8, RZ, 0x7610, R8 ;  /* 0x00007610ff087816 */ /* 0x000fe20000000008 */
[----:B----4-:R-:W-:-:S02]  /*38f30*/  @!P1 IMAD.MOV.U32 R4, RZ, RZ, R22 ;  /* 0x000000ffff049224 */ /* 0x010fc400078e0016 */
[----:B--2---:R-:W-:Y:S01]  /*38f40*/  @!P1 IMAD.MOV.U32 R5, RZ, RZ, R23 ;  /* 0x000000ffff059224 */ /* 0x004fe200078e0017 */
[----:B------:R-:W2:Y:S04]  /*38f50*/  LDL R22, [R1+0x1c68] ;  /* 0x001c680001167983 */ /* 0x000ea80000100800 */
[----:B------:R-:W2:Y:S04]  /*38f60*/  LDL R23, [R1+0x1c64] ;  /* 0x001c640001177983 */ /* 0x000ea80000100800 */
[----:B------:R0:W4:Y:S02]  /*38f70*/  @!P1 LDG.E.U16 R11, [R4.64] ;  /* 0x00000004040b9981 */ /* 0x000124000c1e1500 */
[----:B0-----:R-:W-:-:S02]  /*38f80*/  @!P0 IMAD.MOV.U32 R4, RZ, RZ, R38 ;  /* 0x000000ffff048224 */ /* 0x001fc400078e0026 */
[----:B------:R-:W-:Y:S01]  /*38f90*/  @!P0 IMAD.MOV.U32 R5, RZ, RZ, R39 ;  /* 0x000000ffff058224 */ /* 0x000fe200078e0027 */
[----:B------:R-:W4:Y:S04]  /*38fa0*/  LDL R38, [R1+0x1be8] ;  /* 0x001be80001267983 */ /* 0x000f280000100800 */
[----:B------:R-:W4:Y:S04]  /*38fb0*/  LDL R39, [R1+0x1be4] ;  /* 0x001be40001277983 */ /* 0x000f280000100800 */
        /* <DEDUP_REMOVED lines=11> */
[----:B---3--:R-:W-:-:S02]  /*39070*/  @!P1 IMAD.MOV.U32 R5, RZ, RZ, R33 ;  /* 0x000000ffff059224 */ /* 0x008fc400078e0021 */
[----:B------:R-:W3:Y:S01]  /*39080*/  LDL R33, [R1+0x1b9c] ;  /* 0x001b9c0001217983 */ /* 0x000ee20000100800 */
[----:B------:R-:W-:Y:S02]  /*39090*/  PRMT R7, RZ, 0x7610, R7 ;  /* 0x00007610ff077816 */ /* 0x000fe40000000007 */
[----:B------:R-:W-:Y:S01]  /*390a0*/  PRMT R6, RZ, 0x7610, R6 ;  /* 0x00007610ff067816 */ /* 0x000fe20000000006 */
[----:B------:R-:W-:Y:S01]  /*390b0*/  @!P1 IMAD.MOV.U32 R4, RZ, RZ, R0 ;  /* 0x000000ffff049224 */ /* 0x000fe200078e0000 */
[----:B------:R-:W-:Y:S01]  /*390c0*/  PRMT R24, RZ, 0x7610, R24 ;  /* 0x00007610ff187816 */ /* 0x000fe20000000018 */
[----:B------:R-:W3:Y:S04]  /*390d0*/  LDL R0, [R1+0x1ba0] ;  /* 0x001ba00001007983 */ /* 0x000ee80000100800 */
[----:B------:R0:W3:Y:S02]  /*390e0*/  @!P1 LDG.E.U16 R7, [R4.64] ;  /* 0x0000000404079981 */ /* 0x0000e4000c1e1500 */
[----:B0-----:R-:W-:-:S02]  /*390f0*/  PRMT R5, RZ, 0x7610, R5 ;  /* 0x00007610ff057816 */ /* 0x001fc40000000005 */
[----:B------:R-:W-:Y:S02]  /*39100*/  PRMT R4, RZ, 0x7610, R4 ;  /* 0x00007610ff047816 */ /* 0x000fe40000000004 */
[----:B------:R-:W-:Y:S02]  /*39110*/  PRMT R25, RZ, 0x7610, R25 ;  /* 0x00007610ff197816 */ /* 0x000fe40000000019 */
[----:B------:R-:W-:Y:S02]  /*39120*/  PRMT R26, RZ, 0x7610, R26 ;  /* 0x00007610ff1a7816 */ /* 0x000fe4000000001a */
[----:B------:R-:W-:Y:S01]  /*39130*/  PRMT R27, RZ, 0x7610, R27 ;  /* 0x00007610ff1b7816 */ /* 0x000fe2000000001b */
[----:B--2---:R0:W2:Y:S02]  /*39140*/  @!P0 LDG.E.U16 R6, [R22.64] ;  /* 0x0000000416068981 */ /* 0x0040a4000c1e1500 */
[----:B0-----:R-:W-:Y:S02]  /*39150*/  @!P1 IMAD.MOV.U32 R22, RZ, RZ, R44 ;  /* 0x000000ffff169224 */ /* 0x001fe400078e002c */
[----:B------:R-:W-:-:S05]  /*39160*/  @!P1 IMAD.MOV.U32 R23, RZ, RZ, R45 ;  /* 0x000000ffff179224 */ /* 0x000fca00078e002d */
[----:B------:R0:W2:Y:S02]  /*39170*/  @!P1 LDG.E.U16 R5, [R22.64] ;  /* 0x0000000416059981 */ /* 0x0000a4000c1e1500 */
[----:B0-----:R-:W-:Y:S02]  /*39180*/  @!P0 IMAD.MOV.U32 R22, RZ, RZ, R42 ;  /* 0x000000ffff168224 */ /* 0x001fe400078e002a */
[----:B------:R-:W-:-:S05]  /*39190*/  @!P0 IMAD.MOV.U32 R23, RZ, RZ, R43 ;  /* 0x000000ffff178224 */ /* 0x000fca00078e002b */
[----:B------:R0:W2:Y:S02]  /*391a0*/  @!P0 LDG.E.U16 R4, [R22.64] ;  /* 0x0000000416048981 */ /* 0x0000a4000c1e1500 */
[----:B0-----:R-:W-:Y:S02]  /*391b0*/  @!P1 IMAD.MOV.U32 R22, RZ, RZ, R40 ;  /* 0x000000ffff169224 */ /* 0x001fe400078e0028 */
[----:B------:R-:W-:Y:S01]  /*391c0*/  @!P1 IMAD.MOV.U32 R23, RZ, RZ, R41 ;  /* 0x000000ffff179224 */ /* 0x000fe200078e0029 */
[----:B------:R-:W2:Y:S04]  /*391d0*/  LDL R40, [R1+0x1b64] ;  /* 0x001b640001287983 */ /* 0x000ea80000100800 */
[----:B------:R4:W2:Y:S02]  /*391e0*/  @!P1 LDG.E.U16 R24, [R22.64] ;  /* 0x0000000416189981 */ /* 0x0008a4000c1e1500 */
[----:B----4-:R-:W-:-:S02]  /*391f0*/  @!P0 IMAD.MOV.U32 R22, RZ, RZ, R38 ;  /* 0x000000ffff168224 */ /* 0x010fc400078e0026 */
        /* <DEDUP_REMOVED lines=33> */
[----:B------:R-:W3:Y:S01]  /*39410*/  LDL.LU R60, [R1+0xe44] ;  /* 0x000e4400013c7983 */ /* 0x000ee20000300800 */
[----:B------:R-:W-:Y:S01]  /*39420*/  PRMT R28, RZ, 0x7610, R28 ;  /* 0x00007610ff1c7816 */ /* 0x000fe2000000001c */
[----:B------:R-:W-:Y:S01]  /*39430*/  @!P1 IMAD.MOV.U32 R22, RZ, RZ, R0 ;  /* 0x000000ffff169224 */ /* 0x000fe200078e0000 */
[----:B------:R-:W-:-:S02]  /*39440*/  PRMT R29, RZ, 0x7610, R29 ;  /* 0x00007610ff1d7816 */ /* 0x000fc4000000001d */
[----:B------:R-:W-:Y:S02]  /*39450*/  PRMT R30, RZ, 0x7610, R30 ;  /* 0x00007610ff1e7816 */ /* 0x000fe4000000001e */
[----:B------:R-:W-:Y:S02]  /*39460*/  PRMT R31, RZ, 0x7610, R31 ;  /* 0x00007610ff1f7816 */ /* 0x000fe4000000001f */
[----:B------:R-:W-:Y:S01]  /*39470*/  PRMT R32, RZ, 0x7610, R32 ;  /* 0x00007610ff207816 */ /* 0x000fe20000000020 */
[----:B------:R2:W3:Y:S04]  /*39480*/  @!P1 LDG.E.U16 R28, [R22.64] ;  /* 0x00000004161c9981 */ /* 0x0004e8000c1e1500 */
[----:B------:R-:W3:Y:S01]  /*39490*/  LDL.LU R0, [R1+0xe3c] ;  /* 0x000e3c0001007983 */ /* 0x000ee20000300800 */
[----:B--2---:R-:W-:-:S02]  /*394a0*/  @!P0 IMAD.MOV.U32 R23, RZ, RZ, R40 ;  /* 0x000000ffff178224 */ /* 0x004fc400078e0028 */
[----:B----4-:R-:W-:-:S05]  /*394b0*/  @!P0 IMAD.MOV.U32 R22, RZ, RZ, R39 ;  /* 0x000000ffff168224 */ /* 0x010fca00078e0027 */
[----:B------:R0:W2:Y:S02]  /*394c0*/  @!P0 LDG.E.U16 R29, [R22.64] ;  /* 0x00000004161d8981 */ /* 0x0000a4000c1e1500 */
[----:B0-----:R-:W-:Y:S02]  /*394d0*/  @!P1 IMAD.MOV.U32 R22, RZ, RZ, R37 ;  /* 0x000000ffff169224 */ /* 0x001fe400078e0025 */
[----:B------:R-:W-:-:S05]  /*394e0*/  @!P1 IMAD.MOV.U32 R23, RZ, RZ, R38 ;  /* 0x000000ffff179224 */ /* 0x000fca00078e0026 */
[----:B------:R0:W4:Y:S02]  /*394f0*/  @!P1 LDG.E.U16 R30, [R22.64] ;  /* 0x00000004161e9981 */ /* 0x000124000c1e1500 */
[----:B0-----:R-:W-:Y:S02]  /*39500*/  @!P0 IMAD.MOV.U32 R22, RZ, RZ, R35 ;  /* 0x000000ffff168224 */ /* 0x001fe400078e0023 */
[----:B------:R-:W-:-:S05]  /*39510*/  @!P0 IMAD.MOV.U32 R23, RZ, RZ, R36 ;  /* 0x000000ffff178224 */ /* 0x000fca00078e0024 */
[----:B------:R3:W2:Y:S02]  /*39520*/  @!P0 LDG.E.U16 R31, [R22.64] ;  /* 0x00000004161f8981 */ /* 0x0006a4000c1e1500 */
[----:B---3--:R-:W-:Y:S02]  /*39530*/  @!P0 IMAD.MOV.U32 R22, RZ, RZ, R33 ;  /* 0x000000ffff168224 */ /* 0x008fe400078e0021 */
[----:B------:R-:W-:-:S05]  /*39540*/  @!P0 IMAD.MOV.U32 R23, RZ, RZ, R34 ;  /* 0x000000ffff178224 */ /* 0x000fca00078e0022 */
[----:B------:R-:W3:Y:S04]  /*39550*/  @!P0 LDG.E.U16 R32, [R22.64] ;  /* 0x0000000416208981 */ /* 0x000ee8000c1e1500 */
        /* <DEDUP_REMOVED lines=16> */
[----:B------:R-:W-:Y:S04]  /*39660*/  STL [R1+0x534c], R22 ;  /* 0x00534c1601007387 */ /* 0x000fe80000100800 */
[----:B------:R-:W-:Y:S01]  /*39670*/  STS.U16 [R2+0x2640], R61 ;  /* 0x0026403d02007388 */ /* 0x000fe20000000400 */
[----:B------:R-:W-:Y:S02]  /*39680*/  STL [R1+0x5354], R22 ;  /* 0x0053541601007387 */ /* 0x000fe40000100800 */
[----:B------:R0:W-:Y:S02]  /*39690*/  STS.U16 [R2+0x2680], R60 ;  /* 0x0026803c02007388 */ /* 0x0001e40000000400 */
[----:B0-----:R-:W2:Y:S01]  /*396a0*/  LDL.LU R60, [R1+0xe34] ;  /* 0x000e3400013c7983 */ /* 0x001ea20000300800 */
        /* <DEDUP_REMOVED lines=9> */
[----:B------:R0:W-:Y:S04]  /*39740*/  STS.U16 [R2+0x26c0], R0 ;  /* 0x0026c00002007388 */ /* 0x0001e80000000400 */
[----:B---3--:R-:W-:Y:S01]  /*39750*/  STL [R1+0x380], R32 ;  /* 0x0003802001007387 */ /* 0x008fe20000100800 */
        /* <DEDUP_REMOVED lines=19> */
[----:B0-----:R-:W3:Y:S04]  /*39890*/  LDL.LU R0, [R1+0x658] ;  /* 0x0006580001007983 */ /* 0x001ee80000300800 */
[----:B--2---:R0:W-:Y:S04]  /*398a0*/  STS.U16 [R2+0x2700], R60 ;  /* 0x0027003c02007388 */ /* 0x0041e80000000400 */
[----:B0-----:R-:W2:Y:S01]  /*398b0*/  LDL.LU R60, [R1+0x650] ;  /* 0x00065000013c7983 */ /* 0x001ea20000300800 */
[----:B----4-:R-:W-:Y:S02]  /*398c0*/  STS.U16 [R2+0x2740], R33 ;  /* 0x0027402102007388 */ /* 0x010fe40000000400 */
[----:B------:R-:W-:Y:S02]  /*398d0*/  STS.U16 [R2+0x2780], R34 ;  /* 0x0027802202007388 */ /* 0x000fe40000000400 */
[----:B------:R-:W-:Y:S01]  /*398e0*/  STS.U16 [R2+0x27c0], R35 ;  /* 0x0027c02302007388 */ /* 0x000fe20000000400 */
[----:B------:R-:W-:Y:S01]  /*398f0*/  STS.U16 [R2+0x2e40], R36 ;  /* 0x002e402402007388 */ /* 0x000fe20000000400 */
[----:B------:R-:W-:Y:S02]  /*39900*/  STS.U16 [R2+0x2e00], R37 ;  /* 0x002e002502007388 */ /* 0x000fe40000000400 */
[----:B------:R-:W-:Y:S02]  /*39910*/  STS.U16 [R2+0x2ec0], R38 ;  /* 0x002ec02602007388 */ /* 0x000fe40000000400 */
[----:B------:R-:W-:Y:S01]  /*39920*/  STS.U16 [R2+0x2e80], R39 ;  /* 0x002e802702007388 */ /* 0x000fe20000000400 */
[----:B------:R-:W-:Y:S01]  /*39930*/  STS.U16 [R2+0x2f40], R40 ;  /* 0x002f402802007388 */ /* 0x000fe20000000400 */
[----:B------:R-:W-:Y:S03]  /*39940*/  STS.U16 [R2+0x2f00], R41 ;  /* 0x002f002902007388 */ /* 0x000fe60000000400 */
[----:B---3--:R-:W-:Y:S01]  /*39950*/  STS.U16 [R2+0x2fc0], R42 ;  /* 0x002fc02a02007388 */ /* 0x008fe20000000400 */
        /* <DEDUP_REMOVED lines=18> */
[----:B------:R0:W-:Y:S02]  /*39a80*/  STS.U16 [R2+0x4640], R0 ;  /* 0x0046400002007388 */ /* 0x0001e40000000400 */
[----:B0-----:R-:W3:Y:S01]  /*39a90*/  LDL.LU R0, [R1+0x648] ;  /* 0x0006480001007983 */ /* 0x001ee20000300800 */
        /* <DEDUP_REMOVED lines=27> */
[----:B--2---:R0:W-:Y:S04]  /*39c50*/  STS.U16 [R2+0x4680], R60 ;  /* 0x0046803c02007388 */ /* 0x0041e80000000400 */
[----:B------:R-:W2:Y:S04]  /*39c60*/  LDL.LU R61, [R1+0x46c] ;  /* 0x00046c00013d7983 */ /* 0x000ea80000300800 */
[----:B0-----:R-:W2:Y:S04]  /*39c70*/  LDL.LU R60, [R1+0x41c] ;  /* 0x00041c00013c7983 */ /* 0x001ea80000300800 */
[----:B---3--:R0:W-:Y:S01]  /*39c80*/  STS.U16 [R2+0x46c0], R0 ;  /* 0x0046c00002007388 */ /* 0x0081e20000000400 */
[----:B----4-:R-:W-:Y:S03]  /*39c90*/  STS.U16 [R2+0x4700], R33 ;  /* 0x0047002102007388 */ /* 0x010fe60000000400 */
[----:B------:R-:W-:Y:S01]  /*39ca0*/  STS.U16 [R2+0x4740], R34 ;  /* 0x0047402202007388 */ /* 0x000fe20000000400 */
[----:B------:R-:W-:Y:S03]  /*39cb0*/  STS.U16 [R2+0x4780], R35 ;  /* 0x0047802302007388 */ /* 0x000fe60000000400 */
        /* <DEDUP_REMOVED lines=24> */
[----:B0-----:R-:W3:Y:S04]  /*39e40*/  LDL.LU R0, [R1+0x414] ;  /* 0x0004140001007983 */ /* 0x001ee80000300800 */
[----:B--2---:R-:W-:Y:S04]  /*39e50*/  STS.U16 [R2+0x5f80], R61 ;  /* 0x005f803d02007388 */ /* 0x004fe80000000400 */
[----:B------:R0:W-:Y:S04]  /*39e60*/  STS.U16 [R2+0x6600], R60 ;  /* 0x0066003c02007388 */ /* 0x0001e80000000400 */
        /* <DEDUP_REMOVED lines=29> */
[----:B---3--:R0:W-:Y:S04]  /*3a040*/  STS.U16 [R2+0x6640], R0 ;  /* 0x0066400002007388 */ /* 0x0081e80000000400 */
[----:B0-----:R-:W3:Y:S04]  /*3a050*/  LDL.LU R0, [R1+0xac] ;  /* 0x0000ac0001007983 */ /* 0x001ee80000300800 */
[----:B--2---:R0:W-:Y:S04]  /*3a060*/  STS.U16 [R2+0x6680], R60 ;  /* 0x0066803c02007388 */ /* 0x0041e80000000400 */
[----:B0-----:R-:W2:Y:S04]  /*3a070*/  LDL.LU R60, [R1+0x88] ;  /* 0x00008800013c7983 */ /* 0x001ea80000300800 */
[----:B------:R-:W0:Y:S01]  /*3a080*/  S2R R3, SR_TID.X ;  /* 0x0000000000037919 */ /* 0x000e220000002100 */
[----:B------:R-:W-:Y:S02]  /*3a090*/  STL [R1+0x52e8], R2 ;  /* 0x0052e80201007387 */ /* 0x000fe40000100800 */
[----:B----4-:R1:W-:Y:S01]  /*3a0a0*/  STS.U16 [R2+0x66c0], R33 ;  /* 0x0066c02102007388 */ /* 0x0103e20000000400 */
[----:B------:R-:W4:Y:S04]  /*3a0b0*/  LDL.LU R32, [R1+0x84] ;  /* 0x0000840001207983 */ /* 0x000f280000300800 */
[----:B------:R1:W-:Y:S01]  /*3a0c0*/  STS.U16 [R2+0x6700], R34 ;  /* 0x0067002202007388 */ /* 0x0003e20000000400 */
[----:B------:R1:W-:Y:S02]  /*3a0d0*/  STS.U16 [R2+0x6740], R35 ;  /* 0x0067402302007388 */ /* 0x0003e40000000400 */
[----:B------:R1:W-:Y:S02]  /*3a0e0*/  STS.U16 [R2+0x6780], R36 ;  /* 0x0067802402007388 */ /* 0x0003e40000000400 */
[----:B------:R1:W-:Y:S01]  /*3a0f0*/  STS.U16 [R2+0x67c0], R37 ;  /* 0x0067c02502007388 */ /* 0x0003e20000000400 */
[----:B------:R1:W-:Y:S04]  /*3a100*/  STS.U16 [R2+0x6e40], R38 ;  /* 0x006e402602007388 */ /* 0x0003e80000000400 */
[----:B-1----:R-:W4:Y:S01]  /*3a110*/  LDL.LU R33, [R1+0x80] ;  /* 0x0000800001217983 */ /* 0x002f220000300800 */
[----:B------:R-:W4:Y:S02]  /*3a120*/  LDL.LU R34, [R1+0x7c] ;  /* 0x00007c0001227983 */ /* 0x000f240000300800 */
[----:B------:R-:W4:Y:S01]  /*3a130*/  LDL.LU R35, [R1+0x78] ;  /* 0x0000780001237983 */ /* 0x000f220000300800 */
        /* <DEDUP_REMOVED lines=9> */
[----:B-1----:R-:W4:Y:S01]  /*3a1d0*/  LDL.LU R39, [R1+0x68] ;  /* 0x0000680001277983 */ /* 0x002f220000300800 */
[----:B0-----:R-:W4:Y:S03]  /*3a1e0*/  LDL.LU R40, [R1+0x64] ;  /* 0x0000640001287983 */ /* 0x001f260000300800 */
        /* <DEDUP_REMOVED lines=17> */
[----:B------:R-:W-:Y:S01]  /*3a300*/  LOP3.LUT R3, R3, 0x1f, RZ, 0xc0, !PT ;  /* 0x0000001f03037812 */ /* 0x000fe200078ec0ff */
[----:B------:R1:W-:Y:S01]  /*3a310*/  STS.U16 [R2+0x7780], R52 ;  /* 0x0077803402007388 */ /* 0x0003e20000000400 */
[----:B------:R1:W-:Y:S02]  /*3a320*/  STS.U16 [R2+0x77c0], R53 ;  /* 0x0077c03502007388 */ /* 0x0003e40000000400 */
[----:B------:R1:W-:Y:S02]  /*3a330*/  STS.U16 [R2+0x7e40], R54 ;  /* 0x007e403602007388 */ /* 0x0003e40000000400 */
[----:B------:R1:W-:Y:S01]  /*3a340*/  STS.U16 [R2+0x7e00], R55 ;  /* 0x007e003702007388 */ /* 0x0003e20000000400 */
[----:B0-----:R-:W4:Y:S01]  /*3a350*/  LDL.LU R51, [R1+0x38] ;  /* 0x0000380001337983 */ /* 0x001f220000300800 */
[----:B-1----:R-:W4:Y:S03]  /*3a360*/  LDL.LU R52, [R1+0x34] ;  /* 0x0000340001347983 */ /* 0x002f260000300800 */
[----:B------:R0:W-:Y:S04]  /*3a370*/  STS.U16 [R2+0x7ec0], R56 ;  /* 0x007ec03802007388 */ /* 0x0001e80000000400 */
[----:B------:R-:W4:Y:S01]  /*3a380*/  LDL.LU R53, [R1+0x30] ;  /* 0x0000300001357983 */ /* 0x000f220000300800 */
[----:B------:R-:W4:Y:S02]  /*3a390*/  LDL.LU R54, [R1+0x2c] ;  /* 0x00002c0001367983 */ /* 0x000f240000300800 */
[----:B------:R-:W4:Y:S02]  /*3a3a0*/  LDL.LU R55, [R1+0x28] ;  /* 0x0000280001377983 */ /* 0x000f240000300800 */
[----:B------:R-:W-:Y:S01]  /*3a3b0*/  IMAD.SHL.U32 R3, R3, 0x2, RZ ;  /* 0x0000000203037824 */ /* 0x000fe200078e00ff */
[----:B------:R1:W-:Y:S01]  /*3a3c0*/  STS.U16 [R2+0x7e80], R57 ;  /* 0x007e803902007388 */ /* 0x0003e20000000400 */
[----:B------:R1:W-:Y:S02]  /*3a3d0*/  STS.U16 [R2+0x7f40], R58 ;  /* 0x007f403a02007388 */ /* 0x0003e40000000400 */
[----:B------:R1:W-:Y:S01]  /*3a3e0*/  STS.U16 [R2+0x7f00], R59 ;  /* 0x007f003b02007388 */ /* 0x0003e20000000400 */
[----:B0-----:R-:W4:Y:S01]  /*3a3f0*/  LDL.LU R56, [R1+0x24] ;  /* 0x0000240001387983 */ /* 0x001f220000300800 */
[----:B------:R0:W-:Y:S03]  /*3a400*/  STS.U16 [R2+0x7fc0], R61 ;  /* 0x007fc03d02007388 */ /* 0x0001e60000000400 */
[----:B-1----:R-:W4:Y:S01]  /*3a410*/  LDL.LU R57, [R1+0x20] ;  /* 0x0000200001397983 */ /* 0x002f220000300800 */
[----:B------:R-:W4:Y:S02]  /*3a420*/  LDL.LU R58, [R1+0x1c] ;  /* 0x00001c00013a7983 */ /* 0x000f240000300800 */
[----:B------:R-:W4:Y:S01]  /*3a430*/  LDL.LU R59, [R1+0x18] ;  /* 0x00001800013b7983 */ /* 0x000f220000300800 */
[----:B0-----:R-:W4:Y:S04]  /*3a440*/  LDL.LU R61, [R1+0x14] ;  /* 0x00001400013d7983 */ /* 0x001f280000300800 */
[----:B---3--:R0:W-:Y:S04]  /*3a450*/  STS.U16 [R2+0x7f80], R0 ;  /* 0x007f800002007388 */ /* 0x0081e80000000400 */
[----:B0-----:R-:W3:Y:S04]  /*3a460*/  LDL.LU R0, [R1+0x10] ;  /* 0x0000100001007983 */ /* 0x001ee80000300800 */
[----:B--2---:R0:W-:Y:S04]  /*3a470*/  STS.U16 [R3+0x8000], R60 ;  /* 0x0080003c03007388 */ /* 0x0041e80000000400 */
[----:B0-----:R-:W2:Y:S04]  /*3a480*/  LDL.LU R60, [R1+0xc] ;  /* 0x00000c00013c7983 */ /* 0x001ea80000300800 */
[----:B----4-:R0:W-:Y:S04]  /*3a490*/  STS.U16 [R3+0x8040], R32 ;  /* 0x0080402003007388 */ /* 0x0101e80000000400 */
[----:B------:R1:W-:Y:S04]  /*3a4a0*/  STS.U16 [R3+0x8240], R33 ;  /* 0x0082402103007388 */ /* 0x0003e80000000400 */
[----:B------:R4:W-:Y:S04]  /*3a4b0*/  STS.U16 [R3+0x8200], R34 ;  /* 0x0082002203007388 */ /* 0x0009e80000000400 */
[----:B------:R4:W-:Y:S04]  /*3a4c0*/  STS.U16 [R3+0x8400], R35 ;  /* 0x0084002303007388 */ /* 0x0009e80000000400 */
[----:B------:R4:W-:Y:S04]  /*3a4d0*/  STS.U16 [R3+0x8440], R36 ;  /* 0x0084402403007388 */ /* 0x0009e80000000400 */
[----:B------:R4:W-:Y:S04]  /*3a4e0*/  STS.U16 [R3+0x8640], R37 ;  /* 0x0086402503007388 */ /* 0x0009e80000000400 */
[----:B0-----:R-:W2:Y:S01]  /*3a4f0*/  LDL.LU R32, [R1+0x5554] ;  /* 0x0055540001207983 */ /* 0x001ea20000300800 */
[----:B-1----:R-:W2:Y:S02]  /*3a500*/  LDL.LU R33, [R1+0x5550] ;  /* 0x0055500001217983 */ /* 0x002ea40000300800 */
[----:B----4-:R-:W4:Y:S02]  /*3a510*/  LDL.LU R34, [R1+0x554c] ;  /* 0x00554c0001227983 */ /* 0x010f240000300800 */
[----:B------:R-:W4:Y:S01]  /*3a520*/  LDL.LU R35, [R1+0x5548] ;  /* 0x0055480001237983 */ /* 0x000f220000300800 */
[----:B------:R-:W4:Y:S01]  /*3a530*/  LDL.LU R36, [R1+0x5544] ;  /* 0x0055440001247983 */ /* 0x000f220000300800 */
[----:B------:R-:W4:Y:S03]  /*3a540*/  LDL.LU R37, [R1+0x5540] ;  /* 0x0055400001257983 */ /* 0x000f260000300800 */
        /* <DEDUP_REMOVED lines=8> */
[----:B------:R-:W4:Y:S02]  /*3a5d0*/  LDL.LU R40, [R1+0x5534] ;  /* 0x0055340001287983 */ /* 0x000f240000300800 */
        /* <DEDUP_REMOVED lines=35> */
[----:B------:R0:W-:Y:S04]  /*3a810*/  STS.U16 [R3+0x9c40], R61 ;  /* 0x009c403d03007388 */ /* 0x0001e80000000400 */
[----:B0-----:R-:W4:Y:S04]  /*3a820*/  LDL.LU R61, [R1+0x54e4] ;  /* 0x0054e400013d7983 */ /* 0x001f280000300800 */
[----:B---3--:R0:W-:Y:S04]  /*3a830*/  STS.U16 [R3+0x9e40], R0 ;  /* 0x009e400003007388 */ /* 0x0081e80000000400 */
[----:B0-----:R-:W3:Y:S04]  /*3a840*/  LDL.LU R0, [R1+0x54e0] ;  /* 0x0054e00001007983 */ /* 0x001ee80000300800 */
[----:B--2---:R0:W-:Y:S04]  /*3a850*/  STS.U16 [R3+0x9e00], R60 ;  /* 0x009e003c03007388 */ /* 0x0041e80000000400 */
[----:B0-----:R-:W2:Y:S04]  /*3a860*/  LDL.LU R60, [R1+0x54dc] ;  /* 0x0054dc00013c7983 */ /* 0x001ea80000300800 */
[----:B--2---:R0:W-:Y:S04]  /*3a870*/  STS.U16 [R3+0xa000], R60 ;  /* 0x00a0003c03007388 */ /* 0x0041e80000000400 */
[----:B0-----:R-:W2:Y:S04]  /*3a880*/  LDL.LU R60, [R1+0x54d8] ;  /* 0x0054d800013c7983 */ /* 0x001ea80000300800 */
[----:B---3--:R0:W-:Y:S04]  /*3a890*/  STS.U16 [R3+0xa040], R0 ;  /* 0x00a0400003007388 */ /* 0x0081e80000000400 */
[----:B----4-:R1:W-:Y:S04]  /*3a8a0*/  STS.U16 [R3+0xa240], R61 ;  /* 0x00a2403d03007388 */ /* 0x0103e80000000400 */
        /* <DEDUP_REMOVED lines=29> */
[----:B0-----:R-:W3:Y:S01]  /*3aa80*/  LDL.LU R0, [R1+0x54d4] ;  /* 0x0054d40001007983 */ /* 0x001ee20000300800 */
[----:B-1----:R-:W4:Y:S02]  /*3aa90*/  LDL.LU R61, [R1+0x54d0] ;  /* 0x0054d000013d7983 */ /* 0x002f240000300800 */
[----:B------:R-:W-:Y:S01]  /*3aaa0*/  STL [R1+0x5350], R59 ;  /* 0x0053503b01007387 */ /* 0x000fe20000100800 */
[----:B--2---:R-:W-:Y:S01]  /*3aab0*/  STS.U16 [R60+0x8080], R20 ;  /* 0x008080143c007388 */ /* 0x004fe20000000400 */
        /* <DEDUP_REMOVED lines=14> */
[----:B------:R0:W-:Y:S01]  /*3aba0*/  STS.U16 [R60+0x8e80], R5 ;  /* 0x008e80053c007388 */ /* 0x0001e20000000400 */
[----:B------:R1:W-:Y:S04]  /*3abb0*/  STS.U16 [R60+0x9080], R4 ;  /* 0x009080043c007388 */ /* 0x0003e80000000400 */
[----:B0-----:R-:W2:Y:S04]  /*3abc0*/  LDL R5, [R1+0x1e18] ;  /* 0x001e180001057983 */ /* 0x001ea80000100800 */
[----:B-1----:R-:W2:Y:S01]  /*3abd0*/  LDL R4, [R1+0x1e14] ;  /* 0x001e140001047983 */ /* 0x002ea20000100800 */
[----:B----4-:R-:W-:-:S02]  /*3abe0*/  PRMT R61, RZ, 0x7610, R61 ;  /* 0x00007610ff3d7816 */ /* 0x010fc4000000003d */
[----:B--2---:R-:W-:-:S04]  /*3abf0*/  @!P0 LOP3.LUT R5, R5, R4, RZ, 0x3c, !PT ;  /* 0x0000000405058212 */ /* 0x004fc800078e3cff */
[----:B------:R-:W-:-:S04]  /*3ac00*/  @!P0 LOP3.LUT R4, R5, R4, RZ, 0x3c, !PT ;  /* 0x0000000405048212 */ /* 0x000fc800078e3cff */
[----:B------:R-:W-:-:S05]  /*3ac10*/  @!P0 LOP3.LUT R5, R5, R4, RZ, 0x3c, !PT ;  /* 0x0000000405058212 */ /* 0x000fca00078e3cff */
[----:B------:R-:W2:Y:S04]  /*3ac20*/  @!P0 LDG.E.U16 R61, [R4.64] ;  /* 0x00000004043d8981 */ /* 0x000ea8000c1e1500 */
        /* <DEDUP_REMOVED lines=8> */
[----:B0-----:R-:W4:Y:S04]  /*3acb0*/  LDL.LU R60, [R1+0x54cc] ;  /* 0x0054cc00013c7983 */ /* 0x001f280000300800 */
[----:B--2---:R0:W-:Y:S04]  /*3acc0*/  STL [R1+0x28c], R61 ;  /* 0x00028c3d01007387 */ /* 0x0041e80000100800 */
[----:B0-----:R-:W2:Y:S01]  /*3acd0*/  LDL.LU R61, [R1+0x54c8] ;  /* 0x0054c800013d7983 */ /* 0x001ea20000300800 */
[----:B------:R-:W2:Y:S02]  /*3ace0*/  LDL R4, [R1+0x1e0c] ;  /* 0x001e0c0001047983 */ /* 0x000ea40000100800 */
[----:B------:R-:W2:Y:S01]  /*3acf0*/  LDL R5, [R1+0x1e10] ;  /* 0x001e100001057983 */ /* 0x000ea20000100800 */
[----:B----4-:R-:W-:-:S02]  /*3ad00*/  PRMT R60, RZ, 0x7610, R60 ;  /* 0x00007610ff3c7816 */ /* 0x010fc4000000003c */
[----:B--2---:R-:W-:-:S04]  /*3ad10*/  @!P1 LOP3.LUT R5, R5, R4, RZ, 0x3c, !PT ;  /* 0x0000000405059212 */ /* 0x004fc800078e3cff */
        /* <DEDUP_REMOVED lines=11> */
[----:B------:R-:W4:Y:S04]  /*3add0*/  @!P0 LDG.E.U16 R61, [R4.64] ;  /* 0x00000004043d8981 */ /* 0x000f28000c1e1500 */
[----:B----4-:R0:W-:Y:S04]  /*3ade0*/  STL [R1+0x284], R61 ;  /* 0x0002843d01007387 */ /* 0x0101e80000100800 */
[----:B0-----:R-:W4:Y:S01]  /*3adf0*/  LDL.LU R61, [R1+0x54c0] ;  /* 0x0054c000013d7983 */ /* 0x001f220000300800 */
[----:B------:R-:W3:Y:S02]  /*3ae00*/  LDL R4, [R1+0x1dfc] ;  /* 0x001dfc0001047983 */ /* 0x000ee40000100800 */
[----:B------:R-:W3:Y:S01]  /*3ae10*/  LDL R5, [R1+0x1e00] ;  /* 0x001e000001057983 */ /* 0x000ee20000100800 */
[----:B--2---:R-:W-:-:S02]  /*3ae20*/  PRMT R60, RZ, 0x7610, R60 ;  /* 0x00007610ff3c7816 */ /* 0x004fc4000000003c */
[----:B---3--:R-:W-:-:S04]  /*3ae30*/  @!P1 LOP3.LUT R5, R5, R4, RZ, 0x3c, !PT ;  /* 0x0000000405059212 */ /* 0x008fc800078e3cff */
[----:B------:R-:W-:-:S04]  /*3ae40*/  @!P1 LOP3.LUT R4, R5, R4, RZ, 0x3c, !PT ;  /* 0x0000000405049212 */ /* 0x000fc800078e3cff */
[----:B------:R-:W-:-:S05]  /*3ae50*/  @!P1 LOP3.LUT R5, R5, R4, RZ, 0x3c, !PT ;  /* 0x0000000405059212 */ /* 0x000fca00078e3cff */
[----:B------:R-:W2:Y:S04]  /*3ae60*/  @!P1 LDG.E.U16 R60, [R4.64] ;  /* 0x00000004043c9981 */ /* 0x000ea8000c1e1500 */
[----:B--2---:R0:W-:Y:S04]  /*3ae70*/  STL [R1+0x280], R60 ;  /* 0x0002803c01007387 */ /* 0x0041e80000100800 */
[----:B0-----:R-:W2:Y:S01]  /*3ae80*/  LDL.LU R60, [R1+0x54bc] ;  /* 0x0054bc00013c7983 */ /* 0x001ea20000300800 */
[----:B------:R-:W3:Y:S02]  /*3ae90*/  LDL R4, [R1+0x1dd4] ;  /* 0x001dd40001047983 */ /* 0x000ee40000100800 */
[----:B------:R-:W3:Y:S01]  /*3aea0*/  LDL R5, [R1+0x1dd8] ;  /* 0x001dd80001057983 */ /* 0x000ee20000100800 */
[----:B----4-:R-:W-:-:S02]  /*3aeb0*/  PRMT R61, RZ, 0x7610, R61 ;  /* 0x00007610ff3d7816 */ /* 0x010fc4000000003d */
[----:B---3--:R-:W-:-:S04]  /*3aec0*/  @!P0 LOP3.LUT R5, R5, R4, RZ, 0x3c, !PT ;  /* 0x0000000405058212 */ /* 0x008fc800078e3cff */
        /* <DEDUP_REMOVED lines=691> */
[----:B------:R-:W-:-:S02]  /*3da00*/  PRMT R3, RZ, 0x7610, R3 ;  /* 0x00007610ff037816 */ /* 0x000fc40000000003 */
[----:B----4-:R-:W-:-:S04]  /*3da10*/  @!P0 LOP3.LUT R5, R5, R4, RZ, 0x3c, !PT ;  /* 0x0000000405058212 */ /* 0x010fc800078e3cff */
[----:B------:R-:W-:-:S04]  /*3da20*/  @!P0 LOP3.LUT R4, R5, R4, RZ, 0x3c, !PT ;  /* 0x0000000405048212 */ /* 0x000fc800078e3cff */
[----:B------:R-:W-:-:S05]  /*3da30*/  @!P0 LOP3.LUT R5, R5, R4, RZ, 0x3c, !PT ;  /* 0x0000000405058212 */ /* 0x000fca00078e3cff */
[----:B------:R0:W4:Y:S04]  /*3da40*/  @!P0 LDG.E.U16 R3, [R4.64] ;  /* 0x0000000404038981 */ /* 0x000128000c1e1500 */
[----:B0-----:R-:W3:Y:S04]  /*3da50*/  LDL R4, [R1+0x19bc] ;  /* 0x0019bc0001047983 */ /* 0x001ee80000100800 */
[----:B------:R-:W3:Y:S01]  /*3da60*/  LDL R5, [R1+0x19c0] ;  /* 0x0019c00001057983 */ /* 0x000ee20000100800 */
[----:B--2---:R-:W-:Y:S02]  /*3da70*/  PRMT R60, RZ, 0x7610, R60 ;  /* 0x00007610ff3c7816 */ /* 0x004fe4000000003c */
[----:B---3--:R-:W-:-:S04]  /*3da80*/  @!P1 LOP3.LUT R5, R5, R4, RZ, 0x3c, !PT ;  /* 0x0000000405059212 */ /* 0x008fc800078e3cff */
[----:B------:R-:W-:-:S04]  /*3da90*/  @!P1 LOP3.LUT R4, R5, R4, RZ, 0x3c, !PT ;  /* 0x0000000405049212 */ /* 0x000fc800078e3cff */
[----:B------:R-:W-:-:S05]  /*3daa0*/  @!P1 LOP3.LUT R5, R5, R4, RZ, 0x3c, !PT ;  /* 0x0000000405059212 */ /* 0x000fca00078e3cff */
[----:B------:R-:W2:Y:S04]  /*3dab0*/  @!P1 LDG.E.U16 R60, [R4.64] ;  /* 0x00000004043c9981 */ /* 0x000ea8000c1e1500 */
[----:B----4-:R-:W-:Y:S04]  /*3dac0*/  STL [R1+0x52ec], R3 ;  /* 0x0052ec0301007387 */ /* 0x010fe80000100800 */
[----:B--2---:R0:W-:Y:S04]  /*3dad0*/  STL [R1+0x74], R60 ;  /* 0x0000743c01007387 */ /* 0x0041e80000100800 */
[----:B0-----:R-:W2:Y:S01]  /*3dae0*/  LDL.LU R60, [R1+0x5384] ;  /* 0x00538400013c7983 */ /* 0x001ea20000300800 */
[----:B------:R-:W3:Y:S02]  /*3daf0*/  LDL R4, [R1+0x19a4] ;  /* 0x0019a40001047983 */ /* 0x000ee40000100800 */
[----:B------:R-:W3:Y:S01]  /*3db00*/  LDL R5, [R1+0x19a8] ;  /* 0x0019a80001057983 */ /* 0x000ee20000100800 */
[----:B------:R-:W-:-:S02]  /*3db10*/  PRMT R61, RZ, 0x7610, R61 ;  /* 0x00007610ff3d7816 */ /* 0x000fc4000000003d */
        /* <DEDUP_REMOVED lines=93> */
[----:B------:R0:W3:Y:S04]  /*3e0f0*/  @!P0 LDG.E.U16 R61, [R4.64] ;  /* 0x00000004043d8981 */ /* 0x0000e8000c1e1500 */
[----:B0-----:R-:W4:Y:S04]  /*3e100*/  LDL R4, [R1+0x193c] ;  /* 0x00193c0001047983 */ /* 0x001f280000100800 */
[----:B------:R-:W4:Y:S01]  /*3e110*/  LDL R5, [R1+0x1940] ;  /* 0x0019400001057983 */ /* 0x000f220000100800 */
[----:B--2---:R-:W-:Y:S02]  /*3e120*/  PRMT R60, RZ, 0x7610, R60 ;  /* 0x00007610ff3c7816 */ /* 0x004fe4000000003c */
[----:B----4-:R-:W-:-:S04]  /*3e130*/  @!P1 LOP3.LUT R5, R5, R4, RZ, 0x3c, !PT ;  /* 0x0000000405059212 */ /* 0x010fc800078e3cff */
[----:B------:R-:W-:-:S04]  /*3e140*/  @!P1 LOP3.LUT R4, R5, R4, RZ, 0x3c, !PT ;  /* 0x0000000405049212 */ /* 0x000fc800078e3cff */
[----:B------:R-:W-:Y:S01]  /*3e150*/  @!P1 LOP3.LUT R5, R5, R4, RZ, 0x3c, !PT ;  /* 0x0000000405059212 */ /* 0x000fe200078e3cff */
[----:B---3--:R-:W-:Y:S04]  /*3e160*/  STL [R1+0x52f0], R61 ;  /* 0x0052f03d01007387 */ /* 0x008fe80000100800 */
[----:B------:R0:W2:Y:S04]  /*3e170*/  @!P1 LDG.E.U16 R60, [R4.64] ;  /* 0x00000004043c9981 */ /* 0x0000a8000c1e1500 */
[----:B0-----:R-:W3:Y:S04]  /*3e180*/  LDL R4, [R1+0x1924] ;  /* 0x0019240001047983 */ /* 0x001ee80000100800 */
[----:B------:R-:W3:Y:S01]  /*3e190*/  LDL R5, [R1+0x1928] ;  /* 0x0019280001057983 */ /* 0x000ee20000100800 */
[----:B------:R-:W-:-:S02]  /*3e1a0*/  PRMT R23, RZ, 0x7610, R23 ;  /* 0x00007610ff177816 */ /* 0x000fc40000000017 */
[----:B---3--:R-:W-:-:S04]  /*3e1b0*/  @!P0 LOP3.LUT R5, R5, R4, RZ, 0x3c, !PT ;  /* 0x0000000405058212 */ /* 0x008fc800078e3cff */
[----:B------:R-:W-:-:S04]  /*3e1c0*/  @!P0 LOP3.LUT R4, R5, R4, RZ, 0x3c, !PT ;  /* 0x0000000405048212 */ /* 0x000fc800078e3cff */
[----:B------:R-:W-:Y:S01]  /*3e1d0*/  @!P0 LOP3.LUT R5, R5, R4, RZ, 0x3c, !PT ;  /* 0x0000000405058212 */ /* 0x000fe200078e3cff */
[----:B--2---:R-:W-:Y:S04]  /*3e1e0*/  STL [R1+0x52f4], R60 ;  /* 0x0052f43c01007387 */ /* 0x004fe80000100800 */
[----:B------:R0:W2:Y:S04]  /*3e1f0*/  @!P0 LDG.E.U16 R23, [R4.64] ;  /* 0x0000000404178981 */ /* 0x0000a8000c1e1500 */
[----:B0-----:R-:W3:Y:S04]  /*3e200*/  LDL R4, [R1+0x191c] ;  /* 0x00191c0001047983 */ /* 0x001ee80000100800 */
[----:B------:R-:W3:Y:S01]  /*3e210*/  LDL R5, [R1+0x1920] ;  /* 0x0019200001057983 */ /* 0x000ee20000100800 */
[----:B------:R-:W-:-:S02]  /*3e220*/  PRMT R0, RZ, 0x7610, R0 ;  /* 0x00007610ff007816 */ /* 0x000fc40000000000 */
[----:B---3--:R-:W-:-:S04]  /*3e230*/  @!P1 LOP3.LUT R5, R5, R4, RZ, 0x3c, !PT ;  /* 0x0000000405059212 */ /* 0x008fc800078e3cff */
[----:B------:R-:W-:-:S04]  /*3e240*/  @!P1 LOP3.LUT R4, R5, R4, RZ, 0x3c, !PT ;  /* 0x0000000405049212 */ /* 0x000fc800078e3cff */
[----:B------:R-:W-:-:S05]  /*3e250*/  @!P1 LOP3.LUT R5, R5, R4, RZ, 0x3c, !PT ;  /* 0x0000000405059212 */ /* 0x000fca00078e3cff */
[----:B------:R-:W3:Y:S04]  /*3e260*/  @!P1 LDG.E.U16 R0, [R4.64] ;  /* 0x0000000404009981 */ /* 0x000ee8000c1e1500 */
[----:B--2---:R0:W-:Y:S04]  /*3e270*/  STL [R1+0x40], R23 ;  /* 0x0000401701007387 */ /* 0x0041e80000100800 */
[----:B0-----:R-:W2:Y:S04]  /*3e280*/  LDL R23, [R1+0x2e10] ;  /* 0x002e100001177983 */ /* 0x001ea80000100800 */
        /* <DEDUP_REMOVED lines=14> */
[----:B------:R-:W-:Y:S01]  /*3e370*/  @!P1 LOP3.LUT R5, R5, R4, RZ, 0x3c, !PT ;  /* 0x0000000405059212 */ /* 0x000fe200078e3cff */
[----:B----4-:R0:W-:Y:S04]  /*3e380*/  STL [R1+0x52f8], R61 ;  /* 0x0052f83d01007387 */ /* 0x0101e80000100800 */
[----:B------:R1:W2:Y:S04]  /*3e390*/  @!P1 LDG.E.U16 R3, [R4.64] ;  /* 0x0000000404039981 */ /* 0x0002a8000c1e1500 */
[----:B-1----:R-:W4:Y:S04]  /*3e3a0*/  LDL R4, [R1+0x1904] ;  /* 0x0019040001047983 */ /* 0x002f280000100800 */
[----:B------:R-:W4:Y:S01]  /*3e3b0*/  LDL R5, [R1+0x1908] ;  /* 0x0019080001057983 */ /* 0x000f220000100800 */
[----:B---3--:R-:W-:-:S02]  /*3e3c0*/  PRMT R0, RZ, 0x7610, R0 ;  /* 0x00007610ff007816 */ /* 0x008fc40000000000 */
[----:B----4-:R-:W-:-:S04]  /*3e3d0*/  @!P0 LOP3.LUT R5, R5, R4, RZ, 0x3c, !PT ;  /* 0x0000000405058212 */ /* 0x010fc800078e3cff */
[----:B------:R-:W-:-:S04]  /*3e3e0*/  @!P0 LOP3.LUT R4, R5, R4, RZ, 0x3c, !PT ;  /* 0x0000000405048212 */ /* 0x000fc800078e3cff */
[----:B------:R-:W-:Y:S01]  /*3e3f0*/  @!P0 LOP3.LUT R5, R5, R4, RZ, 0x3c, !PT ;  /* 0x0000000405058212 */ /* 0x000fe200078e3cff */
[----:B--2---:R1:W-:Y:S04]  /*3e400*/  STL [R1+0x52fc], R3 ;  /* 0x0052fc0301007387 */ /* 0x0043e80000100800 */
[----:B------:R2:W3:Y:S04]  /*3e410*/  @!P0 LDG.E.U16 R0, [R4.64] ;  /* 0x0000000404008981 */ /* 0x0004e8000c1e1500 */
[----:B--2---:R-:W2:Y:S01]  /*3e420*/  LDL R5, [R1+0x2e04] ;  /* 0x002e040001057983 */ /* 0x004ea20000100800 */
[----:B0-----:R-:W-:Y:S01]  /*3e430*/  PRMT R61, RZ, 0x7610, R61 ;  /* 0x00007610ff3d7816 */ /* 0x001fe2000000003d */
[----:B------:R-:W-:-:S02]  /*3e440*/  @!P0 IMAD.MOV.U32 R4, RZ, RZ, R23 ;  /* 0x000000ffff048224 */ /* 0x000fc400078e0017 */
[----:B---3--:R-:W-:Y:S01]  /*3e450*/  STL [R1+0x5300], R0 ;  /* 0x0053000001007387 */ /* 0x008fe20000100800 */
[----:B-1----:R-:W-:Y:S01]  /*3e460*/  PRMT R3, RZ, 0x7610, R3 ;  /* 0x00007610ff037816 */ /* 0x002fe20000000003 */
[----:B------:R-:W3:Y:S02]  /*3e470*/  LDL R23, [R1+0x2e90] ;  /* 0x002e900001177983 */ /* 0x000ee40000100800 */
[----:B--2---:R0:W2:Y:S04]  /*3e480*/  @!P0 LDG.E.U16 R61, [R4.64] ;  /* 0x00000004043d8981 */ /* 0x0040a8000c1e1500 */
[----:B0-----:R-:W4:Y:S04]  /*3e490*/  LDL R4, [R1+0x2e0c] ;  /* 0x002e0c0001047983 */ /* 0x001f280000100800 */
[----:B------:R-:W4:Y:S02]  /*3e4a0*/  LDL R5, [R1+0x2e18] ;  /* 0x002e180001057983 */ /* 0x000f240000100800 */
[----:B----4-:R-:W-:-:S04]  /*3e4b0*/  @!P1 LOP3.LUT R5, R5, R4, RZ, 0x3c, !PT ;  /* 0x0000000405059212 */ /* 0x010fc800078e3cff */
[----:B------:R-:W-:-:S04]  /*3e4c0*/  @!P1 LOP3.LUT R4, R5, R4, RZ, 0x3c, !PT ;  /* 0x0000000405049212 */ /* 0x000fc800078e3cff */
[----:B------:R-:W-:Y:S01]  /*3e4d0*/  @!P1 LOP3.LUT R5, R5, R4, RZ, 0x3c, !PT ;  /* 0x0000000405059212 */ /* 0x000fe200078e3cff */
[----:B--2---:R0:W-:Y:S04]  /*3e4e0*/  STL [R1+0x533c], R61 ;  /* 0x00533c3d01007387 */ /* 0x0041e80000100800 */
[----:B------:R1:W2:Y:S04]  /*3e4f0*/  @!P1 LDG.E.U16 R3, [R4.64] ;  /* 0x0000000404039981 */ /* 0x0002a8000c1e1500 */
[----:B-1----:R-:W4:Y:S04]  /*3e500*/  LDL R4, [R1+0x2e14] ;  /* 0x002e140001047983 */ /* 0x002f280000100800 */
[----:B------:R-:W4:Y:S01]  /*3e510*/  LDL R5, [R1+0x2e20] ;  /* 0x002e200001057983 */ /* 0x000f220000100800 */
[----:B------:R-:W-:-:S02]  /*3e520*/  PRMT R2, RZ, 0x7610, R2 ;  /* 0x00007610ff027816 */ /* 0x000fc40000000002 */
[----:B----4-:R-:W-:-:S04]  /*3e530*/  @!P0 LOP3.LUT R5, R5, R4, RZ, 0x3c, !PT ;  /* 0x0000000405058212 */ /* 0x010fc800078e3cff */
[----:B------:R-:W-:-:S04]  /*3e540*/  @!P0 LOP3.LUT R4, R5, R4, RZ, 0x3c, !PT ;  /* 0x0000000405048212 */ /* 0x000fc800078e3cff */
[----:B------:R-:W-:Y:S01]  /*3e550*/  @!P0 LOP3.LUT R5, R5, R4, RZ, 0x3c, !PT ;  /* 0x0000000405058212 */ /* 0x000fe200078e3cff */
[----:B--2---:R-:W-:Y:S04]  /*3e560*/  STL [R1+0x5340], R3 ;  /* 0x0053400301007387 */ /* 0x004fe80000100800 */
[----:B------:R1:W2:Y:S04]  /*3e570*/  @!P0 LDG.E.U16 R2, [R4.64] ;  /* 0x0000000404028981 */ /* 0x0002a8000c1e1500 */
[----:B-1----:R-:W4:Y:S04]  /*3e580*/  LDL R4, [R1+0x2e44] ;  /* 0x002e440001047983 */ /* 0x002f280000100800 */
[----:B------:R-:W4:Y:S01]  /*3e590*/  LDL R5, [R1+0x2e50] ;  /* 0x002e500001057983 */ /* 0x000f220000100800 */
[----:B0-----:R-:W-:-:S02]  /*3e5a0*/  PRMT R61, RZ, 0x7610, R61 ;  /* 0x00007610ff3d7816 */ /* 0x001fc4000000003d */
[----:B----4-:R-:W-:-:S04]  /*3e5b0*/  @!P0 LOP3.LUT R5, R5, R4, RZ, 0x3c, !PT ;  /* 0x0000000405058212 */ /* 0x010fc800078e3cff */
[----:B------:R-:W-:-:S04]  /*3e5c0*/  @!P0 LOP3.LUT R4, R5, R4, RZ, 0x3c, !PT ;  /* 0x0000000405048212 */ /* 0x000fc800078e3cff */
[----:B------:R-:W-:Y:S01]  /*3e5d0*/  @!P0 LOP3.LUT R5, R5, R4, RZ, 0x3c, !PT ;  /* 0x0000000405058212 */ /* 0x000fe200078e3cff */
[----:B--2---:R0:W-:Y:S04]  /*3e5e0*/  STL [R1+0x5304], R2 ;  /* 0x0053040201007387 */ /* 0x0041e80000100800 */
        /* <DEDUP_REMOVED lines=8> */
[----:B------:R1:W2:Y:S01]  /*3e670*/  @!P1 LDG.E.U16 R2, [R4.64] ;  /* 0x0000000404029981 */ /* 0x0002a2000c1e1500 */
[----:B------:R-:W-:-:S03]  /*3e680*/  PRMT R60, RZ, 0x7610, R60 ;  /* 0x00007610ff3c7816 */ /* 0x000fc6000000003c */
[----:B0-----:R-:W4:Y:S04]  /*3e690*/  LDL R61, [R1+0x2ed8] ;  /* 0x002ed800013d7983 */ /* 0x001f280000100800 */
[----:B-1----:R-:W4:Y:S01]  /*3e6a0*/  LDL R5, [R1+0x2e84] ;  /* 0x002e840001057983 */ /* 0x002f220000100800 */
[----:B---3--:R-:W-:-:S03]  /*3e6b0*/  @!P0 IMAD.MOV.U32 R4, RZ, RZ, R23 ;  /* 0x000000ffff048224 */ /* 0x008fc600078e0017 */
[----:B--2---:R0:W-:Y:S01]  /*3e6c0*/  STL [R1+0x1c], R2 ;  /* 0x00001c0201007387 */ /* 0x0041e20000100800 */
[----:B------:R-:W-:Y:S01]  /*3e6d0*/  PRMT R22, RZ, 0x7610, R22 ;  /* 0x00007610ff167816 */ /* 0x000fe20000000016 */
[----:B------:R-:W2:Y:S02]  /*3e6e0*/  LDL R23, [R1+0x2f18] ;  /* 0x002f180001177983 */ /* 0x000ea40000100800 */
[----:B----4-:R1:W3:Y:S04]  /*3e6f0*/  @!P0 LDG.E.U16 R60, [R4.64] ;  /* 0x00000004043c8981 */ /* 0x0102e8000c1e1500 */
[----:B0-----:R-:W4:Y:S04]  /*3e700*/  LDL R2, [R1+0x2f10] ;  /* 0x002f100001027983 */ /* 0x001f280000100800 */
[----:B-1----:R-:W2:Y:S04]  /*3e710*/  LDL R4, [R1+0x2e8c] ;  /* 0x002e8c0001047983 */ /* 0x002ea80000100800 */
[----:B------:R-:W2:Y:S02]  /*3e720*/  LDL R5, [R1+0x2e98] ;  /* 0x002e980001057983 */ /* 0x000ea40000100800 */
[----:B--2---:R-:W-:-:S04]  /*3e730*/  @!P1 LOP3.LUT R5, R5, R4, RZ, 0x3c, !PT ;  /* 0x0000000405059212 */ /* 0x004fc800078e3cff */
[----:B------:R-:W-:-:S04]  /*3e740*/  @!P1 LOP3.LUT R4, R5, R4, RZ, 0x3c, !PT ;  /* 0x0000000405049212 */ /* 0x000fc800078e3cff */
[----:B------:R-:W-:-:S05]  /*3e750*/  @!P1 LOP3.LUT R5, R5, R4, RZ, 0x3c, !PT ;  /* 0x0000000405059212 */ /* 0x000fca00078e3cff */
[----:B------:R-:W2:Y:S04]  /*3e760*/  @!P1 LDG.E.U16 R22, [R4.64] ;  /* 0x0000000404169981 */ /* 0x000ea8000c1e1500 */
[----:B---3--:R0:W-:Y:S04]  /*3e770*/  STL [R1+0x5344], R60 ;  /* 0x0053443c01007387 */ /* 0x0081e80000100800 */
[----:B0-----:R-:W3:Y:S04]  /*3e780*/  LDL R60, [R1+0x2ecc] ;  /* 0x002ecc00013c7983 */ /* 0x001ee80000100800 */
[----:B--2---:R0:W-:Y:S04]  /*3e790*/  STL [R1+0x14], R22 ;  /* 0x0000141601007387 */ /* 0x0041e80000100800 */
[----:B0-----:R-:W2:Y:S01]  /*3e7a0*/  LDL.LU R22, [R1+0x5354] ;  /* 0x0053540001167983 */ /* 0x001ea20000300800 */
[----:B------:R-:W2:Y:S02]  /*3e7b0*/  LDL R4, [R1+0x2ec4] ;  /* 0x002ec40001047983 */ /* 0x000ea40000100800 */
[----:B------:R-:W2:Y:S01]  /*3e7c0*/  LDL R5, [R1+0x2ed0] ;  /* 0x002ed00001057983 */ /* 0x000ea20000100800 */
[----:B------:R-:W-:-:S02]  /*3e7d0*/  PRMT R59, RZ, 0x7610, R59 ;  /* 0x00007610ff3b7816 */ /* 0x000fc4000000003b */
[----:B--2---:R-:W-:-:S04]  /*3e7e0*/  @!P0 LOP3.LUT R5, R5, R4, RZ, 0x3c, !PT ;  /* 0x0000000405058212 */ /* 0x004fc800078e3cff */
[----:B------:R-:W-:-:S04]  /*3e7f0*/  @!P0 LOP3.LUT R4, R5, R4, RZ, 0x3c, !PT ;  /* 0x0000000405048212 */ /* 0x000fc800078e3cff */
[----:B------:R-:W-:Y:S02]  /*3e800*/  @!P0 LOP3.LUT R5, R5, R4, RZ, 0x3c, !PT ;  /* 0x0000000405058212 */ /* 0x000fe400078e3cff */
[----:B------:R-:W-:-:S03]  /*3e810*/  PRMT R22, RZ, 0x7610, R22 ;  /* 0x00007610ff167816 */ /* 0x000fc60000000016 */
[----:B------:R0:W2:Y:S02]  /*3e820*/  @!P0 LDG.E.U16 R59, [R4.64] ;  /* 0x00000004043b8981 */ /* 0x0000a4000c1e1500 */
[----:B0-----:R-:W-:Y:S02]  /*3e830*/  @!P1 IMAD.MOV.U32 R4, RZ, RZ, R61 ;  /* 0x000000ffff049224 */ /* 0x001fe400078e003d */
[----:B---3--:R-:W-:-:S05]  /*3e840*/  @!P1 IMAD.MOV.U32 R5, RZ, RZ, R60 ;  /* 0x000000ffff059224 */ /* 0x008fca00078e003c */
[----:B------:R-:W3:Y:S04]  /*3e850*/  @!P1 LDG.E.U16 R22, [R4.64] ;  /* 0x0000000404169981 */ /* 0x000ee8000c1e1500 */
[----:B--2---:R0:W-:Y:S04]  /*3e860*/  STL [R1+0x10], R59 ;  /* 0x0000103b01007387 */ /* 0x0041e80000100800 */
[----:B0-----:R-:W2:Y:S01]  /*3e870*/  LDL.LU R59, [R1+0x5350] ;  /* 0x00535000013b7983 */ /* 0x001ea20000300800 */
[----:B------:R-:W2:Y:S02]  /*3e880*/  LDL R61, [R1+0x2f4c] ;  /* 0x002f4c00013d7983 */ /* 0x000ea40000100800 */
[----:B------:R-:W2:Y:S01]  /*3e890*/  LDL R60, [R1+0x2f58] ;  /* 0x002f5800013c7983 */ /* 0x000ea20000100800 */
[----:B---3--:R0:W-:Y:S04]  /*3e8a0*/  STL [R1+0xc], R22 ;  /* 0x00000c1601007387 */ /* 0x0081e80000100800 */
[----:B0-----:R-:W3:Y:S01]  /*3e8b0*/  LDL.LU R22, [R1+0x534c] ;  /* 0x00534c0001167983 */ /* 0x001ee20000300800 */
[----:B------:R-:W2:Y:S01]  /*3e8c0*/  LDL R5, [R1+0x2f04] ;  /* 0x002f040001057983 */ /* 0x000ea20000100800 */
[----:B------:R-:W-:Y:S01]  /*3e8d0*/  PRMT R0, RZ, 0x7610, R0 ;  /* 0x00007610ff007816 */ /* 0x000fe20000000000 */
[----:B----4-:R-:W-:Y:S01]  /*3e8e0*/  @!P0 IMAD.MOV.U32 R4, RZ, RZ, R2 ;  /* 0x000000ffff048224 */ /* 0x010fe200078e0002 */
[----:B------:R-:W-:Y:S01]  /*3e8f0*/  PRMT R3, RZ, 0x7610, R3 ;  /* 0x00007610ff037816 */ /* 0x000fe20000000003 */
[----:B------:R-:W4:Y:S04]  /*3e900*/  LDL R2, [R1+0x2f84] ;  /* 0x002f840001027983 */ /* 0x000f280000100800 */
[----:B--2---:R0:W2:Y:S04]  /*3e910*/  @!P0 LDG.E.U16 R0, [R4.64] ;  /* 0x0000000404008981 */ /* 0x0040a8000c1e1500 */
[----:B0-----:R-:W4:Y:S01]  /*3e920*/  LDL R5, [R1+0x2f0c] ;  /* 0x002f0c0001057983 */ /* 0x001f220000100800 */
[----:B------:R-:W-:-:S03]  /*3e930*/  @!P1 IMAD.MOV.U32 R4, RZ, RZ, R23 ;  /* 0x000000ffff049224 */ /* 0x000fc600078e0017 */
[----:B--2---:R0:W-:Y:S01]  /*3e940*/  STL [R1+0x8], R0 ;  /* 0x0000080001007387 */ /* 0x0041e20000100800 */
[----:B---3--:R-:W-:Y:S02]  /*3e950*/  PRMT R22, RZ, 0x7610, R22 ;  /* 0x00007610ff167816 */ /* 0x008fe40000000016 */
[----:B------:R-:W-:Y:S01]  /*3e960*/  PRMT R59, RZ, 0x7610, R59 ;  /* 0x00007610ff3b7816 */ /* 0x000fe2000000003b */
[----:B------:R-:W2:Y:S01]  /*3e970*/  LDL R23, [R1+0x2f8c] ;  /* 0x002f8c0001177983 */ /* 0x000ea20000100800 */
[----:B----4-:R1:W3:Y:S04]  /*3e980*/  @!P1 LDG.E.U16 R3, [R4.64] ;  /* 0x0000000404039981 */ /* 0x0102e8000c1e1500 */
[----:B0-----:R-:W4:Y:S04]  /*3e990*/  LDL R0, [R1+0x2f90] ;  /* 0x002f900001007983 */ /* 0x001f280000100800 */
[----:B-1----:R-:W2:Y:S04]  /*3e9a0*/  LDL R4, [R1+0x2f44] ;  /* 0x002f440001047983 */ /* 0x002ea80000100800 */
[----:B------:R-:W2:Y:S02]  /*3e9b0*/  LDL R5, [R1+0x2f50] ;  /* 0x002f500001057983 */ /* 0x000ea40000100800 */
[----:B--2---:R-:W-:-:S04]  /*3e9c0*/  @!P0 LOP3.LUT R5, R5, R4, RZ, 0x3c, !PT ;  /* 0x0000000405058212 */ /* 0x004fc800078e3cff */
[----:B------:R-:W-:-:S04]  /*3e9d0*/  @!P0 LOP3.LUT R4, R5, R4, RZ, 0x3c, !PT ;  /* 0x0000000405048212 */ /* 0x000fc800078e3cff */
[----:B------:R-:W-:-:S05]  /*3e9e0*/  @!P0 LOP3.LUT R5, R5, R4, RZ, 0x3c, !PT ;  /* 0x0000000405058212 */ /* 0x000fca00078e3cff */
[----:B------:R0:W2:Y:S02]  /*3e9f0*/  @!P0 LDG.E.U16 R22, [R4.64] ;  /* 0x0000000404168981 */ /* 0x0000a4000c1e1500 */
[----:B0-----:R-:W-:Y:S02]  /*3ea00*/  @!P1 IMAD.MOV.U32 R4, RZ, RZ, R60 ;  /* 0x000000ffff049224 */ /* 0x001fe400078e003c */
[----:B------:R-:W-:-:S05]  /*3ea10*/  @!P1 IMAD.MOV.U32 R5, RZ, RZ, R61 ;  /* 0x000000ffff059224 */ /* 0x000fca00078e003d */
[----:B------:R4:W2:Y:S04]  /*3ea20*/  @!P1 LDG.E.U16 R59, [R4.64] ;  /* 0x00000004043b9981 */ /* 0x0008a8000c1e1500 */
[----:B---3--:R0:W-:Y:S04]  /*3ea30*/  STL [R1+0x4], R3 ;  /* 0x0000040301007387 */ /* 0x0081e80000100800 */
[----:B0-----:R-:W3:Y:S01]  /*3ea40*/  LDL R3, [R1+0x2f98] ;  /* 0x002f980001037983 */ /* 0x001ee20000100800 */
[----:B------:R-:W-:Y:S01]  /*3ea50*/  PRMT R58, RZ, 0x7610, R58 ;  /* 0x00007610ff3a7816 */ /* 0x000fe2000000003a */
[----:B----4-:R-:W-:-:S02]  /*3ea60*/  @!P0 IMAD.MOV.U32 R4, RZ, RZ, R0 ;  /* 0x000000ffff048224 */ /* 0x010fc400078e0000 */
[----:B------:R-:W-:-:S05]  /*3ea70*/  @!P0 IMAD.MOV.U32 R5, RZ, RZ, R2 ;  /* 0x000000ffff058224 */ /* 0x000fca00078e0002 */
[----:B------:R0:W4:Y:S02]  /*3ea80*/  @!P0 LDG.E.U16 R58, [R4.64] ;  /* 0x00000004043a8981 */ /* 0x000124000c1e1500 */
[----:B0-----:R-:W-:Y:S02]  /*3ea90*/  @!P1 IMAD.MOV.U32 R5, RZ, RZ, R23 ;  /* 0x000000ffff059224 */ /* 0x001fe400078e0017 */
[----:B--2---:R0:W-:Y:S01]  /*3eaa0*/  STL [R1], R22 ;  /* 0x0000001601007387 */ /* 0x0041e20000100800 */
[----:B------:R-:W2:Y:S02]  /*3eab0*/  LDL R61, [R1+0x2fcc] ;  /* 0x002fcc00013d7983 */ /* 0x000ea40000100800 */
[----:B------:R-:W2:Y:S01]  /*3eac0*/  LDL R60, [R1+0x2fd8] ;  /* 0x002fd800013c7983 */ /* 0x000ea20000100800 */
[----:B0-----:R-:W2:Y:S04]  /*3ead0*/  LDL R22, [R1+0x2fd0] ;  /* 0x002fd00001167983 */ /* 0x001ea80000100800 */
[----:B------:R0:W-:Y:S01]  /*3eae0*/  STL [R1+0x5348], R59 ;  /* 0x0053483b01007387 */ /* 0x0001e20000100800 */
[----:B------:R-:W4:Y:S02]  /*3eaf0*/  LDL R2, [R1+0x3004] ;  /* 0x0030040001027983 */ /* 0x000f240000100800 */
[----:B------:R-:W4:Y:S02]  /*3eb00*/  LDL R0, [R1+0x3010] ;  /* 0x0030100001007983 */ /* 0x000f240000100800 */
[----:B------:R-:W4:Y:S01]  /*3eb10*/  LDL R23, [R1+0x300c] ;  /* 0x00300c0001177983 */ /* 0x000f220000100800 */
[----:B0-----:R-:W4:Y:S01]  /*3eb20*/  LDL R59, [R1+0x2fc4] ;  /* 0x002fc400013b7983 */ /* 0x001f220000100800 */
[----:B---3--:R-:W-:-:S02]  /*3eb30*/  @!P1 IMAD.MOV.U32 R4, RZ, RZ, R3 ;  /* 0x000000ffff049224 */ /* 0x008fc400078e0003 */
[----:B------:R-:W3:Y:S01]  /*3eb40*/  LDL R3, [R1+0x3018] ;  /* 0x0030180001037983 */ /* 0x000ee20000100800 */
[----:B------:R-:W-:Y:S02]  /*3eb50*/  PRMT R57, RZ, 0x7610, R57 ;  /* 0x00007610ff397816 */ /* 0x000fe40000000039 */
[----:B------:R-:W-:-:S04]  /*3eb60*/  PRMT R56, RZ, 0x7610, R56 ;  /* 0x00007610ff387816 */ /* 0x000fc80000000038 */
[----:B------:R2:W3:Y:S01]  /*3eb70*/  @!P1 LDG.E.U16 R57, [R4.64] ;  /* 0x0000000404399981 */ /* 0x0004e2000c1e1500 */
[----:B------:R-:W-:Y:S02]  /*3eb80*/  PRMT R55, RZ, 0x7610, R55 ;  /* 0x00007610ff377816 */ /* 0x000fe40000000037 */
[----:B------:R-:W-:Y:S01]  /*3eb90*/  PRMT R54, RZ, 0x7610, R54 ;  /* 0x00007610ff367816 */ /* 0x000fe20000000036 */
[----:B--2---:R-:W-:Y:S02]  /*3eba0*/  @!P0 IMAD.MOV.U32 R4, RZ, RZ, R22 ;  /* 0x000000ffff048224 */ /* 0x004fe400078e0016 */
[----:B------:R-:W2:Y:S01]  /*3ebb0*/  LDL R22, [R1+0x3050] ;  /* 0x0030500001167983 */ /* 0x000ea20000100800 */
[----:B----4-:R-:W-:-:S03]  /*3ebc0*/  @!P0 IMAD.MOV.U32 R5, RZ, RZ, R59 ;  /* 0x000000ffff058224 */ /* 0x010fc600078e003b */
[----:B------:R-:W4:Y:S04]  /*3ebd0*/  LDL R59, [R1+0x3044] ;  /* 0x00304400013b7983 */ /* 0x000f280000100800 */
[----:B------:R0:W4:Y:S02]  /*3ebe0*/  @!P0 LDG.E.U16 R56, [R4.64] ;  /* 0x0000000404388981 */ /* 0x000124000c1e1500 */
[----:B0-----:R-:W-:Y:S02]  /*3ebf0*/  @!P1 IMAD.MOV.U32 R4, RZ, RZ, R60 ;  /* 0x000000ffff049224 */ /* 0x001fe400078e003c */
        /* <DEDUP_REMOVED lines=10> */
[----:B------:R-:W-:Y:S01]  /*3eca0*/  @!P1 IMAD.MOV.U32 R5, RZ, RZ, R23 ;  /* 0x000000ffff059224 */ /* 0x000fe200078e0017 */
[----:B------:R-:W3:Y:S04]  /*3ecb0*/  LDL R3, [R1+0x3098] ;  /* 0x0030980001037983 */ /* 0x000ee80000100800 */
        /* <DEDUP_REMOVED lines=29> */
[----:B------:R-:W-:Y:S02]  /*3ee90*/  PRMT R46, RZ, 0x7610, R46 ;  /* 0x00007610ff2e7816 */ /* 0x000fe4000000002e */
[----:B------:R-:W-:Y:S01]  /*3eea0*/  PRMT R45, RZ, 0x7610, R45 ;  /* 0x00007610ff2d7816 */ /* 0x000fe2000000002d */
[----:B--2---:R-:W-:Y:S02]  /*3eeb0*/  @!P1 IMAD.MOV.U32 R4, RZ, RZ, R22 ;  /* 0x000000ffff049224 */ /* 0x004fe400078e0016 */
[----:B------:R-:W2:Y:S01]  /*3eec0*/  LDL R22, [R1+0x2ea8] ;  /* 0x002ea80001167983 */ /* 0x000ea20000100800 */
[----:B----4-:R-:W-:-:S03]  /*3eed0*/  @!P1 IMAD.MOV.U32 R5, RZ, RZ, R59 ;  /* 0x000000ffff059224 */ /* 0x010fc600078e003b */
[----:B------:R-:W4:Y:S04]  /*3eee0*/  LDL R59, [R1+0x2e9c] ;  /* 0x002e9c00013b7983 */ /* 0x000f280000100800 */
[----:B------:R0:W2:Y:S02]  /*3eef0*/  @!P1 LDG.E.U16 R48, [R4.64] ;  /* 0x0000000404309981 */ /* 0x0000a4000c1e1500 */
[----:B0-----:R-:W-:Y:S02]  /*3ef00*/  @!P0 IMAD.MOV.U32 R4, RZ, RZ, R60 ;  /* 0x000000ffff048224 */ /* 0x001fe400078e003c */
[----:B------:R-:W-:-:S05]  /*3ef10*/  @!P0 IMAD.MOV.U32 R5, RZ, RZ, R61 ;  /* 0x000000ffff058224 */ /* 0x000fca00078e003d */
[----:B------:R0:W4:Y:S02]  /*3ef20*/  @!P0 LDG.E.U16 R47, [R4.64] ;  /* 0x00000004042f8981 */ /* 0x000124000c1e1500 */
[----:B0-----:R-:W-:Y:S02]  /*3ef30*/  @!P1 IMAD.MOV.U32 R4, RZ, RZ, R0 ;  /* 0x000000ffff049224 */ /* 0x001fe400078e0000 */
[----:B------:R-:W-:-:S05]  /*3ef40*/  @!P1 IMAD.MOV.U32 R5, RZ, RZ, R2 ;  /* 0x000000ffff059224 */ /* 0x000fca00078e0002 */
[----:B------:R3:W4:Y:S02]  /*3ef50*/  @!P1 LDG.E.U16 R46, [R4.64] ;  /* 0x00000004042e9981 */ /* 0x000724000c1e1500 */
[----:B---3--:R-:W-:Y:S02]  /*3ef60*/  @!P0 IMAD.MOV.U32 R4, RZ, RZ, R3 ;  /* 0x000000ffff048224 */ /* 0x008fe400078e0003 */
[----:B------:R-:W-:-:S05]  /*3ef70*/  @!P0 IMAD.MOV.U32 R5, RZ, RZ, R23 ;  /* 0x000000ffff058224 */ /* 0x000fca00078e0017 */
[----:B------:R-:W3:Y:S04]  /*3ef80*/  @!P0 LDG.E.U16 R45, [R4.64] ;  /* 0x00000004042d8981 */ /* 0x000ee8000c1e1500 */
[----:B--2---:R-:W-:Y:S04]  /*3ef90*/  STL [R1+0x5308], R48 ;  /* 0x0053083001007387 */ /* 0x004fe80000100800 */
[----:B----4-:R0:W-:Y:S01]  /*3efa0*/  STL [R1+0x530c], R47 ;  /* 0x00530c2f01007387 */ /* 0x0101e20000100800 */
[----:B------:R-:W2:Y:S02]  /*3efb0*/  LDL R2, [R1+0x2ed4] ;  /* 0x002ed40001027983 */ /* 0x000ea40000100800 */
[----:B------:R-:W4:Y:S01]  /*3efc0*/  LDL R0, [R1+0x2ee0] ;  /* 0x002ee00001007983 */ /* 0x000f220000100800 */
[----:B------:R1:W-:Y:S01]  /*3efd0*/  STL [R1+0x5310], R46 ;  /* 0x0053102e01007387 */ /* 0x0003e20000100800 */
[----:B------:R-:W4:Y:S02]  /*3efe0*/  LDL R23, [R1+0x2edc] ;  /* 0x002edc0001177983 */ /* 0x000f240000100800 */
[----:B------:R-:W4:Y:S01]  /*3eff0*/  LDL R3, [R1+0x2ee8] ;  /* 0x002ee80001037983 */ /* 0x000f220000100800 */
[----:B---3--:R3:W-:Y:S01]  /*3f000*/  STL [R1+0x5314], R45 ;  /* 0x0053142d01007387 */ /* 0x0087e20000100800 */
[----:B0-----:R-:W4:Y:S02]  /*3f010*/  LDL R47, [R1+0x2f14] ;  /* 0x002f1400012f7983 */ /* 0x001f240000100800 */
[----:B-1----:R-:W4:Y:S01]  /*3f020*/  LDL R46, [R1+0x2f20] ;  /* 0x002f2000012e7983 */ /* 0x002f220000100800 */
[----:B------:R-:W-:Y:S01]  /*3f030*/  PRMT R44, RZ, 0x7610, R44 ;  /* 0x00007610ff2c7816 */ /* 0x000fe2000000002c */
[----:B------:R-:W-:-:S02]  /*3f040*/  @!P1 IMAD.MOV.U32 R4, RZ, RZ, R22 ;  /* 0x000000ffff049224 */ /* 0x000fc400078e0016 */
[----:B------:R-:W-:Y:S01]  /*3f050*/  @!P1 IMAD.MOV.U32 R5, RZ, RZ, R59 ;  /* 0x000000ffff059224 */ /* 0x000fe200078e003b */
[----:B------:R-:W4:Y:S04]  /*3f060*/  LDL R22, [R1+0x2f28] ;  /* 0x002f280001167983 */ /* 0x000f280000100800 */
[----:B---3--:R-:W3:Y:S04]  /*3f070*/  LDL R45, [R1+0x2f1c] ;  /* 0x002f1c00012d7983 */ /* 0x008ee80000100800 */
[----:B------:R2:W3:Y:S01]  /*3f080*/  @!P1 LDG.E.U16 R44, [R4.64] ;  /* 0x00000004042c9981 */ /* 0x0004e2000c1e1500 */
[----:B------:R-:W-:-:S02]  /*3f090*/  PRMT R43, RZ, 0x7610, R43 ;  /* 0x00007610ff2b7816 */ /* 0x000fc4000000002b */
[----:B------:R-:W-:Y:S02]  /*3f0a0*/  PRMT R42, RZ, 0x7610, R42 ;  /* 0x00007610ff2a7816 */ /* 0x000fe4000000002a */
[----:B------:R-:W-:Y:S01]  /*3f0b0*/  PRMT R41, RZ, 0x7610, R41 ;  /* 0x00007610ff297816 */ /* 0x000fe20000000029 */
[----:B--2---:R-:W-:Y:S02]  /*3f0c0*/  @!P0 IMAD.MOV.U32 R5, RZ, RZ, R2 ;  /* 0x000000ffff058224 */ /* 0x004fe400078e0002 */
[----:B----4-:R-:W-:-:S05]  /*3f0d0*/  @!P0 IMAD.MOV.U32 R4, RZ, RZ, R0 ;  /* 0x000000ffff048224 */ /* 0x010fca00078e0000 */
[----:B------:R0:W2:Y:S02]  /*3f0e0*/  @!P0 LDG.E.U16 R43, [R4.64] ;  /* 0x00000004042b8981 */ /* 0x0000a4000c1e1500 */
[----:B0-----:R-:W-:Y:S02]  /*3f0f0*/  @!P1 IMAD.MOV.U32 R5, RZ, RZ, R23 ;  /* 0x000000ffff059224 */ /* 0x001fe400078e0017 */
[----:B------:R-:W-:-:S05]  /*3f100*/  @!P1 IMAD.MOV.U32 R4, RZ, RZ, R3 ;  /* 0x000000ffff049224 */ /* 0x000fca00078e0003 */
[----:B------:R0:W4:Y:S02]  /*3f110*/  @!P1 LDG.E.U16 R42, [R4.64] ;  /* 0x00000004042a9981 */ /* 0x000124000c1e1500 */
[----:B0-----:R-:W-:Y:S02]  /*3f120*/  @!P0 IMAD.MOV.U32 R5, RZ, RZ, R47 ;  /* 0x000000ffff058224 */ /* 0x001fe400078e002f */
[----:B------:R-:W-:-:S05]  /*3f130*/  @!P0 IMAD.MOV.U32 R4, RZ, RZ, R46 ;  /* 0x000000ffff048224 */ /* 0x000fca00078e002e */
[----:B------:R0:W4:Y:S01]  /*3f140*/  @!P0 LDG.E.U16 R41, [R4.64] ;  /* 0x0000000404298981 */ /* 0x000122000c1e1500 */
[----:B------:R-:W-:-:S03]  /*3f150*/  PRMT R40, RZ, 0x7610, R40 ;  /* 0x00007610ff287816 */ /* 0x000fc60000000028 */
[----:B---3--:R-:W-:Y:S01]  /*3f160*/  STL [R1+0x5318], R44 ;  /* 0x0053182c01007387 */ /* 0x008fe20000100800 */
[----:B------:R-:W3:Y:S02]  /*3f170*/  LDL R2, [R1+0x2f54] ;  /* 0x002f540001027983 */ /* 0x000ee40000100800 */
[----:B------:R-:W3:Y:S02]  /*3f180*/  LDL R0, [R1+0x2f60] ;  /* 0x002f600001007983 */ /* 0x000ee40000100800 */
[----:B0-----:R-:W-:Y:S02]  /*3f190*/  @!P1 IMAD.MOV.U32 R4, RZ, RZ, R22 ;  /* 0x000000ffff049224 */ /* 0x001fe400078e0016 */
[----:B------:R-:W-:-:S05]  /*3f1a0*/  @!P1 IMAD.MOV.U32 R5, RZ, RZ, R45 ;  /* 0x000000ffff059224 */ /* 0x000fca00078e002d */
[----:B------:R3:W3:Y:S04]  /*3f1b0*/  @!P1 LDG.E.U16 R40, [R4.64] ;  /* 0x0000000404289981 */ /* 0x0006e8000c1e1500 */
[----:B--2---:R-:W-:Y:S01]  /*3f1c0*/  STL [R1+0x531c], R43 ;  /* 0x00531c2b01007387 */ /* 0x004fe20000100800 */
[----:B------:R-:W2:Y:S02]  /*3f1d0*/  LDL R23, [R1+0x2f5c] ;  /* 0x002f5c0001177983 */ /* 0x000ea40000100800 */
[----:B------:R-:W2:Y:S01]  /*3f1e0*/  LDL R3, [R1+0x2f68] ;  /* 0x002f680001037983 */ /* 0x000ea20000100800 */
[----:B----4-:R0:W-:Y:S04]  /*3f1f0*/  STL [R1+0x5320], R42 ;  /* 0x0053202a01007387 */ /* 0x0101e80000100800 */
[----:B------:R1:W-:Y:S04]  /*3f200*/  STL [R1+0x5324], R41 ;  /* 0x0053242901007387 */ /* 0x0003e80000100800 */
[----:B0-----:R-:W4:Y:S01]  /*3f210*/  LDL R42, [R1+0x2f94] ;  /* 0x002f9400012a7983 */ /* 0x001f220000100800 */
[----:B------:R-:W4:Y:S01]  /*3f220*/  LDL R22, [R1+0x2fa0] ;  /* 0x002fa00001167983 */ /* 0x000f220000100800 */
[----:B------:R-:W-:Y:S01]  /*3f230*/  PRMT R39, RZ, 0x7610, R39 ;  /* 0x00007610ff277816 */ /* 0x000fe20000000027 */
[----:B---3--:R-:W-:-:S02]  /*3f240*/  @!P0 IMAD.MOV.U32 R5, RZ, RZ, R2 ;  /* 0x000000ffff058224 */ /* 0x008fc400078e0002 */
[----:B------:R-:W-:-:S05]  /*3f250*/  @!P0 IMAD.MOV.U32 R4, RZ, RZ, R0 ;  /* 0x000000ffff048224 */ /* 0x000fca00078e0000 */
[----:B------:R2:W3:Y:S04]  /*3f260*/  @!P0 LDG.E.U16 R39, [R4.64] ;  /* 0x0000000404278981 */ /* 0x0004e8000c1e1500 */
[----:B------:R0:W-:Y:S01]  /*3f270*/  STL [R1+0x5328], R40 ;  /* 0x0053282801007387 */ /* 0x0001e20000100800 */
[----:B------:R-:W3:Y:S02]  /*3f280*/  LDL R2, [R1+0x2f9c] ;  /* 0x002f9c0001027983 */ /* 0x000ee40000100800 */
[----:B------:R-:W3:Y:S01]  /*3f290*/  LDL R0, [R1+0x2fa8] ;  /* 0x002fa80001007983 */ /* 0x000ee20000100800 */
[----:B------:R-:W-:Y:S02]  /*3f2a0*/  PRMT R38, RZ, 0x7610, R38 ;  /* 0x00007610ff267816 */ /* 0x000fe40000000026 */
[----:B------:R-:W-:Y:S01]  /*3f2b0*/  PRMT R37, RZ, 0x7610, R37 ;  /* 0x00007610ff257816 */ /* 0x000fe20000000025 */
[----:B--2---:R-:W-:-:S02]  /*3f2c0*/  @!P1 IMAD.MOV.U32 R5, RZ, RZ, R23 ;  /* 0x000000ffff059224 */ /* 0x004fc400078e0017 */
[----:B------:R-:W-:-:S05]  /*3f2d0*/  @!P1 IMAD.MOV.U32 R4, RZ, RZ, R3 ;  /* 0x000000ffff049224 */ /* 0x000fca00078e0003 */
[----:B------:R4:W2:Y:S02]  /*3f2e0*/  @!P1 LDG.E.U16 R38, [R4.64] ;  /* 0x0000000404269981 */ /* 0x0008a4000c1e1500 */
[----:B----4-:R-:W-:Y:S02]  /*3f2f0*/  @!P0 IMAD.MOV.U32 R5, RZ, RZ, R42 ;  /* 0x000000ffff058224 */ /* 0x010fe400078e002a */
[----:B------:R-:W-:-:S05]  /*3f300*/  @!P0 IMAD.MOV.U32 R4, RZ, RZ, R22 ;  /* 0x000000ffff048224 */ /* 0x000fca00078e0016 */
[----:B------:R4:W2:Y:S01]  /*3f310*/  @!P0 LDG.E.U16 R37, [R4.64] ;  /* 0x0000000404258981 */ /* 0x0008a2000c1e1500 */
[----:B------:R-:W-:-:S03]  /*3f320*/  PRMT R36, RZ, 0x7610, R36 ;  /* 0x00007610ff247816 */ /* 0x000fc60000000024 */
[----:B---3--:R3:W-:Y:S01]  /*3f330*/  STL [R1+0x532c], R39 ;  /* 0x00532c2701007387 */ /* 0x0087e20000100800 */
[----:B-1----:R-:W2:Y:S02]  /*3f340*/  LDL R41, [R1+0x2fd4] ;  /* 0x002fd40001297983 */ /* 0x002ea40000100800 */
[----:B------:R-:W2:Y:S02]  /*3f350*/  LDL R23, [R1+0x2fe0] ;  /* 0x002fe00001177983 */ /* 0x000ea40000100800 */
[----:B0-----:R-:W2:Y:S01]  /*3f360*/  LDL R40, [R1+0x2fdc] ;  /* 0x002fdc0001287983 */ /* 0x001ea20000100800 */
[----:B------:R-:W2:Y:S01]  /*3f370*/  LDL R3, [R1+0x2fe8] ;  /* 0x002fe80001037983 */ /* 0x000ea20000100800 */
[----:B----4-:R-:W-:Y:S02]  /*3f380*/  @!P1 IMAD.MOV.U32 R5, RZ, RZ, R2 ;  /* 0x000000ffff059224 */ /* 0x010fe400078e0002 */
[----:B------:R-:W-:-:S05]  /*3f390*/  @!P1 IMAD.MOV.U32 R4, RZ, RZ, R0 ;  /* 0x000000ffff049224 */ /* 0x000fca00078e0000 */
[----:B------:R0:W4:Y:S04]  /*3f3a0*/  @!P1 LDG.E.U16 R36, [R4.64] ;  /* 0x0000000404249981 */ /* 0x000128000c1e1500 */
[----:B--2---:R1:W-:Y:S01]  /*3f3b0*/  STL [R1+0x5330], R38 ;  /* 0x0053302601007387 */ /* 0x0043e20000100800 */
[----:B------:R-:W2:Y:S02]  /*3f3c0*/  LDL R22, [R1+0x3020] ;  /* 0x0030200001167983 */ /* 0x000ea40000100800 */
[----:B---3--:R-:W3:Y:S01]  /*3f3d0*/  LDL R39, [R1+0x3014] ;  /* 0x0030140001277983 */ /* 0x008ee20000100800 */
[----:B------:R1:W-:Y:S01]  /*3f3e0*/  STL [R1+0x5334], R37 ;  /* 0x0053342501007387 */ /* 0x0003e20000100800 */
[----:B------:R-:W3:Y:S02]  /*3f3f0*/  LDL R2, [R1+0x301c] ;  /* 0x00301c0001027983 */ /* 0x000ee40000100800 */
[----:B------:R-:W3:Y:S01]  /*3f400*/  LDL R0, [R1+0x3028] ;  /* 0x0030280001007983 */ /* 0x000ee20000100800 */
[----:B------:R-:W-:Y:S01]  /*3f410*/  PRMT R35, RZ, 0x7610, R35 ;  /* 0x00007610ff237816 */ /* 0x000fe20000000023 */
[----:B0-----:R-:W-:-:S02]  /*3f420*/  @!P0 IMAD.MOV.U32 R5, RZ, RZ, R41 ;  /* 0x000000ffff058224 */ /* 0x001fc400078e0029 */
[----:B------:R-:W-:Y:S01]  /*3f430*/  @!P0 IMAD.MOV.U32 R4, RZ, RZ, R23 ;  /* 0x000000ffff048224 */ /* 0x000fe200078e0017 */
[----:B------:R-:W-:-:S04]  /*3f440*/  PRMT R34, RZ, 0x7610, R34 ;  /* 0x00007610ff227816 */ /* 0x000fc80000000022 */
[----:B------:R0:W3:Y:S04]  /*3f450*/  @!P0 LDG.E.U16 R35, [R4.64] ;  /* 0x0000000404238981 */ /* 0x0000e8000c1e1500 */
[----:B----4-:R4:W-:Y:S01]  /*3f460*/  STL [R1+0x5338], R36 ;  /* 0x0053382401007387 */ /* 0x0109e20000100800 */
[----:B------:R-:W3:Y:S02]  /*3f470*/  LDL R23, [R1+0x3060] ;  /* 0x0030600001177983 */ /* 0x000ee40000100800 */
[----:B-1----:R-:W3:Y:S01]  /*3f480*/  LDL R38, [R1+0x305c] ;  /* 0x00305c0001267983 */ /* 0x002ee20000100800 */
[----:B------:R-:W-:Y:S01]  /*3f490*/  PRMT R33, RZ, 0x7610, R33 ;  /* 0x00007610ff217816 */ /* 0x000fe20000000021 */
[----:B------:R-:W3:Y:S01]  /*3f4a0*/  LDL R37, [R1+0x309c] ;  /* 0x00309c0001257983 */ /* 0x000ee20000100800 */
[----:B0-----:R-:W-:-:S02]  /*3f4b0*/  @!P1 IMAD.MOV.U32 R4, RZ, RZ, R3 ;  /* 0x000000ffff049224 */ /* 0x001fc400078e0003 */
[----:B------:R-:W-:Y:S01]  /*3f4c0*/  @!P1 IMAD.MOV.U32 R5, RZ, RZ, R40 ;  /* 0x000000ffff059224 */ /* 0x000fe200078e0028 */
[----:B------:R-:W3:Y:S01]  /*3f4d0*/  LDL R3, [R1+0x3068] ;  /* 0x0030680001037983 */ /* 0x000ee20000100800 */
[----:B------:R-:W-:Y:S02]  /*3f4e0*/  PRMT R21, RZ, 0x7610, R21 ;  /* 0x00007610ff157816 */ /* 0x000fe40000000015 */
[----:B------:R-:W-:Y:S01]  /*3f4f0*/  PRMT R20, RZ, 0x7610, R20 ;  /* 0x00007610ff147816 */ /* 0x000fe20000000014 */
[----:B----4-:R-:W4:Y:S04]  /*3f500*/  LDL R36, [R1+0x3054] ;  /* 0x0030540001247983 */ /* 0x010f280000100800 */
[----:B------:R2:W4:Y:S01]  /*3f510*/  @!P1 LDG.E.U16 R34, [R4.64] ;  /* 0x0000000404229981 */ /* 0x000522000c1e1500 */
[----:B------:R-:W-:-:S02]  /*3f520*/  PRMT R19, RZ, 0x7610, R19 ;  /* 0x00007610ff137816 */ /* 0x000fc40000000013 */
[----:B------:R-:W-:Y:S02]  /*3f530*/  PRMT R17, RZ, 0x7610, R17 ;  /* 0x00007610ff117816 */ /* 0x000fe40000000011 */
[----:B------:R-:W-:Y:S02]  /*3f540*/  PRMT R18, RZ, 0x7610, R18 ;  /* 0x00007610ff127816 */ /* 0x000fe40000000012 */
[----:B------:R-:W-:Y:S02]  /*3f550*/  PRMT R16, RZ, 0x7610, R16 ;  /* 0x00007610ff107816 */ /* 0x000fe40000000010 */
[----:B------:R-:W-:Y:S02]  /*3f560*/  PRMT R15, RZ, 0x7610, R15 ;  /* 0x00007610ff0f7816 */ /* 0x000fe4000000000f */
[----:B------:R-:W-:Y:S01]  /*3f570*/  PRMT R14, RZ, 0x7610, R14 ;  /* 0x00007610ff0e7816 */ /* 0x000fe2000000000e */
[----:B------:R-:W4:Y:S01]  /*3f580*/  LDL R40, [R1+0x2eac] ;  /* 0x002eac0001287983 */ /* 0x000f220000100800 */
[----:B------:R-:W-:-:S02]  /*3f590*/  PRMT R13, RZ, 0x7610, R13 ;  /* 0x00007610ff0d7816 */ /* 0x000fc4000000000d */
[----:B------:R-:W-:Y:S02]  /*3f5a0*/  PRMT R12, RZ, 0x7610, R12 ;  /* 0x00007610ff0c7816 */ /* 0x000fe4000000000c */
[----:B------:R-:W-:Y:S02]  /*3f5b0*/  PRMT R11, RZ, 0x7610, R11 ;  /* 0x00007610ff0b7816 */ /* 0x000fe4000000000b */
[----:B------:R-:W-:Y:S02]  /*3f5c0*/  PRMT R10, RZ, 0x7610, R10 ;  /* 0x00007610ff0a7816 */ /* 0x000fe4000000000a */
[----:B------:R-:W-:Y:S02]  /*3f5d0*/  PRMT R9, RZ, 0x7610, R9 ;  /* 0x00007610ff097816 */ /* 0x000fe40000000009 */
[----:B------:R-:W-:Y:S01]  /*3f5e0*/  PRMT R8, RZ, 0x7610, R8 ;  /* 0x00007610ff087816 */ /* 0x000fe20000000008 */
[----:B------:R-:W4:Y:S04]  /*3f5f0*/  LDL R42, [R1+0x2fa4] ;  /* 0x002fa400012a7983 */ /* 0x000f280000100800 */
[----:B------:R-:W4:Y:S01]  /*3f600*/  LDL R41, [R1+0x2fb0] ;  /* 0x002fb00001297983 */ /* 0x000f220000100800 */
[----:B--2---:R-:W-:-:S03]  /*3f610*/  @!P0 IMAD.MOV.U32 R4, RZ, RZ, R22 ;  /* 0x000000ffff048224 */ /* 0x004fc600078e0016 */
[----:B------:R-:W2:Y:S01]  /*3f620*/  LDL R22, [R1+0x30a8] ;  /* 0x0030a80001167983 */ /* 0x000ea20000100800 */
[----:B---3--:R-:W-:-:S03]  /*3f630*/  @!P0 IMAD.MOV.U32 R5, RZ, RZ, R39 ;  /* 0x000000ffff058224 */ /* 0x008fc600078e0027 */
[----:B------:R-:W3:Y:S04]  /*3f640*/  LDL R39, [R1+0x2eb8] ;  /* 0x002eb80001277983 */ /* 0x000ee80000100800 */
[----:B------:R0:W3:Y:S02]  /*3f650*/  @!P0 LDG.E.U16 R33, [R4.64] ;  /* 0x0000000404218981 */ /* 0x0000e4000c1e1500 */
[----:B0-----:R-:W-:Y:S02]  /*3f660*/  @!P1 IMAD.MOV.U32 R5, RZ, RZ, R2 ;  /* 0x000000ffff059224 */ /* 0x001fe400078e0002 */
[----:B------:R-:W-:Y:S01]  /*3f670*/  @!P1 IMAD.MOV.U32 R4, RZ, RZ, R0 ;  /* 0x000000ffff049224 */ /* 0x000fe200078e0000 */
[----:B------:R-:W3:Y:S04]  /*3f680*/  LDL R2, [R1+0x3094] ;  /* 0x0030940001027983 */ /* 0x000ee80000100800 */
[----:B------:R-:W3:Y:S04]  /*3f690*/  LDL R0, [R1+0x30a0] ;  /* 0x0030a00001007983 */ /* 0x000ee80000100800 */
[----:B------:R0:W3:Y:S02]  /*3f6a0*/  @!P1 LDG.E.U16 R21, [R4.64] ;  /* 0x0000000404159981 */ /* 0x0000e4000c1e1500 */
[----:B0-----:R-:W-:-:S02]  /*3f6b0*/  @!P0 IMAD.MOV.U32 R4, RZ, RZ, R23 ;  /* 0x000000ffff048224 */ /* 0x001fc400078e0017 */
[----:B------:R-:W3:Y:S01]  /*3f6c0*/  LDL R23, [R1+0x1900] ;  /* 0x0019000001177983 */ /* 0x000ee20000100800 */
        /* <DEDUP_REMOVED lines=9> */
[----:B------:R-:W4:Y:S01]  /*3f760*/  LDL R37, [R1+0x2e2c] ;  /* 0x002e2c0001257983 */ /* 0x000f220000100800 */
[----:B--2---:R-:W-:-:S03]  /*3f770*/  @!P1 IMAD.MOV.U32 R4, RZ, RZ, R22 ;  /* 0x000000ffff049224 */ /* 0x004fc600078e0016 */
[----:B------:R-:W2:Y:S04]  /*3f780*/  LDL R22, [R1+0x2e38] ;  /* 0x002e380001167983 */ /* 0x000ea80000100800 */
[----:B------:R3:W2:Y:S02]  /*3f790*/  @!P1 LDG.E.U16 R17, [R4.64] ;  /* 0x0000000404119981 */ /* 0x0006a4000c1e1500 */
[----:B---3--:R-:W-:Y:S02]  /*3f7a0*/  @!P0 IMAD.MOV.U32 R5, RZ, RZ, R2 ;  /* 0x000000ffff058224 */ /* 0x008fe400078e0002 */
        /* <DEDUP_REMOVED lines=30> */
[----:B------:R-:W4:Y:S01]  /*3f990*/  LDL R3, [R1+0x2f38] ;  /* 0x002f380001037983 */ /* 0x000f220000100800 */
[----:B--2---:R-:W-:-:S03]  /*3f9a0*/  @!P0 IMAD.MOV.U32 R5, RZ, RZ, R22 ;  /* 0x000000ffff058224 */ /* 0x004fc600078e0016 */
[----:B------:R-:W2:Y:S04]  /*3f9b0*/  LDL R22, [R1+0x2f2c] ;  /* 0x002f2c0001167983 */ /* 0x000ea80000100800 */
[----:B------:R0:W2:Y:S02]  /*3f9c0*/  @!P0 LDG.E.U16 R11, [R4.64] ;  /* 0x00000004040b8981 */ /* 0x0000a4000c1e1500 */
[----:B0-----:R-:W-:Y:S02]  /*3f9d0*/  @!P1 IMAD.MOV.U32 R4, RZ, RZ, R39 ;  /* 0x000000ffff049224 */ /* 0x001fe400078e0027 */
[----:B------:R-:W-:Y:S01]  /*3f9e0*/  @!P1 IMAD.MOV.U32 R5, RZ, RZ, R40 ;  /* 0x000000ffff059224 */ /* 0x000fe200078e0028 */
[----:B------:R-:W-:Y:S01]  /*3f9f0*/  PRMT R6, RZ, 0x7610, R6 ;  /* 0x00007610ff067816 */ /* 0x000fe20000000006 */
[----:B------:R-:W2:Y:S04]  /*3fa00*/  LDL R40, [R1+0x2fe4] ;  /* 0x002fe40001287983 */ /* 0x000ea80000100800 */
[----:B------:R3:W2:Y:S04]  /*3fa10*/  @!P1 LDG.E.U16 R10, [R4.64] ;  /* 0x00000004040a9981 */ /* 0x0006a8000c1e1500 */
[----:B------:R-:W2:Y:S01]  /*3fa20*/  LDL R39, [R1+0x2ff0] ;  /* 0x002ff00001277983 */ /* 0x000ea20000100800 */
[----:B---3--:R-:W-:-:S02]  /*3fa30*/  @!P0 IMAD.MOV.U32 R5, RZ, RZ, R2 ;  /* 0x000000ffff058224 */ /* 0x008fc400078e0002 */
[----:B------:R-:W-:Y:S01]  /*3fa40*/  @!P0 IMAD.MOV.U32 R4, RZ, RZ, R0 ;  /* 0x000000ffff048224 */ /* 0x000fe200078e0000 */
[----:B------:R-:W3:Y:S04]  /*3fa50*/  LDL R2, [R1+0x2f64] ;  /* 0x002f640001027983 */ /* 0x000ee80000100800 */
[----:B------:R-:W3:Y:S04]  /*3fa60*/  LDL R0, [R1+0x2f70] ;  /* 0x002f700001007983 */ /* 0x000ee80000100800 */
[----:B------:R0:W3:Y:S02]  /*3fa70*/  @!P0 LDG.E.U16 R9, [R4.64] ;  /* 0x0000000404098981 */ /* 0x0000e4000c1e1500 */
[----:B0-----:R-:W-:-:S02]  /*3fa80*/  @!P1 IMAD.MOV.U32 R4, RZ, RZ, R37 ;  /* 0x000000ffff049224 */ /* 0x001fc400078e0025 */
[----:B------:R-:W-:Y:S01]  /*3fa90*/  @!P1 IMAD.MOV.U32 R5, RZ, RZ, R38 ;  /* 0x000000ffff059224 */ /* 0x000fe200078e0026 */
[----:B------:R-:W3:Y:S04]  /*3faa0*/  LDL R37, [R1+0x2f78] ;  /* 0x002f780001257983 */ /* 0x000ee80000100800 */
[----:B------:R-:W3:Y:S04]  /*3fab0*/  LDL R38, [R1+0x2f6c] ;  /* 0x002f6c0001267983 */ /* 0x000ee80000100800 */
[----:B------:R0:W3:Y:S02]  /*3fac0*/  @!P1 LDG.E.U16 R8, [R4.64] ;  /* 0x0000000404089981 */ /* 0x0000e4000c1e1500 */
[----:B0-----:R-:W-:-:S02]  /*3fad0*/  @!P0 IMAD.MOV.U32 R4, RZ, RZ, R23 ;  /* 0x000000ffff048224 */ /* 0x001fc400078e0017 */
[----:B----4-:R-:W-:Y:S02]  /*3fae0*/  @!P0 IMAD.MOV.U32 R5, RZ, RZ, R36 ;  /* 0x000000ffff058224 */ /* 0x010fe400078e0024 */
[----:B------:R-:W4:Y:S01]  /*3faf0*/  LDL R36, [R1+0x2fac] ;  /* 0x002fac0001247983 */ /* 0x000f220000100800 */
[----:B--2---:R-:W-:Y:S02]  /*3fb00*/  @!P1 IMAD.MOV.U32 R23, RZ, RZ, R22 ;  /* 0x000000ffff179224 */ /* 0x004fe400078e0016 */
[----:B------:R-:W-:Y:S02]  /*3fb10*/  @!P1 IMAD.MOV.U32 R22, RZ, RZ, R3 ;  /* 0x000000ffff169224 */ /* 0x000fe400078e0003 */
[----:B------:R-:W2:Y:S04]  /*3fb20*/  LDL R3, [R1+0x2fb8] ;  /* 0x002fb80001037983 */ /* 0x000ea80000100800 */
[----:B------:R3:W2:Y:S02]  /*3fb30*/  @!P1 LDG.E.U16 R6, [R22.64] ;  /* 0x0000000416069981 */ /* 0x0006a4000c1e1500 */
[----:B---3--:R-:W-:-:S02]  /*3fb40*/  @!P0 IMAD.MOV.U32 R23, RZ, RZ, R2 ;  /* 0x000000ffff178224 */ /* 0x008fc400078e0002 */
[----:B------:R-:W-:Y:S01]  /*3fb50*/  @!P0 IMAD.MOV.U32 R22, RZ, RZ, R0 ;  /* 0x000000ffff168224 */ /* 0x000fe200078e0000 */
[----:B------:R-:W3:Y:S04]  /*3fb60*/  LDL R2, [R1+0x2fec] ;  /* 0x002fec0001027983 */ /* 0x000ee80000100800 */
[----:B------:R-:W3:Y:S01]  /*3fb70*/  LDL R0, [R1+0x2ff8] ;  /* 0x002ff80001007983 */ /* 0x000ee20000100800 */
[----:B------:R-:W-:-:S06]  /*3fb80*/  PRMT R7, RZ, 0x7610, R7 ;  /* 0x00007610ff077816 */ /* 0x000fcc0000000007 */
[----:B------:R0:W3:Y:S02]  /*3fb90*/  @!P0 LDG.E.U16 R7, [R4.64] ;  /* 0x0000000404078981 */ /* 0x0000e4000c1e1500 */
[----:B0-----:R-:W-:Y:S02]  /*3fba0*/  PRMT R5, RZ, 0x7610, R5 ;  /* 0x00007610ff057816 */ /* 0x001fe40000000005 */
[----:B------:R-:W-:-:S04]  /*3fbb0*/  PRMT R4, RZ, 0x7610, R4 ;  /* 0x00007610ff047816 */ /* 0x000fc80000000004 */
[----:B------:R0:W3:Y:S01]  /*3fbc0*/  @!P0 LDG.E.U16 R5, [R22.64] ;  /* 0x0000000416058981 */ /* 0x0000e2000c1e1500 */
[----:B------:R-:W-:Y:S01]  /*3fbd0*/  PRMT R24, RZ, 0x7610, R24 ;  /* 0x00007610ff187816 */ /* 0x000fe20000000018 */
[----:B0-----:R-:W-:Y:S02]  /*3fbe0*/  @!P1 IMAD.MOV.U32 R22, RZ, RZ, R37 ;  /* 0x000000ffff169224 */ /* 0x001fe400078e0025 */
[----:B------:R-:W-:Y:S01]  /*3fbf0*/  @!P1 IMAD.MOV.U32 R23, RZ, RZ, R38 ;  /* 0x000000ffff179224 */ /* 0x000fe200078e0026 */
[----:B------:R-:W-:Y:S01]  /*3fc00*/  PRMT R25, RZ, 0x7610, R25 ;  /* 0x00007610ff197816 */ /* 0x000fe20000000019 */
[----:B------:R-:W3:Y:S04]  /*3fc10*/  LDL R37, [R1+0x3030] ;  /* 0x0030300001257983 */ /* 0x000ee80000100800 */
[----:B------:R0:W3:Y:S04]  /*3fc20*/  @!P1 LDG.E.U16 R4, [R22.64] ;  /* 0x0000000416049981 */ /* 0x0000e8000c1e1500 */
[----:B------:R-:W3:Y:S01]  /*3fc30*/  LDL R38, [R1+0x3024] ;  /* 0x0030240001267983 */ /* 0x000ee20000100800 */
[----:B0-----:R-:W-:-:S02]  /*3fc40*/  @!P0 IMAD.MOV.U32 R22, RZ, RZ, R41 ;  /* 0x000000ffff168224 */ /* 0x001fc400078e0029 */
[----:B------:R-:W-:-:S05]  /*3fc50*/  @!P0 IMAD.MOV.U32 R23, RZ, RZ, R42 ;  /* 0x000000ffff178224 */ /* 0x000fca00078e002a */
[----:B------:R4:W3:Y:S01]  /*3fc60*/  @!P0 LDG.E.U16 R24, [R22.64] ;  /* 0x0000000416188981 */ /* 0x0008e2000c1e1500 */
[----:B------:R-:W-:Y:S01]  /*3fc70*/  PRMT R26, RZ, 0x7610, R26 ;  /* 0x00007610ff1a7816 */ /* 0x000fe2000000001a */
[----:B----4-:R-:W-:Y:S02]  /*3fc80*/  @!P1 IMAD.MOV.U32 R23, RZ, RZ, R36 ;  /* 0x000000ffff179224 */ /* 0x010fe400078e0024 */
[----:B------:R-:W4:Y:S01]  /*3fc90*/  LDL R36, [R1+0x302c] ;  /* 0x00302c0001247983 */ /* 0x000f220000100800 */
[----:B--2---:R-:W-:-:S03]  /*3fca0*/  @!P1 IMAD.MOV.U32 R22, RZ, RZ, R3 ;  /* 0x000000ffff169224 */ /* 0x004fc600078e0003 */
[----:B------:R-:W2:Y:S04]  /*3fcb0*/  LDL R3, [R1+0x3038] ;  /* 0x0030380001037983 */ /* 0x000ea80000100800 */
[----:B------:R0:W2:Y:S02]  /*3fcc0*/  @!P1 LDG.E.U16 R25, [R22.64] ;  /* 0x0000000416199981 */ /* 0x0000a4000c1e1500 */
[----:B0-----:R-:W-:Y:S02]  /*3fcd0*/  @!P0 IMAD.MOV.U32 R22, RZ, RZ, R39 ;  /* 0x000000ffff168224 */ /* 0x001fe400078e0027 */
[----:B------:R-:W-:-:S05]  /*3fce0*/  @!P0 IMAD.MOV.U32 R23, RZ, RZ, R40 ;  /* 0x000000ffff178224 */ /* 0x000fca00078e0028 */
[----:B------:R3:W2:Y:S02]  /*3fcf0*/  @!P0 LDG.E.U16 R26, [R22.64] ;  /* 0x00000004161a8981 */ /* 0x0006a4000c1e1500 */
[----:B---3--:R-:W-:Y:S02]  /*3fd00*/  @!P1 IMAD.MOV.U32 R23, RZ, RZ, R2 ;  /* 0x000000ffff179224 */ /* 0x008fe400078e0002 */
[----:B------:R-:W-:Y:S01]  /*3fd10*/  @!P1 IMAD.MOV.U32 R22, RZ, RZ, R0 ;  /* 0x000000ffff169224 */ /* 0x000fe200078e0000 */
[----:B------:R-:W3:Y:S04]  /*3fd20*/  LDL R2, [R1+0x3064] ;  /* 0x0030640001027983 */ /* 0x000ee80000100800 */
[----:B------:R-:W3:Y:S04]  /*3fd30*/  LDL R0, [R1+0x3070] ;  /* 0x0030700001007983 */ /* 0x000ee80000100800 */
[----:B------:R-:W0:Y:S01]  /*3fd40*/  S2R R61, SR_TID.X ;  /* 0x00000000003d7919 */ /* 0x000e220000002100 */
[----:B------:R-:W-:-:S02]  /*3fd50*/  PRMT R27, RZ, 0x7610, R27 ;  /* 0x00007610ff1b7816 */ /* 0x000fc4000000001b */
[----:B------:R-:W-:-:S04]  /*3fd60*/  PRMT R28, RZ, 0x7610, R28 ;  /* 0x00007610ff1c7816 */ /* 0x000fc8000000001c */
[----:B------:R1:W3:Y:S01]  /*3fd70*/  @!P1 LDG.E.U16 R27, [R22.64] ;  /* 0x00000004161b9981 */ /* 0x0002e2000c1e1500 */
[----:B------:R-:W-:Y:S02]  /*3fd80*/  PRMT R29, RZ, 0x7610, R29 ;  /* 0x00007610ff1d7816 */ /* 0x000fe4000000001d */
[----:B------:R-:W-:Y:S01]  /*3fd90*/  PRMT R30, RZ, 0x7610, R30 ;  /* 0x00007610ff1e7816 */ /* 0x000fe2000000001e */
[----:B-1----:R-:W-:Y:S02]  /*3fda0*/  @!P0 IMAD.MOV.U32 R22, RZ, RZ, R37 ;  /* 0x000000ffff168224 */ /* 0x002fe400078e0025 */
[----:B------:R-:W-:Y:S01]  /*3fdb0*/  @!P0 IMAD.MOV.U32 R23, RZ, RZ, R38 ;  /* 0x000000ffff178224 */ /* 0x000fe200078e0026 */
[----:B------:R-:W3:Y:S01]  /*3fdc0*/  LDL.LU R37, [R1+0xfc] ;  /* 0x0000fc0001257983 */ /* 0x000ee20000300800 */
[----:B------:R-:W3:Y:S02]  /*3fdd0*/  LDL.LU R38, [R1+0xe8] ;  /* 0x0000e80001267983 */ /* 0x000ee40000300800 */
[----:B------:R-:W3:Y:S02]  /*3fde0*/  LDL.LU R39, [R1+0xe4] ;  /* 0x0000e40001277983 */ /* 0x000ee40000300800 */
[----:B------:R-:W3:Y:S01]  /*3fdf0*/  LDL.LU R40, [R1+0xd0] ;  /* 0x0000d00001287983 */ /* 0x000ee20000300800 */
[----:B------:R-:W3:Y:S04]  /*3fe00*/  LDL R44, [R1+0x3078] ;  /* 0x00307800012c7983 */ /* 0x000ee80000100800 */
[----:B------:R4:W3:Y:S01]  /*3fe10*/  @!P0 LDG.E.U16 R28, [R22.64] ;  /* 0x00000004161c8981 */ /* 0x0008e2000c1e1500 */
[----:B------:R-:W3:Y:S02]  /*3fe20*/  LDL.LU R41, [R1+0xcc] ;  /* 0x0000cc0001297983 */ /* 0x000ee40000300800 */
[----:B------:R-:W3:Y:S01]  /*3fe30*/  LDL.LU R42, [R1+0xb8] ;  /* 0x0000b800012a7983 */ /* 0x000ee20000300800 */
[----:B0-----:R-:W-:Y:S01]  /*3fe40*/  LOP3.LUT R43, R61, 0x1f, RZ, 0xc0, !PT ;  /* 0x0000001f3d2b7812 */ /* 0x001fe200078ec0ff */
[----:B----4-:R-:W-:-:S02]  /*3fe50*/  @!P1 IMAD.MOV.U32 R23, RZ, RZ, R36 ;  /* 0x000000ffff179224 */ /* 0x010fc400078e0024 */
[----:B------:R-:W4:Y:S01]  /*3fe60*/  LDL R36, [R1+0x30b4] ;  /* 0x0030b40001247983 */ /* 0x000f220000100800 */
[----:B------:R-:W4:Y:S02]  /*3fe70*/  LDL.LU R59, [R1+0xb4] ;  /* 0x0000b400013b7983 */ /* 0x000f240000300800 */
[----:B------:R-:W4:Y:S02]  /*3fe80*/  LDL.LU R60, [R1+0xa0] ;  /* 0x0000a000013c7983 */ /* 0x000f240000300800 */
[----:B--2---:R-:W-:Y:S02]  /*3fe90*/  @!P1 IMAD.MOV.U32 R22, RZ, RZ, R3 ;  /* 0x000000ffff169224 */ /* 0x004fe400078e0003 */
[----:B------:R-:W2:Y:S04]  /*3fea0*/  LDL.LU R3, [R1+0x9c] ;  /* 0x00009c0001037983 */ /* 0x000ea80000300800 */
[----:B------:R3:W2:Y:S01]  /*3feb0*/  @!P1 LDG.E.U16 R29, [R22.64] ;  /* 0x00000004161d9981 */ /* 0x0006a2000c1e1500 */
[----:B------:R-:W2:Y:S02]  /*3fec0*/  LDL.LU R61, [R1+0x88] ;  /* 0x00008800013d7983 */ /* 0x000ea40000300800 */
[----:B------:R-:W2:Y:S02]  /*3fed0*/  LDL.LU R45, [R1+0x70] ;  /* 0x00007000012d7983 */ /* 0x000ea40000300800 */
[----:B------:R-:W2:Y:S01]  /*3fee0*/  LDL.LU R46, [R1+0x6c] ;  /* 0x00006c00012e7983 */ /* 0x000ea20000300800 */
[----:B------:R-:W2:Y:S01]  /*3fef0*/  LDL.LU R47, [R1+0x58] ;  /* 0x00005800012f7983 */ /* 0x000ea20000300800 */
[----:B------:R-:W2:Y:S02]  /*3ff00*/  LDL.LU R48, [R1+0x54] ;  /* 0x0000540001307983 */ /* 0x000ea40000300800 */
[----:B---3--:R-:W-:-:S02]  /*3ff10*/  @!P0 IMAD.MOV.U32 R23, RZ, RZ, R2 ;  /* 0x000000ffff178224 */ /* 0x008fc400078e0002 */
[----:B------:R-:W-:Y:S01]  /*3ff20*/  @!P0 IMAD.MOV.U32 R22, RZ, RZ, R0 ;  /* 0x000000ffff168224 */ /* 0x000fe200078e0000 */
[----:B------:R-:W3:Y:S01]  /*3ff30*/  LDL.LU R2, [R1+0x40] ;  /* 0x0000400001027983 */ /* 0x000ee20000300800 */
[----:B------:R-:W2:Y:S03]  /*3ff40*/  LDL.LU R0, [R1+0x3c] ;  /* 0x00003c0001007983 */ /* 0x000ea60000300800 */
[----:B------:R0:W2:Y:S04]  /*3ff50*/  @!P0 LDG.E.U16 R30, [R22.64] ;  /* 0x00000004161e8981 */ /* 0x0000a8000c1e1500 */
[----:B0-----:R-:W2:Y:S01]  /*3ff60*/  LDL R23, [R1+0x306c] ;  /* 0x00306c0001177983 */ /* 0x001ea20000100800 */
[----:B------:R-:W-:Y:S01]  /*3ff70*/  PRMT R31, RZ, 0x7610, R31 ;  /* 0x00007610ff1f7816 */ /* 0x000fe2000000001f */
[----:B------:R-:W-:-:S05]  /*3ff80*/  @!P1 IMAD.MOV.U32 R22, RZ, RZ, R44 ;  /* 0x000000ffff169224 */ /* 0x000fca00078e002c */
[----:B--2---:R0:W2:Y:S04]  /*3ff90*/  @!P1 LDG.E.U16 R31, [R22.64] ;  /* 0x00000004161f9981 */ /* 0x0040a8000c1e1500 */
[----:B0-----:R-:W2:Y:S01]  /*3ffa0*/  LDL R23, [R1+0x30ac] ;  /* 0x0030ac0001177983 */ /* 0x001ea20000100800 */
[----:B------:R-:W-:Y:S01]  /*3ffb0*/  IMAD.SHL.U32 R44, R43, 0x2, RZ ;  /* 0x000000022b2c7824 */ /* 0x000fe200078e00ff */
[----:B------:R-:W-:Y:S01]  /*3ffc0*/  PRMT R32, RZ, 0x7610, R32 ;  /* 0x00007610ff207816 */ /* 0x000fe20000000020 */
[----:B----4-:R-:W-:-:S03]  /*3ffd0*/  @!P1 IMAD.MOV.U32 R22, RZ, RZ, R36 ;  /* 0x000000ffff169224 */ /* 0x010fc600078e0024 */
[----:B------:R-:W-:-:S05]  /*3ffe0*/  LOP3.LUT R44, R44, 0x10, RZ, 0x3c, !PT ;  /* 0x000000102c2c7812 */ /* 0x000fca00078e3cff */
[----:B------:R0:W-:Y:S01]  /*3fff0*/  STS.U16 [R44+0x98c0], R37 ;  /* 0x0098c0252c007388 */ /* 0x0001e20000000400 */
[----:B------:R1:W-:Y:S02]  /*40000*/  STS.U16 [R44+0x9ac0], R38 ;  /* 0x009ac0262c007388 */ /* 0x0003e40000000400 */
[----:B------:R4:W-:Y:S02]  /*40010*/  STS.U16 [R44+0x9a80], R39 ;  /* 0x009a80272c007388 */ /* 0x0009e40000000400 */
[----:B------:R0:W-:Y:S01]  /*40020*/  STS.U16 [R44+0x9c80], R40 ;  /* 0x009c80282c007388 */ /* 0x0001e20000000400 */
[----:B------:R0:W-:Y:S01]  /*40030*/  STS.U16 [R44+0x9cc0], R41 ;  /* 0x009cc0292c007388 */ /* 0x0001e20000000400 */
[----:B------:R0:W-:Y:S02]  /*40040*/  STS.U16 [R44+0x9ec0], R42 ;  /* 0x009ec02a2c007388 */ /* 0x0001e40000000400 */
[----:B------:R0:W-:Y:S02]  /*40050*/  STS.U16 [R44+0x9e80], R59 ;  /* 0x009e803b2c007388 */ /* 0x0001e40000000400 */
[----:B------:R0:W-:Y:S01]  /*40060*/  STS.U16 [R44+0xa080], R60 ;  /* 0x00a0803c2c007388 */ /* 0x0001e20000000400 */
[----:B------:R0:W-:Y:S01]  /*40070*/  STS.U16 [R44+0xa0c0], R3 ;  /* 0x00a0c0032c007388 */ /* 0x0001e20000000400 */
[----:B------:R0:W-:Y:S03]  /*40080*/  STS.U16 [R44+0xa2c0], R61 ;  /* 0x00a2c03d2c007388 */ /* 0x0001e60000000400 */
[----:B--2---:R2:W3:Y:S04]  /*40090*/  @!P1 LDG.E.U16 R32, [R22.64] ;  /* 0x0000000416209981 */ /* 0x0044e8000c1e1500 */
[----:B--2---:R-:W2:Y:S01]  /*400a0*/  LDL.LU R22, [R1+0x84] ;  /* 0x0000840001167983 */ /* 0x004ea20000300800 */
[----:B------:R-:W3:Y:S02]  /*400b0*/  LDL.LU R23, [R1+0x20] ;  /* 0x0000200001177983 */ /* 0x000ee40000300800 */
[----:B------:R-:W3:Y:S02]  /*400c0*/  LDL.LU R36, [R1+0x1c] ;  /* 0x00001c0001247983 */ /* 0x000ee40000300800 */
[----:B0-----:R-:W3:Y:S01]  /*400d0*/  LDL.LU R37, [R1+0x14] ;  /* 0x0000140001257983 */ /* 0x001ee20000300800 */
[----:B-1----:R-:W3:Y:S01]  /*400e0*/  LDL.LU R38, [R1+0x10] ;  /* 0x0000100001267983 */ /* 0x002ee20000300800 */
[----:B----4-:R-:W4:Y:S02]  /*400f0*/  LDL.LU R39, [R1+0xc] ;  /* 0x00000c0001277983 */ /* 0x010f240000300800 */
[----:B------:R-:W4:Y:S02]  /*40100*/  LDL.LU R40, [R1+0x8] ;  /* 0x0000080001287983 */ /* 0x000f240000300800 */
[----:B------:R-:W4:Y:S01]  /*40110*/  LDL.LU R41, [R1+0x4] ;  /* 0x0000040001297983 */ /* 0x000f220000300800 */
[----:B------:R-:W4:Y:S01]  /*40120*/  LDL.LU R42, [R1] ;  /* 0x00000000012a7983 */ /* 0x000f220000300800 */
[----:B------:R-:W4:Y:S02]  /*40130*/  LDL.LU R59, [R1+0x5348] ;  /* 0x00534800013b7983 */ /* 0x000f240000300800 */
[----:B------:R-:W4:Y:S02]  /*40140*/  LDL.LU R60, [R1+0x5344] ;  /* 0x00534400013c7983 */ /* 0x000f240000300800 */
[----:B------:R-:W4:Y:S01]  /*40150*/  LDL.LU R3, [R1+0x5340] ;  /* 0x0053400001037983 */ /* 0x000f220000300800 */
[----:B------:R-:W4:Y:S04]  /*40160*/  LDL.LU R61, [R1+0x533c] ;  /* 0x00533c00013d7983 */ /* 0x000f280000300800 */
[----:B--2---:R-:W-:Y:S01]  /*40170*/  STS.U16 [R44+0xa280], R22 ;  /* 0x00a280162c007388 */ /* 0x004fe20000000400 */
[----:B------:R0:W-:Y:S02]  /*40180*/  STS.U16 [R44+0xa480], R45 ;  /* 0x00a4802d2c007388 */ /* 0x0001e40000000400 */
[----:B------:R1:W-:Y:S02]  /*40190*/  STS.U16 [R44+0xa4c0], R46 ;  /* 0x00a4c02e2c007388 */ /* 0x0003e40000000400 */
[----:B------:R2:W-:Y:S01]  /*401a0*/  STS.U16 [R44+0xa6c0], R47 ;  /* 0x00a6c02f2c007388 */ /* 0x0005e20000000400 */
[----:B------:R4:W-:Y:S01]  /*401b0*/  STS.U16 [R44+0xa680], R48 ;  /* 0x00a680302c007388 */ /* 0x0009e20000000400 */
[----:B---3--:R4:W-:Y:S02]  /*401c0*/  STS.U16 [R44+0xa880], R2 ;  /* 0x00a880022c007388 */ /* 0x0089e40000000400 */
[----:B------:R4:W-:Y:S01]  /*401d0*/  STS.U16 [R44+0xa8c0], R0 ;  /* 0x00a8c0002c007388 */ /* 0x0009e20000000400 */
[----:B0-----:R-:W3:Y:S01]  /*401e0*/  LDL.LU R45, [R1+0x28c] ;  /* 0x00028c00012d7983 */ /* 0x001ee20000300800 */
[----:B-1----:R-:W3:Y:S02]  /*401f0*/  LDL.LU R46, [R1+0x288] ;  /* 0x00028800012e7983 */ /* 0x002ee40000300800 */
[----:B--2---:R-:W2:Y:S02]  /*40200*/  LDL.LU R47, [R1+0x26c] ;  /* 0x00026c00012f7983 */ /* 0x004ea40000300800 */
[----:B----4-:R-:W4:Y:S01]  /*40210*/  LDL.LU R48, [R1+0x268] ;  /* 0x0002680001307983 */ /* 0x010f220000300800 */
[----:B------:R-:W-:Y:S04]  /*40220*/  STS.U16 [R44+0xaac0], R61 ;  /* 0x00aac03d2c007388 */ /* 0x000fe80000000400 */
[----:B------:R-:W4:Y:S01]  /*40230*/  LDL.LU R2, [R1+0x25c] ;  /* 0x00025c0001027983 */ /* 0x000f220000300800 */
[----:B------:R0:W-:Y:S02]  /*40240*/  STS.U16 [R44+0xaa80], R3 ;  /* 0x00aa80032c007388 */ /* 0x0001e40000000400 */
[----:B------:R-:W4:Y:S01]  /*40250*/  LDL.LU R0, [R1+0x258] ;  /* 0x0002580001007983 */ /* 0x000f220000300800 */
[----:B0-----:R-:W4:Y:S01]  /*40260*/  LDL.LU R3, [R1+0x24c] ;  /* 0x00024c0001037983 */ /* 0x001f220000300800 */
[----:B------:R-:W4:Y:S02]  /*40270*/  LDL.LU R61, [R1+0x248] ;  /* 0x00024800013d7983 */ /* 0x000f240000300800 */
[----:B------:R-:W-:Y:S02]  /*40280*/  STS.U16 [R44+0xac80], R23 ;  /* 0x00ac80172c007388 */ /* 0x000fe40000000400 */
[----:B------:R-:W-:Y:S01]  /*40290*/  STS.U16 [R44+0xacc0], R36 ;  /* 0x00acc0242c007388 */ /* 0x000fe20000000400 */
[----:B------:R0:W-:Y:S01]  /*402a0*/  STS.U16 [R44+0xaec0], R60 ;  /* 0x00aec03c2c007388 */ /* 0x0001e20000000400 */
[----:B------:R1:W-:Y:S02]  /*402b0*/  STS.U16 [R44+0xae80], R37 ;  /* 0x00ae80252c007388 */ /* 0x0003e40000000400 */
[----:B------:R-:W-:Y:S02]  /*402c0*/  STS.U16 [R44+0xb080], R38 ;  /* 0x00b080262c007388 */ /* 0x000fe40000000400 */
[----:B------:R-:W-:Y:S01]  /*402d0*/  STS.U16 [R44+0xb0c0], R39 ;  /* 0x00b0c0272c007388 */ /* 0x000fe20000000400 */
[----:B------:R-:W-:Y:S01]  /*402e0*/  STS.U16 [R44+0xb2c0], R40 ;  /* 0x00b2c0282c007388 */ /* 0x000fe20000000400 */
[----:B------:R-:W-:Y:S03]  /*402f0*/  STS.U16 [R44+0xb280], R41 ;  /* 0x00b280292c007388 */ /* 0x000fe60000000400 */
[----:B0-----:R-:W4:Y:S01]  /*40300*/  LDL.LU R60, [R1+0x23c] ;  /* 0x00023c00013c7983 */ /* 0x001f220000300800 */
[----:B------:R-:W-:Y:S02]  /*40310*/  STS.U16 [R44+0xb480], R42 ;  /* 0x00b4802a2c007388 */ /* 0x000fe40000000400 */
[----:B------:R0:W-:Y:S02]  /*40320*/  STS.U16 [R44+0xb4c0], R59 ;  /* 0x00b4c03b2c007388 */ /* 0x0001e40000000400 */
[----:B------:R-:W-:Y:S01]  /*40330*/  STS.U16 [R44+0xb6c0], R58 ;  /* 0x00b6c03a2c007388 */ /* 0x000fe20000000400 */
[----:B------:R-:W-:Y:S01]  /*40340*/  STS.U16 [R44+0xb680], R57 ;  /* 0x00b680392c007388 */ /* 0x000fe20000000400 */
[----:B------:R-:W-:Y:S02]  /*40350*/  STS.U16 [R44+0xb880], R56 ;  /* 0x00b880382c007388 */ /* 0x000fe40000000400 */
[----:B------:R0:W-:Y:S01]  /*40360*/  STS.U16 [R44+0xb8c0], R55 ;  /* 0x00b8c0372c007388 */ /* 0x0001e20000000400 */
[----:B------:R-:W4:Y:S01]  /*40370*/  LDL.LU R36, [R1+0x238] ;  /* 0x0002380001247983 */ /* 0x000f220000300800 */
[----:B-1----:R-:W4:Y:S02]  /*40380*/  LDL.LU R37, [R1+0x22c] ;  /* 0x00022c0001257983 */ /* 0x002f240000300800 */
[----:B------:R-:W-:Y:S02]  /*40390*/  STS.U16 [R44+0xbac0], R54 ;  /* 0x00bac0362c007388 */ /* 0x000fe40000000400 */
[----:B------:R-:W-:Y:S01]  /*403a0*/  STS.U16 [R44+0xba80], R53 ;  /* 0x00ba80352c007388 */ /* 0x000fe20000000400 */
[----:B0-----:R-:W4:Y:S01]  /*403b0*/  LDL.LU R59, [R1+0x228] ;  /* 0x00022800013b7983 */ /* 0x001f220000300800 */
[----:B------:R-:W4:Y:S02]  /*403c0*/  LDL.LU R38, [R1+0x21c] ;  /* 0x00021c0001267983 */ /* 0x000f240000300800 */
[----:B------:R-:W4:Y:S02]  /*403d0*/  LDL.LU R39, [R1+0x218] ;  /* 0x0002180001277983 */ /* 0x000f240000300800 */
[----:B------:R-:W-:Y:S01]  /*403e0*/  IMAD.SHL.U32 R55, R43, 0x2, RZ ;  /* 0x000000022b377824 */ /* 0x000fe200078e00ff */
[----:B------:R-:W-:Y:S04]  /*403f0*/  STS.U16 [R44+0xbc80], R52 ;  /* 0x00bc80342c007388 */ /* 0x000fe80000000400 */
[----:B------:R-:W4:Y:S01]  /*40400*/  LDL.LU R40, [R1+0x1dc] ;  /* 0x0001dc0001287983 */ /* 0x000f220000300800 */
[----:B------:R-:W-:Y:S02]  /*40410*/  STS.U16 [R44+0xbcc0], R51 ;  /* 0x00bcc0332c007388 */ /* 0x000fe40000000400 */
[----:B------:R-:W4:Y:S01]  /*40420*/  LDL.LU R41, [R1+0x1d8] ;  /* 0x0001d80001297983 */ /* 0x000f220000300800 */
[----:B------:R-:W-:Y:S01]  /*40430*/  LOP3.LUT R55, R55, 0x20, RZ, 0x3c, !PT ;  /* 0x0000002037377812 */ /* 0x000fe200078e3cff */
[----:B------:R-:W-:Y:S04]  /*40440*/  STS.U16 [R44+0xbec0], R50 ;  /* 0x00bec0322c007388 */ /* 0x000fe80000000400 */
[----:B------:R-:W4:Y:S01]  /*40450*/  LDL.LU R42, [R1+0x1cc] ;  /* 0x0001cc00012a7983 */ /* 0x000f220000300800 */
[----:B------:R0:W-:Y:S02]  /*40460*/  STS.U16 [R44+0xbe80], R49 ;  /* 0x00be80312c007388 */ /* 0x0001e40000000400 */
[----:B------:R-:W4:Y:S01]  /*40470*/  LDL.LU R43, [R1+0x1c8] ;  /* 0x0001c800012b7983 */ /* 0x000f220000300800 */
[----:B0-----:R-:W4:Y:S04]  /*40480*/  LDL.LU R44, [R1+0x1bc] ;  /* 0x0001bc00012c7983 */ /* 0x001f280000300800 */
[----:B---3--:R0:W-:Y:S01]  /*40490*/  STS.U16 [R55+0x8100], R45 ;  /* 0x0081002d37007388 */ /* 0x0081e20000000400 */
[----:B------:R1:W-:Y:S02]  /*404a0*/  STS.U16 [R55+0x8140], R46 ;  /* 0x0081402e37007388 */ /* 0x0003e40000000400 */
[----:B--2---:R2:W-:Y:S02]  /*404b0*/  STS.U16 [R55+0x8340], R47 ;  /* 0x0083402f37007388 */ /* 0x0045e40000000400 */
[----:B----4-:R3:W-:Y:S01]  /*404c0*/  STS.U16 [R55+0x8300], R48 ;  /* 0x0083003037007388 */ /* 0x0107e20000000400 */
[----:B------:R3:W-:Y:S01]  /*404d0*/  STS.U16 [R55+0x8500], R2 ;  /* 0x0085000237007388 */ /* 0x0007e20000000400 */
[----:B------:R3:W-:Y:S03]  /*404e0*/  STS.U16 [R55+0x8540], R0 ;  /* 0x0085400037007388 */ /* 0x0007e60000000400 */
[----:B0-----:R-:W4:Y:S01]  /*404f0*/  LDL.LU R45, [R1+0x1b8] ;  /* 0x0001b800012d7983 */ /* 0x001f220000300800 */
[----:B-1----:R-:W4:Y:S02]  /*40500*/  LDL.LU R46, [R1+0x1ac] ;  /* 0x0001ac00012e7983 */ /* 0x002f240000300800 */
[----:B--2---:R-:W2:Y:S01]  /*40510*/  LDL.LU R47, [R1+0x1a8] ;  /* 0x0001a800012f7983 */ /* 0x004ea20000300800 */
[----:B---3--:R-:W3:Y:S04]  /*40520*/  LDL.LU R48, [R1+0x19c] ;  /* 0x00019c0001307983 */ /* 0x008ee80000300800 */
[----:B------:R-:W3:Y:S04]  /*40530*/  LDL.LU R2, [R1+0x198] ;  /* 0x0001980001027983 */ /* 0x000ee80000300800 */
[----:B------:R0:W-:Y:S01]  /*40540*/  STS.U16 [R55+0x8740], R3 ;  /* 0x0087400337007388 */ /* 0x0001e20000000400 */
[----:B------:R-:W3:Y:S02]  /*40550*/  LDL.LU R0, [R1+0xf8] ;  /* 0x0000f80001007983 */ /* 0x000ee40000300800 */
[----:B------:R1:W-:Y:S01]  /*40560*/  STS.U16 [R55+0x8700], R61 ;  /* 0x0087003d37007388 */ /* 0x0003e20000000400 */
[----:B0-----:R-:W3:Y:S01]  /*40570*/  LDL.LU R3, [R1+0xf4] ;  /* 0x0000f40001037983 */ /* 0x001ee20000300800 */
[----:B-1----:R-:W3:Y:S03]  /*40580*/  LDL.LU R61, [R1+0xe0] ;  /* 0x0000e000013d7983 */ /* 0x002ee60000300800 */
        /* <DEDUP_REMOVED lines=13> */
[----:B------:R0:W-:Y:S01]  /*40660*/  STS.U16 [R55+0x8940], R36 ;  /* 0x0089402437007388 */ /* 0x0001e20000000400 */
[----:B------:R1:W-:Y:S02]  /*40670*/  STS.U16 [R55+0x8b40], R37 ;  /* 0x008b402537007388 */ /* 0x0003e40000000400 */
[----:B------:R1:W-:Y:S02]  /*40680*/  STS.U16 [R55+0x8b00], R59 ;  /* 0x008b003b37007388 */ /* 0x0003e40000000400 */
[----:B------:R1:W-:Y:S01]  /*40690*/  STS.U16 [R55+0x8d00], R38 ;  /* 0x008d002637007388 */ /* 0x0003e20000000400 */
[----:B------:R1:W-:Y:S01]  /*406a0*/  STS.U16 [R55+0x8d40], R39 ;  /* 0x008d402737007388 */ /* 0x0003e20000000400 */
[----:B------:R1:W-:Y:S03]  /*406b0*/  STS.U16 [R55+0x8f40], R40 ;  /* 0x008f402837007388 */ /* 0x0003e60000000400 */
[----:B0-----:R-:W3:Y:S01]  /*406c0*/  LDL.LU R36, [R1+0x5338] ;  /* 0x0053380001247983 */ /* 0x001ee20000300800 */
[----:B-1----:R-:W3:Y:S03]  /*406d0*/  LDL.LU R37, [R1+0x5334] ;  /* 0x0053340001257983 */ /* 0x002ee60000300800 */
[----:B------:R-:W3:Y:S01]  /*406e0*/  LDL.LU R59, [R1+0x4c] ;  /* 0x00004c00013b7983 */ /* 0x000ee20000300800 */
[----:B------:R-:W3:Y:S03]  /*406f0*/  LDL.LU R38, [R1+0x5330] ;  /* 0x0053300001267983 */ /* 0x000ee60000300800 */
[----:B------:R-:W3:Y:S01]  /*40700*/  LDL.LU R39, [R1+0x532c] ;  /* 0x00532c0001277983 */ /* 0x000ee20000300800 */
[----:B------:R-:W3:Y:S03]  /*40710*/  LDL.LU R40, [R1+0x5328] ;  /* 0x0053280001287983 */ /* 0x000ee60000300800 */
[----:B------:R0:W-:Y:S01]  /*40720*/  STS.U16 [R55+0x8f00], R41 ;  /* 0x008f002937007388 */ /* 0x0001e20000000400 */
[----:B------:R1:W-:Y:S02]  /*40730*/  STS.U16 [R55+0x9100], R42 ;  /* 0x0091002a37007388 */ /* 0x0003e40000000400 */
[----:B------:R1:W-:Y:S02]  /*40740*/  STS.U16 [R55+0x9140], R43 ;  /* 0x0091402b37007388 */ /* 0x0003e40000000400 */
[----:B------:R1:W-:Y:S01]  /*40750*/  STS.U16 [R55+0x9340], R44 ;  /* 0x0093402c37007388 */ /* 0x0003e20000000400 */
[----:B0-----:R-:W3:Y:S01]  /*40760*/  LDL.LU R41, [R1+0x5324] ;  /* 0x0053240001297983 */ /* 0x001ee20000300800 */
[----:B-1----:R-:W3:Y:S02]  /*40770*/  LDL.LU R42, [R1+0x5320] ;  /* 0x00532000012a7983 */ /* 0x002ee40000300800 */
[----:B------:R-:W3:Y:S02]  /*40780*/  LDL.LU R43, [R1+0x531c] ;  /* 0x00531c00012b7983 */ /* 0x000ee40000300800 */
[----:B------:R-:W3:Y:S01]  /*40790*/  LDL.LU R44, [R1+0x5318] ;  /* 0x00531800012c7983 */ /* 0x000ee20000300800 */
[----:B----4-:R0:W-:Y:S01]  /*407a0*/  STS.U16 [R55+0x9300], R45 ;  /* 0x0093002d37007388 */ /* 0x0101e20000000400 */
[----:B------:R1:W-:Y:S02]  /*407b0*/  STS.U16 [R55+0x9500], R46 ;  /* 0x0095002e37007388 */ /* 0x0003e40000000400 */
[----:B--2---:R2:W-:Y:S01]  /*407c0*/  STS.U16 [R55+0x9540], R47 ;  /* 0x0095402f37007388 */ /* 0x0045e20000000400 */
[----:B---3--:R4:W-:Y:S04]  /*407d0*/  STS.U16 [R55+0x9740], R48 ;  /* 0x0097403037007388 */ /* 0x0089e80000000400 */
[----:B------:R4:W-:Y:S01]  /*407e0*/  STS.U16 [R55+0x9700], R2 ;  /* 0x0097000237007388 */ /* 0x0009e20000000400 */
[----:B------:R4:W-:Y:S03]  /*407f0*/  STS.U16 [R55+0x9900], R0 ;  /* 0x0099000037007388 */ /* 0x0009e60000000400 */
[----:B0-----:R-:W4:Y:S01]  /*40800*/  LDL.LU R45, [R1+0x5314] ;  /* 0x00531400012d7983 */ /* 0x001f220000300800 */
[----:B-1----:R-:W4:Y:S02]  /*40810*/  LDL.LU R46, [R1+0x5310] ;  /* 0x00531000012e7983 */ /* 0x002f240000300800 */
[----:B--2---:R-:W2:Y:S01]  /*40820*/  LDL.LU R47, [R1+0x530c] ;  /* 0x00530c00012f7983 */ /* 0x004ea20000300800 */
[----:B----4-:R-:W4:Y:S04]  /*40830*/  LDL.LU R48, [R1+0x5308] ;  /* 0x0053080001307983 */ /* 0x010f280000300800 */
[----:B------:R-:W2:Y:S01]  /*40840*/  LDL.LU R2, [R1+0x5304] ;  /* 0x0053040001027983 */ /* 0x000ea20000300800 */
[----:B------:R-:W2:Y:S03]  /*40850*/  LDL.LU R0, [R1+0x5300] ;  /* 0x0053000001007983 */ /* 0x000ea60000300800 */
[----:B------:R0:W-:Y:S01]  /*40860*/  STS.U16 [R55+0x9940], R3 ;  /* 0x0099400337007388 */ /* 0x0001e20000000400 */
[----:B------:R1:W-:Y:S03]  /*40870*/  STS.U16 [R55+0x9b40], R61 ;  /* 0x009b403d37007388 */ /* 0x0003e60000000400 */
[----:B0-----:R-:W2:Y:S01]  /*40880*/  LDL.LU R3, [R1+0x52fc] ;  /* 0x0052fc0001037983 */ /* 0x001ea20000300800 */
[----:B-1----:R-:W2:Y:S03]  /*40890*/  LDL.LU R61, [R1+0x52f8] ;  /* 0x0052f800013d7983 */ /* 0x002ea60000300800 */
[----:B------:R0:W-:Y:S01]  /*408a0*/  STS.U16 [R55+0x9b00], R60 ;  /* 0x009b003c37007388 */ /* 0x0001e20000000400 */
[----:B------:R-:W-:Y:S02]  /*408b0*/  STS.U16 [R55+0x9d00], R49 ;  /* 0x009d003137007388 */ /* 0x000fe40000000400 */
[----:B------:R-:W-:Y:S01]  /*408c0*/  STS.U16 [R55+0x9d40], R50 ;  /* 0x009d403237007388 */ /* 0x000fe20000000400 */
[----:B------:R-:W-:Y:S01]  /*408d0*/  STS.U16 [R55+0x9f40], R51 ;  /* 0x009f403337007388 */ /* 0x000fe20000000400 */
[----:B------:R-:W-:Y:S02]  /*408e0*/  STS.U16 [R55+0x9f00], R52 ;  /* 0x009f003437007388 */ /* 0x000fe40000000400 */
[----:B------:R-:W-:Y:S02]  /*408f0*/  STS.U16 [R55+0xa100], R53 ;  /* 0x00a1003537007388 */ /* 0x000fe40000000400 */
[----:B------:R-:W-:Y:S01]  /*40900*/  STS.U16 [R55+0xa140], R54 ;  /* 0x00a1403637007388 */ /* 0x000fe20000000400 */
[----:B------:R1:W-:Y:S01]  /*40910*/  STS.U16 [R55+0xa340], R56 ;  /* 0x00a3403837007388 */ /* 0x0003e20000000400 */
[----:B------:R-:W-:Y:S02]  /*40920*/  STS.U16 [R55+0xa300], R57 ;  /* 0x00a3003937007388 */ /* 0x000fe40000000400 */
[----:B------:R-:W-:Y:S01]  /*40930*/  STS.U16 [R55+0xa500], R58 ;  /* 0x00a5003a37007388 */ /* 0x000fe20000000400 */
[----:B0-----:R-:W4:Y:S01]  /*40940*/  LDL.LU R60, [R1+0x52f4] ;  /* 0x0052f400013c7983 */ /* 0x001f220000300800 */
[----:B------:R0:W-:Y:S02]  /*40950*/  STS.U16 [R55+0xa540], R22 ;  /* 0x00a5401637007388 */ /* 0x0001e40000000400 */
[----:B------:R0:W-:Y:S01]  /*40960*/  STS.U16 [R55+0xa740], R23 ;  /* 0x00a7401737007388 */ /* 0x0001e20000000400 */
[----:B-1----:R-:W4:Y:S04]  /*40970*/  LDL.LU R56, [R1+0x284] ;  /* 0x0002840001387983 */ /* 0x002f280000300800 */
[----:B0-----:R-:W4:Y:S04]  /*40980*/  LDL.LU R22, [R1+0x280] ;  /* 0x0002800001167983 */ /* 0x001f280000300800 */
[----:B------:R-:W-:Y:S01]  /*40990*/  STS.U16 [R55+0xa700], R59 ;  /* 0x00a7003b37007388 */ /* 0x000fe20000000400 */
[----:B------:R-:W4:Y:S03]  /*409a0*/  LDL.LU R23, [R1+0x264] ;  /* 0x0002640001177983 */ /* 0x000f260000300800 */
[----:B--2---:R0:W-:Y:S01]  /*409b0*/  STS.U16 [R55+0xa900], R61 ;  /* 0x00a9003d37007388 */ /* 0x0041e20000000400 */
[----:B------:R1:W-:Y:S02]  /*409c0*/  STS.U16 [R55+0xa940], R3 ;  /* 0x00a9400337007388 */ /* 0x0003e40000000400 */
[----:B------:R2:W-:Y:S01]  /*409d0*/  STS.U16 [R55+0xab40], R2 ;  /* 0x00ab400237007388 */ /* 0x0005e20000000400 */
[----:B0-----:R-:W3:Y:S01]  /*409e0*/  LDL.LU R61, [R1+0x52f0] ;  /* 0x0052f000013d7983 */ /* 0x001ee20000300800 */
[----:B------:R-:W3:Y:S02]  /*409f0*/  LDL.LU R57, [R1+0x260] ;  /* 0x0002600001397983 */ /* 0x000ee40000300800 */
[----:B------:R-:W3:Y:S02]  /*40a00*/  LDL.LU R58, [R1+0x254] ;  /* 0x00025400013a7983 */ /* 0x000ee40000300800 */
[----:B------:R-:W3:Y:S01]  /*40a10*/  LDL.LU R59, [R1+0x250] ;  /* 0x00025000013b7983 */ /* 0x000ee20000300800 */
[----:B-1----:R-:W3:Y:S01]  /*40a20*/  LDL.LU R3, [R1+0x52ec] ;  /* 0x0052ec0001037983 */ /* 0x002ee20000300800 */
[----:B--2---:R-:W2:Y:S03]  /*40a30*/  LDL.LU R2, [R1+0x52e8] ;  /* 0x0052e80001027983 */ /* 0x004ea60000300800 */
[----:B----4-:R-:W-:Y:S01]  /*40a40*/  STS.U16 [R55+0xab00], R48 ;  /* 0x00ab003037007388 */ /* 0x010fe20000000400 */
        /* <DEDUP_REMOVED lines=20> */
[----:B--2---:R-:W-:Y:S01]  /*40b90*/  STS.U16 [R2+0x8180], R56 ;  /* 0x0081803802007388 */ /* 0x004fe20000000400 */
[----:B------:R0:W-:Y:S02]  /*40ba0*/  STS.U16 [R2+0x81c0], R22 ;  /* 0x0081c01602007388 */ /* 0x0001e40000000400 */
[----:B------:R1:W-:Y:S01]  /*40bb0*/  STS.U16 [R2+0x83c0], R23 ;  /* 0x0083c01702007388 */ /* 0x0003e20000000400 */
[----:B0-----:R-:W2:Y:S01]  /*40bc0*/  LDL.LU R22, [R1+0x244] ;  /* 0x0002440001167983 */ /* 0x001ea20000300800 */
        /* <DEDUP_REMOVED lines=24> */
[----:B---3--:R0:W-:Y:S01]  /*40d50*/  STS.U16 [R2+0x8380], R57 ;  /* 0x0083803902007388 */ /* 0x0081e20000000400 */
[----:B------:R-:W3:Y:S02]  /*40d60*/  LDL.LU R56, [R1+0xa4] ;  /* 0x0000a40001387983 */ /* 0x000ee40000300800 */
[----:B------:R1:W-:Y:S01]  /*40d70*/  STS.U16 [R2+0x8580], R58 ;  /* 0x0085803a02007388 */ /* 0x0003e20000000400 */
[----:B0-----:R-:W3:Y:S01]  /*40d80*/  LDL.LU R57, [R1+0x90] ;  /* 0x0000900001397983 */ /* 0x001ee20000300800 */
[----:B-1----:R-:W3:Y:S02]  /*40d90*/  LDL.LU R58, [R1+0x8c] ;  /* 0x00008c00013a7983 */ /* 0x002ee40000300800 */
[----:B------:R0:W-:Y:S02]  /*40da0*/  STS.U16 [R2+0x85c0], R59 ;  /* 0x0085c03b02007388 */ /* 0x0001e40000000400 */
[----:B0-----:R-:W3:Y:S04]  /*40db0*/  LDL.LU R59, [R1+0x74] ;  /* 0x00007400013b7983 */ /* 0x001ee80000300800 */
[----:B--2---:R0:W-:Y:S01]  /*40dc0*/  STS.U16 [R2+0x87c0], R22 ;  /* 0x0087c01602007388 */ /* 0x0041e20000000400 */
[----:B----4-:R1:W-:Y:S03]  /*40dd0*/  STS.U16 [R2+0x8780], R23 ;  /* 0x0087801702007388 */ /* 0x0103e60000000400 */
[----:B------:R-:W-:Y:S01]  /*40de0*/  STS.U16 [R2+0x8980], R33 ;  /* 0x0089802102007388 */ /* 0x000fe20000000400 */
[----:B------:R-:W-:Y:S03]  /*40df0*/  STS.U16 [R2+0x89c0], R34 ;  /* 0x0089c02202007388 */ /* 0x000fe60000000400 */
[----:B------:R-:W-:Y:S01]  /*40e00*/  STS.U16 [R2+0x8bc0], R35 ;  /* 0x008bc02302007388 */ /* 0x000fe20000000400 */
[----:B------:R-:W-:Y:S02]  /*40e10*/  STS.U16 [R2+0x8b80], R36 ;  /* 0x008b802402007388 */ /* 0x000fe40000000400 */
[----:B------:R-:W-:Y:S01]  /*40e20*/  STS.U16 [R2+0x8d80], R37 ;  /* 0x008d802502007388 */ /* 0x000fe20000000400 */
[----:B0-----:R-:W2:Y:S04]  /*40e30*/  LDL.LU R22, [R1+0x60] ;  /* 0x0000600001167983 */ /* 0x001ea80000300800 */
[----:B-1----:R-:W4:Y:S01]  /*40e40*/  LDL.LU R23, [R1+0x5c] ;  /* 0x00005c0001177983 */ /* 0x002f220000300800 */
        /* <DEDUP_REMOVED lines=18> */
[----:B---3--:R-:W-:Y:S04]  /*40f70*/  STS.U16 [R2+0x9f80], R56 ;  /* 0x009f803802007388 */ /* 0x008fe80000000400 */
[----:B------:R-:W-:Y:S01]  /*40f80*/  STS.U16 [R2+0xa180], R57 ;  /* 0x00a1803902007388 */ /* 0x000fe20000000400 */
[----:B------:R-:W-:Y:S02]  /*40f90*/  STS.U16 [R2+0xa1c0], R58 ;  /* 0x00a1c03a02007388 */ /* 0x000fe40000000400 */
[----:B------:R0:W-:Y:S02]  /*40fa0*/  STS.U16 [R2+0xa3c0], R3 ;  /* 0x00a3c00302007388 */ /* 0x0001e40000000400 */
[----:B0-----:R-:W3:Y:S04]  /*40fb0*/  LDL.LU R3, [R1+0x380] ;  /* 0x0003800001037983 */ /* 0x001ee80000300800 */
[----:B------:R-:W-:Y:S04]  /*40fc0*/  STS.U16 [R2+0xa380], R59 ;  /* 0x00a3803b02007388 */ /* 0x000fe80000000400 */
[----:B--2---:R-:W-:Y:S04]  /*40fd0*/  STS.U16 [R2+0xa580], R22 ;  /* 0x00a5801602007388 */ /* 0x004fe80000000400 */
[----:B----4-:R-:W-:Y:S01]  /*40fe0*/  STS.U16 [R2+0xa5c0], R23 ;  /* 0x00a5c01702007388 */ /* 0x010fe20000000400 */
[----:B------:R-:W-:Y:S02]  /*40ff0*/  STS.U16 [R2+0xa7c0], R61 ;  /* 0x00a7c03d02007388 */ /* 0x000fe40000000400 */
[----:B------:R0:W-:Y:S01]  /*41000*/  STS.U16 [R2+0xa780], R60 ;  /* 0x00a7803c02007388 */ /* 0x0001e20000000400 */
        /* <DEDUP_REMOVED lines=10> */
[----:B0-----:R-:W0:Y:S01]  /*410b0*/  S2R R60, SR_TID.X ;  /* 0x00000000003c7919 */ /* 0x001e220000002100 */
[----:B------:R-:W-:Y:S02]  /*410c0*/  STS.U16 [R2+0xb3c0], R7 ;  /* 0x00b3c00702007388 */ /* 0x000fe40000000400 */
[----:B------:R-:W-:Y:S02]  /*410d0*/  STS.U16 [R2+0xb380], R6 ;  /* 0x00b3800602007388 */ /* 0x000fe40000000400 */
[----:B------:R-:W-:Y:S01]  /*410e0*/  STS.U16 [R2+0xb580], R5 ;  /* 0x00b5800502007388 */ /* 0x000fe20000000400 */
[----:B------:R-:W-:Y:S01]  /*410f0*/  STS.U16 [R2+0xb5c0], R4 ;  /* 0x00b5c00402007388 */ /* 0x000fe20000000400 */
[----:B------:R-:W-:Y:S03]  /*41100*/  STS.U16 [R2+0xb7c0], R24 ;  /* 0x00b7c01802007388 */ /* 0x000fe60000000400 */
[----:B------:R-:W2:Y:S01]  /*41110*/  S2R R61, SR_TID.X ;  /* 0x00000000003d7919 */ /* 0x000ea20000002100 */
[----:B------:R-:W-:Y:S02]  /*41120*/  STS.U16 [R2+0xb780], R25 ;  /* 0x00b7801902007388 */ /* 0x000fe40000000400 */
[----:B------:R-:W-:Y:S02]  /*41130*/  STS.U16 [R2+0xb980], R26 ;  /* 0x00b9801a02007388 */ /* 0x000fe40000000400 */
[----:B------:R-:W-:Y:S01]  /*41140*/  STS.U16 [R2+0xb9c0], R27 ;  /* 0x00b9c01b02007388 */ /* 0x000fe20000000400 */
[----:B------:R-:W-:Y:S01]  /*41150*/  STS.U16 [R2+0xbbc0], R28 ;  /* 0x00bbc01c02007388 */ /* 0x000fe20000000400 */
[----:B------:R-:W-:Y:S02]  /*41160*/  STS.U16 [R2+0xbb80], R29 ;  /* 0x00bb801d02007388 */ /* 0x000fe40000000400 */
[----:B------:R-:W-:Y:S02]  /*41170*/  STS.U16 [R2+0xbd80], R30 ;  /* 0x00bd801e02007388 */ /* 0x000fe40000000400 */
[----:B------:R-:W-:Y:S01]  /*41180*/  STS.U16 [R2+0xbdc0], R31 ;  /* 0x00bdc01f02007388 */ /* 0x000fe20000000400 */
[----:B-1----:R-:W4:Y:S04]  /*41190*/  LDL R0, [R1+0x1874] ;  /* 0x0018740001007983 */ /* 0x002f280000100800 */
[----:B---3--:R1:W-:Y:S01]  /*411a0*/  STS.U16 [R2+0xbfc0], R3 ;  /* 0x00bfc00302007388 */ /* 0x0083e20000000400 */
[----:B------:R-:W-:Y:S02]  /*411b0*/  STS.U16 [R2+0xbf80], R32 ;  /* 0x00bf802002007388 */ /* 0x000fe40000000400 */
[----:B------:R-:W-:Y:S01]  /*411c0*/  BAR.SYNC.DEFER_BLOCKING 0x0 ;  /* 0x0000000000007b1d */ /* 0x000fe20000010000 */
[----:B0-----:R-:W-:Y:S01]  /*411d0*/  LOP3.LUT R60, R60, 0x7, RZ, 0xc0, !PT ;  /* 0x000000073c3c7812 */ /* 0x001fe200078ec0ff */
[----:B--2---:R-:W-:-:S04]  /*411e0*/  IMAD.SHL.U32 R61, R61, 0x2, RZ ;  /* 0x000000023d3d7824 */ /* 0x004fc800078e00ff */
[----:B------:R-:W-:-:S05]  /*411f0*/  IMAD R60, R60, 0x90, RZ ;  /* 0x000000903c3c7824 */ /* 0x000fca00078e02ff */
[----:B-1----:R-:W-:-:S05]  /*41200*/  LOP3.LUT R3, R60, 0x30, R61, 0x78, !PT ;  /* 0x000000303c037812 */ /* 0x002fca00078e783d */
[----:B------:R-:W0:Y:S04]  /*41210*/  LDSM.16.M88.4 R40, [R3+0x8000] ;  /* 0x008000000328783b */ /* 0x000e280000000200 */
[----:B------:R-:W1:Y:S04]  /*41220*/  LDSM.16.M88.4 R36, [R3+0x8400] ;  /* 0x008400000324783b */ /* 0x000e680000000200 */
[----:B------:R-:W2:Y:S04]  /*41230*/  LDSM.16.M88.4 R32, [R3+0x8800] ;  /* 0x008800000320783b */ /* 0x000ea80000000200 */
[----:B------:R-:W3:Y:S04]  /*41240*/  LDSM.16.M88.4 R28, [R3+0x8c00] ;  /* 0x008c0000031c783b */ /* 0x000ee80000000200 */
[----:B------:R-:W2:Y:S04]  /*41250*/  LDSM.16.M88.4 R24, [R3+0x9000] ;  /* 0x009000000318783b */ /* 0x000ea80000000200 */
[----:B------:R-:W3:Y:S04]  /*41260*/  LDSM.16.M88.4 R8, [R3+0x9400] ;  /* 0x009400000308783b */ /* 0x000ee80000000200 */
[----:B------:R-:W3:Y:S04]  /*41270*/  LDSM.16.M88.4 R4, [R3+0x9800] ;  /* 0x009800000304783b */ /* 0x000ee80000000200 */
[----:B------:R-:W3:Y:S04]  /*41280*/  LDSM.16.M88.4 R16, [R3+0xa000] ;  /* 0x00a000000310783b */ /* 0x000ee80000000200 */
[----:B------:R-:W3:Y:S04]  /*41290*/  LDSM.16.M88.4 R12, [R3+0xa800] ;  /* 0x00a80000030c783b */ /* 0x000ee80000000200 */
[----:B------:R-:W3:Y:S04]  /*412a0*/  LDSM.16.M88.4 R52, [R3+0x9c00] ;  /* 0x009c00000334783b */ /* 0x000ee80000000200 */
[----:B------:R-:W-:Y:S04]  /*412b0*/  LDSM.16.M88.4 R56, [R3+0xa400] ;  /* 0x00a400000338783b */ /* 0x000fe80000000200 */
[----:B0-----:R-:W-:Y:S01]  /*412c0*/  STL [R1+0x4b04], R42 ;  /* 0x004b042a01007387 */ /* 0x001fe20000100800 */
[----:B------:R-:W-:Y:S02]  /*412d0*/  STL [R1+0x4b00], R43 ;  /* 0x004b002b01007387 */ /* 0x000fe40000100800 */
[----:B-1----:R-:W-:Y:S02]  /*412e0*/  STL [R1+0x4af4], R38 ;  /* 0x004af42601007387 */ /* 0x002fe40000100800 */
[----:B------:R0:W-:Y:S01]  /*412f0*/  STL [R1+0x4af0], R39 ;  /* 0x004af02701007387 */ /* 0x0001e20000100800 */
[----:B--2---:R-:W-:Y:S01]  /*41300*/  STL [R1+0x4adc], R34 ;  /* 0x004adc2201007387 */ /* 0x004fe20000100800 */
[----:B------:R-:W-:Y:S02]  /*41310*/  STL [R1+0x4ad8], R35 ;  /* 0x004ad82301007387 */ /* 0x000fe40000100800 */
[----:B------:R-:W-:Y:S02]  /*41320*/  STL.64 [R1+0x52e0], R32 ;  /* 0x0052e02001007387 */ /* 0x000fe40000100a00 */
[----:B---3--:R-:W-:Y:S01]  /*41330*/  STL [R1+0x4f08], R30 ;  /* 0x004f081e01007387 */ /* 0x008fe20000100800 */
[----:B------:R-:W-:Y:S01]  /*41340*/  STL [R1+0x4ac8], R31 ;  /* 0x004ac81f01007387 */ /* 0x000fe20000100800 */
[----:B------:R-:W-:Y:S02]  /*41350*/  STL [R1+0x4ae0], R26 ;  /* 0x004ae01a01007387 */ /* 0x000fe40000100800 */
[----:B------:R-:W-:Y:S02]  /*41360*/  STL [R1+0x4ac4], R27 ;  /* 0x004ac41b01007387 */ /* 0x000fe40000100800 */
[----:B------:R-:W-:Y:S01]  /*41370*/  STL [R1+0x4ac0], R10 ;  /* 0x004ac00a01007387 */ /* 0x000fe20000100800 */
[----:B------:R-:W-:Y:S01]  /*41380*/  STL [R1+0x4abc], R11 ;  /* 0x004abc0b01007387 */ /* 0x000fe20000100800 */
[----:B------:R-:W-:Y:S02]  /*41390*/  STL [R1+0x4ae4], R6 ;  /* 0x004ae40601007387 */ /* 0x000fe40000100800 */
[----:B------:R-:W-:Y:S02]  /*413a0*/  STL [R1+0x4ab8], R7 ;  /* 0x004ab80701007387 */ /* 0x000fe40000100800 */
[----:B------:R-:W-:Y:S01]  /*413b0*/  STL.64 [R1+0xe0], R16 ;  /* 0x0000e01001007387 */ /* 0x000fe20000100a00 */
[----:B------:R-:W-:Y:S01]  /*413c0*/  STL.64 [R1+0xe8], R18 ;  /* 0x0000e81201007387 */ /* 0x000fe20000100a00 */
[----:B------:R-:W-:Y:S02]  /*413d0*/  STL.64 [R1+0x30], R12 ;  /* 0x0000300c01007387 */ /* 0x000fe40000100a00 */
[----:B0-----:R-:W-:-:S02]  /*413e0*/  IMAD.MOV.U32 R39, RZ, RZ, R12 ;  /* 0x000000ffff277224 */ /* 0x001fc400078e000c */
[----:B------:R-:W-:Y:S02]  /*413f0*/  STL.64 [R1+0x38], R14 ;  /* 0x0000380e01007387 */ /* 0x000fe40000100a00 */
[----:B------:R-:W-:Y:S01]  /*41400*/  IMAD.MOV.U32 R38, RZ, RZ, R13 ;  /* 0x000000ffff267224 */ /* 0x000fe200078e000d */
[----:B------:R-:W-:Y:S04]  /*41410*/  LDSM.16.M88.4 R16, [R3+0xbc00] ;  /* 0x00bc00000310783b */ /* 0x000fe80000000200 */
[----:B------:R-:W0:Y:S04]  /*41420*/  LDSM.16.M88.4 R12, [R3+0xac00] ;  /* 0x00ac0000030c783b */ /* 0x000e280000000200 */
[----:B------:R-:W-:Y:S01]  /*41430*/  STL.64 [R1+0xf0], R52 ;  /* 0x0000f03401007387 */ /* 0x000fe20000100a00 */
[----:B------:R-:W-:Y:S03]  /*41440*/  STL.64 [R1+0xf8], R54 ;  /* 0x0000f83601007387 */ /* 0x000fe60000100a00 */
[----:B0-----:R-:W-:Y:S01]  /*41450*/  STL.64 [R1+0x20], R12 ;  /* 0x0000200c01007387 */ /* 0x001fe20000100a00 */
[----:B------:R-:W-:-:S02]  /*41460*/  IMAD.MOV.U32 R45, RZ, RZ, R12 ;  /* 0x000000ffff2d7224 */ /* 0x000fc400078e000c */
[----:B------:R-:W-:Y:S02]  /*41470*/  IMAD.MOV.U32 R44, RZ, RZ, R13 ;  /* 0x000000ffff2c7224 */ /* 0x000fe400078e000d */
[----:B------:R-:W-:Y:S01]  /*41480*/  IMAD.MOV.U32 R60, RZ, RZ, R14 ;  /* 0x000000ffff3c7224 */ /* 0x000fe200078e000e */
[----:B------:R-:W-:Y:S01]  /*41490*/  STL.64 [R1+0x28], R14 ;  /* 0x0000280e01007387 */ /* 0x000fe20000100a00 */
[----:B------:R-:W-:Y:S02]  /*414a0*/  IMAD.MOV.U32 R30, RZ, RZ, R15 ;  /* 0x000000ffff1e7224 */ /* 0x000fe400078e000f */
[----:B------:R-:W0:Y:S04]  /*414b0*/  LDSM.16.M88.4 R12, [R3+0xb000] ;  /* 0x00b00000030c783b */ /* 0x000e280000000200 */
[----:B------:R-:W-:Y:S01]  /*414c0*/  STL.64 [R1+0xd0], R56 ;  /* 0x0000d03801007387 */ /* 0x000fe20000100a00 */
[----:B------:R-:W-:Y:S01]  /*414d0*/  STL.64 [R1+0xd8], R58 ;  /* 0x0000d83a01007387 */ /* 0x000fe20000100a00 */
[----:B------:R1:W-:Y:S03]  /*414e0*/  STL.64 [R1+0x52d0], R56 ;  /* 0x0052d03801007387 */ /* 0x0003e60000100a00 */
[----:B0-----:R-:W-:Y:S01]  /*414f0*/  STL.64 [R1+0x10], R12 ;  /* 0x0000100c01007387 */ /* 0x001fe20000100a00 */
[----:B------:R-:W-:Y:S02]  /*41500*/  STL.64 [R1+0x18], R14 ;  /* 0x0000180e01007387 */ /* 0x000fe40000100a00 */
[----:B------:R-:W2:Y:S02]  /*41510*/  LDL.LU.64 R32, [R1+0x13c0] ;  /* 0x0013c00001207983 */ /* 0x000ea40000300a00 */
[----:B------:R-:W2:Y:S02]  /*41520*/  LDL.LU.64 R34, [R1+0x13c8] ;  /* 0x0013c80001227983 */ /* 0x000ea40000300a00 */
[----:B------:R-:W-:-:S02]  /*41530*/  IMAD.MOV.U32 R7, RZ, RZ, R12 ;  /* 0x000000ffff077224 */ /* 0x000fc400078e000c */
[----:B------:R-:W-:Y:S01]  /*41540*/  IMAD.MOV.U32 R2, RZ, RZ, R13 ;  /* 0x000000ffff027224 */ /* 0x000fe200078e000d */
[----:B-1----:R-:W3:Y:S04]  /*41550*/  LDL.LU.64 R56, [R1+0x1370] ;  /* 0x0013700001387983 */ /* 0x002ee80000300a00 */
[----:B------:R-:W0:Y:S01]  /*41560*/  LDSM.16.M88.4 R12, [R3+0xb400] ;  /* 0x00b40000030c783b */ /* 0x000e220000000200 */
[----:B------:R-:W3:Y:S03]  /*41570*/  LDL.LU.64 R58, [R1+0x1378] ;  /* 0x00137800013a7983 */ /* 0x000ee60000300a00 */
[----:B0-----:R-:W-:Y:S01]  /*41580*/  STL.64 [R1], R12 ;  /* 0x0000000c01007387 */ /* 0x001fe20000100a00 */
[----:B------:R-:W-:-:S02]  /*41590*/  IMAD.MOV.U32 R47, RZ, RZ, R12 ;  /* 0x000000ffff2f7224 */ /* 0x000fc400078e000c */
[----:B------:R-:W-:Y:S02]  /*415a0*/  STL.64 [R1+0x8], R14 ;  /* 0x0000080e01007387 */ /* 0x000fe40000100a00 */
[----:B------:R-:W-:Y:S02]  /*415b0*/  IMAD.MOV.U32 R46, RZ, RZ, R13 ;  /* 0x000000ffff2e7224 */ /* 0x000fe400078e000d */
[----:B------:R-:W0:Y:S04]  /*415c0*/  LDSM.16.M88.4 R12, [R3+0xb800] ;  /* 0x00b80000030c783b */ /* 0x000e280000000200 */
[----:B----4-:R-:W1:Y:S04]  /*415d0*/  LDSM.16.MT88.4 R20, [R0+0x80] ;  /* 0x000080000014783b */ /* 0x010e680000004200 */
[----:B------:R-:W2:Y:S04]  /*415e0*/  LDSM.16.MT88.4 R48, [R0] ;  /* 0x000000000030783b */ /* 0x000ea80000004200 */
[----:B0-----:R-:W-:Y:S01]  /*415f0*/  STL.64 [R1+0x5298], R14 ;  /* 0x0052980e01007387 */ /* 0x001fe20000100a00 */
[----:B------:R0:W-:Y:S03]  /*41600*/  STL.64 [R1+0x5290], R12 ;  /* 0x0052900c01007387 */ /* 0x0001e60000100a00 */
[----:B0-----:R-:W4:Y:S01]  /*41610*/  LDL.LU.64 R12, [R1+0x1360] ;  /* 0x00136000010c7983 */ /* 0x001f220000300a00 */
[----:B------:R-:W4:Y:S02]  /*41620*/  LDL.LU.64 R14, [R1+0x1368] ;  /* 0x00136800010e7983 */ /* 0x000f240000300a00 */
[----:B------:R-:W-:Y:S02]  /*41630*/  STL [R1+0x4b1c], R18 ;  /* 0x004b1c1201007387 */ /* 0x000fe40000100800 */
[----:B------:R-:W-:Y:S01]  /*41640*/  STL [R1+0x4b18], R19 ;  /* 0x004b181301007387 */ /* 0x000fe20000100800 */
[----:B------:R-:W3:Y:S04]  /*41650*/  LDL R3, [R1+0x18c0] ;  /* 0x0018c00001037983 */ /* 0x000ee80000100800 */
[----:B-1----:R-:W-:Y:S01]  /*41660*/  STL.64 [R1+0x5288], R22 ;  /* 0x0052881601007387 */ /* 0x002fe20000100a00 */
[----:B------:R0:W-:Y:S03]  /*41670*/  STL.64 [R1+0x5280], R20 ;  /* 0x0052801401007387 */ /* 0x0001e60000100a00 */
[----:B0-----:R-:W3:Y:S01]  /*41680*/  LDL.LU.64 R20, [R1+0x1380] ;  /* 0x0013800001147983 */ /* 0x001ee20000300a00 */
[----:B------:R-:W3:Y:S01]  /*41690*/  LDL.LU.64 R22, [R1+0x1388] ;  /* 0x0013880001167983 */ /* 0x000ee20000300a00 */
[C---:B--2---:R-:W-:Y:S11]  /*416a0*/  HMMA.16816.F32 R32, R48.reuse, R40, R32 ;  /* 0x000000283020723c */ /* 0x044ff60000001820 */
[----:B------:R-:W-:Y:S11]  /*416b0*/  @!UPT UIADD3 URZ, URZ, URZ, URZ ;  /* 0x0000003f3f3ff290 */ /* 0x000ff6000fffe03f */
[----:B------:R-:W-:Y:S01]  /*416c0*/  @!UPT UIADD3 URZ, URZ, URZ, URZ ;  /* 0x0000003f3f3ff290 */ /* 0x000fe2000fffe03f */
[----:B------:R0:W-:Y:S01]  /*416d0*/  STL.64 [R1+0x4d0], R32 ;  /* 0x0004d02001007387 */ /* 0x0001e20000100a00 */
[----:B------:R1:W-:Y:S03]  /*416e0*/  STL.64 [R1+0x4d8], R34 ;  /* 0x0004d82201007387 */ /* 0x0003e60000100a00 */
[----:B0-----:R-:W2:Y:S01]  /*416f0*/  LDL.LU.64 R32, [R1+0x52e0] ;  /* 0x0052e00001207983 */ /* 0x001ea20000300a00 */
[C---:B---3--:R-:W-:Y:S11]  /*41700*/  HMMA.16816.F32 R20, R48.reuse, R36, R20 ;  /* 0x000000243014723c */ /* 0x048ff60000001814 */
[----:B------:R-:W-:Y:S11]  /*41710*/  @!UPT UIADD3 URZ, URZ, URZ, URZ ;  /* 0x0000003f3f3ff290 */ /* 0x000ff6000fffe03f */
[----:B------:R-:W-:Y:S01]  /*41720*/  @!UPT UIADD3 URZ, URZ, URZ, URZ ;  /* 0x0000003f3f3ff290 */ /* 0x000fe2000fffe03f */
[----:B------:R-:W-:Y:S01]  /*41730*/  STL.64 [R1+0x4c0], R20 ;  /* 0x0004c01401007387 */ /* 0x000fe20000100a00 */
[----:B------:R2:W-:Y:S01]  /*41740*/  STL.64 [R1+0x4c8], R22 ;  /* 0x0004c81601007387 */ /* 0x0005e20000100a00 */
[C---:B----4-:R-:W-:Y:S11]  /*41750*/  HMMA.16816.F32 R12, R48.reuse, R28, R12 ;  /* 0x0000001c300c723c */ /* 0x050ff6000000180c */
[----:B------:R-:W-:Y:S11]  /*41760*/  @!UPT UIADD3 URZ, URZ, URZ, URZ ;  /* 0x0000003f3f3ff290 */ /* 0x000ff6000fffe03f */
[----:B------:R-:W-:Y:S02]  /*41770*/  @!UPT UIADD3 URZ, URZ, URZ, URZ ;  /* 0x0000003f3f3ff290 */ /* 0x000fe4000fffe03f */
[----:B------:R-:W-:Y:S02]  /*41780*/  IMAD.MOV.U32 R6, RZ, RZ, R12 ;  /* 0x000000ffff067224 */ /* 0x000fe400078e000c */
[----:B------:R-:W-:Y:S02]  /*41790*/  IMAD.MOV.U32 R26, RZ, RZ, R13 ;  /* 0x000000ffff1a7224 */ /* 0x000fe400078e000d */
[----:B-1----:R-:W-:Y:S02]  /*417a0*/  IMAD.MOV.U32 R34, RZ, RZ, R14 ;  /* 0x000000ffff227224 */ /* 0x002fe400078e000e */
[----:B------:R-:W-:Y:S01]  /*417b0*/  IMAD.MOV.U32 R35, RZ, RZ, R15 ;  /* 0x000000ffff237224 */ /* 0x000fe200078e000f */
[----:B--2---:R-:W-:Y:S11]  /*417c0*/  HMMA.16816.F32 R20, R48, R32, R56 ;  /* 0x000000203014723c */ /* 0x004ff60000001838 */
[----:B------:R-:W-:Y:S11]  /*417d0*/  @!UPT UIADD3 URZ, URZ, URZ, URZ ;  /* 0x0000003f3f3ff290 */ /* 0x000ff6000fffe03f */
[----:B------:R-:W-:Y:S02]  /*417e0*/  @!UPT UIADD3 URZ, URZ, URZ, URZ ;  /* 0x0000003f3f3ff290 */ /* 0x000fe4000fffe03f */
[----:B------:R-:W-:Y:S02]  /*417f0*/  IMAD.MOV.U32 R31, RZ, RZ, R20 ;  /* 0x000000ffff1f7224 */ /* 0x000fe400078e0014 */
[----:B------:R-:W-:Y:S02]  /*41800*/  IMAD.MOV.U32 R27, RZ, RZ, R21 ;  /* 0x000000ffff1b7224 */ /* 0x000fe400078e0015 */
[----:B------:R-:W-:Y:S02]  /*41810*/  IMAD.MOV.U32 R10, RZ, RZ, R22 ;  /* 0x000000ffff0a7224 */ /* 0x000fe400078e0016 */
[----:B------:R-:W-:Y:S01]  /*41820*/  IMAD.MOV.U32 R11, RZ, RZ, R23 ;  /* 0x000000ffff0b7224 */ /* 0x000fe200078e0017 */
[----:B------:R-:W2:Y:S01]  /*41830*/  LDL.LU.64 R20, [R1+0x1190] ;  /* 0x0011900001147983 */ /* 0x000ea20000300a00 */
[----:B------:R-:W2:Y:S03]  /*41840*/  LDL.LU.64 R22, [R1+0x1198] ;  /* 0x0011980001167983 */ /* 0x000ea60000300a00 */
[----:B------:R-:W-:Y:S01]  /*41850*/  STL [R1+0x4afc], R11 ;  /* 0x004afc0b01007387 */ /* 0x000fe20000100800 */
[----:B------:R-:W-:Y:S02]  /*41860*/  STL [R1+0x4af8], R10 ;  /* 0x004af80a01007387 */ /* 0x000fe40000100800 */
[----:B------:R-:W3:Y:S02]  /*41870*/  LDL.LU.64 R12, [R1+0x1160] ;  /* 0x00116000010c7983 */ /* 0x000ee40000300a00 */
[----:B------:R-:W3:Y:S01]  /*41880*/  LDL.LU.64 R14, [R1+0x1168] ;  /* 0x00116800010e7983 */ /* 0x000ee20000300a00 */
[----:B------:R-:W-:Y:S01]  /*41890*/  STL.64 [R1+0x5278], R30 ;  /* 0x0052781e01007387 */ /* 0x000fe20000100a00 */
[----:B------:R0:W-:Y:S02]  /*418a0*/  STL.64 [R1+0x5270], R28 ;  /* 0x0052701c01007387 */ /* 0x0001e40000100a00 */
[----:B------:R-:W-:Y:S02]  /*418b0*/  STL [R1+0x4b84], R35 ;  /* 0x004b842301007387 */ /* 0x000fe40000100800 */
[----:B------:R-:W-:Y:S01]  /*418c0*/  STL [R1+0x4b24], R34 ;  /* 0x004b242201007387 */ /* 0x000fe20000100800 */
[----:B------:R-:W-:Y:S01]  /*418d0*/  STL [R1+0x4b20], R6 ;  /* 0x004b200601007387 */ /* 0x000fe20000100800 */
[----:B0-----:R-:W-:-:S02]  /*418e0*/  IMAD.MOV.U32 R28, RZ, RZ, R47 ;  /* 0x000000ffff1c7224 */ /* 0x001fc400078e002f */
[----:B------:R-:W-:Y:S01]  /*418f0*/  IMAD.MOV.U32 R29, RZ, RZ, R46 ;  /* 0x000000ffff1d7224 */ /* 0x000fe200078e002e */
[C---:B--2---:R-:W-:Y:S08]  /*41900*/  HMMA.16816.F32 R20, R48.reuse, R24, R20 ;  /* 0x000000183014723c */ /* 0x044ff00000001814 */
[----:B---3--:R-:W-:Y:S11]  /*41910*/  HMMA.16816.F32 R12, R48, R8, R12 ;  /* 0x00000008300c723c */ /* 0x008ff6000000180c */
[----:B------:R-:W-:Y:S04]  /*41920*/  @!UPT UIADD3 URZ, URZ, URZ, URZ ;  /* 0x0000003f3f3ff290 */ /* 0x000fe8000fffe03f */
[----:B------:R-:W-:Y:S01]  /*41930*/  STL [R1+0x490], R20 ;  /* 0x0004901401007387 */ /* 0x000fe20000100800 */
[----:B------:R-:W-:Y:S02]  /*41940*/  STL [R1+0x49c], R23 ;  /* 0x00049c1701007387 */ /* 0x000fe40000100800 */
[----:B------:R-:W-:Y:S02]  /*41950*/  STL.64 [R1+0x52a8], R26 ;  /* 0x0052a81a01007387 */ /* 0x000fe40000100a00 */
[----:B------:R0:W-:Y:S02]  /*41960*/  STL.64 [R1+0x52a0], R24 ;  /* 0x0052a01801007387 */ /* 0x0001e40000100a00 */
[----:B0-----:R-:W-:Y:S02]  /*41970*/  IMAD.MOV.U32 R24, RZ, RZ, R45 ;  /* 0x000000ffff187224 */ /* 0x001fe400078e002d */
[----:B------:R-:W-:Y:S02]  /*41980*/  IMAD.MOV.U32 R25, RZ, RZ, R44 ;  /* 0x000000ffff197224 */ /* 0x000fe400078e002c */
[----:B------:R-:W0:Y:S01]  /*41990*/  LDSM.16.MT88.4 R44, [R0+0x100] ;  /* 0x00010000002c783b */ /* 0x000e220000004200 */
[----:B------:R-:W-:-:S02]  /*419a0*/  IMAD.MOV.U32 R43, RZ, RZ, R22 ;  /* 0x000000ffff2b7224 */ /* 0x000fc400078e0016 */
[----:B------:R-:W-:-:S03]  /*419b0*/  IMAD.MOV.U32 R42, RZ, RZ, R21 ;  /* 0x000000ffff2a7224 */ /* 0x000fc600078e0015 */
[----:B------:R-:W-:Y:S02]  /*419c0*/  STL [R1+0x4b7c], R43 ;  /* 0x004b7c2b01007387 */ /* 0x000fe40000100800 */
[----:B------:R-:W-:Y:S02]  /*419d0*/  STL [R1+0x4b78], R42 ;  /* 0x004b782a01007387 */ /* 0x000fe40000100800 */
[----:B------:R-:W-:Y:S02]  /*419e0*/  STL.64 [R1+0x52b0], R40 ;  /* 0x0052b02801007387 */ /* 0x000fe40000100a00 */
[----:B------:R-:W2:Y:S01]  /*419f0*/  LDL.LU.64 R20, [R1+0x1180] ;  /* 0x0011800001147983 */ /* 0x000ea20000300a00 */
[----:B------:R-:W2:Y:S01]  /*41a00*/  LDL.LU.64 R22, [R1+0x1188] ;  /* 0x0011880001167983 */ /* 0x000ea20000300a00 */
[----:B------:R1:W-:Y:S02]  /*41a10*/  STL.64 [R1+0x480], R12 ;  /* 0x0004800c01007387 */ /* 0x0003e40000100a00 */
[----:B------:R3:W-:Y:S01]  /*41a20*/  STL.64 [R1+0x488], R14 ;  /* 0x0004880e01007387 */ /* 0x0007e20000100a00 */
[----:B-1----:R-:W4:Y:S01]  /*41a30*/  LDL.LU.64 R12, [R1+0x1170] ;  /* 0x00117000010c7983 */ /* 0x002f220000300a00 */
[----:B---3--:R-:W4:Y:S02]  /*41a40*/  LDL.LU.64 R14, [R1+0x1178] ;  /* 0x00117800010e7983 */ /* 0x008f240000300a00 */
[----:B------:R1:W-:Y:S02]  /*41a50*/  STL.64 [R1+0x52b8], R28 ;  /* 0x0052b81c01007387 */ /* 0x0003e40000100a00 */
[----:B------:R-:W-:Y:S02]  /*41a60*/  STL.64 [R1+0x52c0], R24 ;  /* 0x0052c01801007387 */ /* 0x000fe40000100a00 */
[----:B-1----:R-:W-:-:S02]  /*41a70*/  IMAD.MOV.U32 R28, RZ, RZ, R39 ;  /* 0x000000ffff1c7224 */ /* 0x002fc400078e0027 */
[----:B------:R-:W-:-:S05]  /*41a80*/  IMAD.MOV.U32 R29, RZ, RZ, R38 ;  /* 0x000000ffff1d7224 */ /* 0x000fca00078e0026 */
[----:B------:R-:W-:Y:S01]  /*41a90*/  STL.64 [R1+0x52c8], R28 ;  /* 0x0052c81c01007387 */ /* 0x000fe20000100a00 */
[----:B0-----:R-:W-:Y:S02]  /*41aa0*/  STL.64 [R1+0x5218], R46 ;  /* 0x0052182e01007387 */ /* 0x001fe40000100a00 */
[----:B------:R0:W-:Y:S02]  /*41ab0*/  STL.64 [R1+0x5210], R44 ;  /* 0x0052102c01007387 */ /* 0x0001e40000100a00 */
[----:B0-----:R-:W-:Y:S02]  /*41ac0*/  IMAD.MOV.U32 R44, RZ, RZ, R7 ;  /* 0x000000ffff2c7224 */ /* 0x001fe400078e0007 */
[----:B------:R-:W-:-:S05]  /*41ad0*/  IMAD.MOV.U32 R45, RZ, RZ, R2 ;  /* 0x000000ffff2d7224 */ /* 0x000fca00078e0002 */
[----:B------:R0:W-:Y:S04]  /*41ae0*/  STL.64 [R1+0x52d8], R44 ;  /* 0x0052d82c01007387 */ /* 0x0001e80000100a00 */
[----:B0-----:R-:W3:Y:S01]  /*41af0*/  LDL.64 R44, [R1+0xe0] ;  /* 0x0000e000012c7983 */ /* 0x001ee20000100a00 */
[----:B------:R-:W3:Y:S02]  /*41b00*/  LDL.LU.64 R56, [R1+0xc70] ;  /* 0x000c700001387983 */ /* 0x000ee40000300a00 */
[----:B------:R-:W3:Y:S02]  /*41b10*/  LDL.LU.64 R58, [R1+0xc78] ;  /* 0x000c7800013a7983 */ /* 0x000ee40000300a00 */
[----:B------:R-:W3:Y:S01]  /*41b20*/  LDL.LU.64 R28, [R1+0xc60] ;  /* 0x000c6000011c7983 */ /* 0x000ee20000300a00 */
[----:B------:R-:W3:Y:S01]  /*41b30*/  LDL.LU.64 R30, [R1+0xc68] ;  /* 0x000c6800011e7983 */ /* 0x000ee20000300a00 */
[----:B------:R-:W3:Y:S02]  /*41b40*/  LDL.LU.64 R24, [R1+0xc50] ;  /* 0x000c500001187983 */ /* 0x000ee40000300a00 */
[----:B------:R-:W3:Y:S02]  /*41b50*/  LDL.LU.64 R26, [R1+0xc58] ;  /* 0x000c5800011a7983 */ /* 0x000ee40000300a00 */
[----:B------:R-:W3:Y:S01]  /*41b60*/  LDL.LU.64 R40, [R1+0xb40] ;  /* 0x000b400001287983 */ /* 0x000ee20000300a00 */
[----:B------:R-:W3:Y:S01]  /*41b70*/  LDL.LU.64 R42, [R1+0xb48] ;  /* 0x000b4800012a7983 */ /* 0x000ee20000300a00 */
[C---:B--2---:R-:W-:Y:S08]  /*41b80*/  HMMA.16816.F32 R20, R48.reuse, R4, R20 ;  /* 0x000000043014723c */ /* 0x044ff00000001814 */
[----:B----4-:R-:W-:Y:S11]  /*41b90*/  HMMA.16816.F32 R12, R48, R52, R12 ;  /* 0x00000034300c723c */ /* 0x010ff6000000180c */
[----:B------:R-:W-:Y:S05]  /*41ba0*/  @!UPT UIADD3 URZ, URZ, URZ, URZ ;  /* 0x0000003f3f3ff290 */ /* 0x000fea000fffe03f */
[----:B------:R-:W-:Y:S02]  /*41bb0*/  IMAD.MOV.U32 R11, RZ, RZ, R20 ;  /* 0x000000ffff0b7224 */ /* 0x000fe400078e0014 */
[----:B------:R-:W-:Y:S02]  /*41bc0*/  IMAD.MOV.U32 R10, RZ, RZ, R21 ;  /* 0x000000ffff0a7224 */ /* 0x000fe400078e0015 */
[----:B------:R-:W-:Y:S02]  /*41bd0*/  IMAD.MOV.U32 R38, RZ, RZ, R22 ;  /* 0x000000ffff267224 */ /* 0x000fe400078e0016 */
[----:B------:R-:W-:Y:S02]  /*41be0*/  IMAD.MOV.U32 R39, RZ, RZ, R23 ;  /* 0x000000ffff277224 */ /* 0x000fe400078e0017 */
[----:B------:R-:W-:Y:S02]  /*41bf0*/  IMAD.MOV.U32 R34, RZ, RZ, R12 ;  /* 0x000000ffff227224 */ /* 0x000fe400078e000c */
[----:B------:R-:W-:-:S02]  /*41c00*/  IMAD.MOV.U32 R6, RZ, RZ, R13 ;  /* 0x000000ffff067224 */ /* 0x000fc400078e000d */
[----:B------:R-:W-:Y:S02]  /*41c10*/  IMAD.MOV.U32 R18, RZ, RZ, R14 ;  /* 0x000000ffff127224 */ /* 0x000fe400078e000e */
[----:B------:R-:W-:Y:S01]  /*41c20*/  IMAD.MOV.U32 R19, RZ, RZ, R15 ;  /* 0x000000ffff137224 */ /* 0x000fe200078e000f */
[----:B------:R-:W2:Y:S01]  /*41c30*/  LDL.LU.64 R12, [R1+0xaa0] ;  /* 0x000aa000010c7983 */ /* 0x000ea20000300a00 */
[----:B------:R-:W2:Y:S02]  /*41c40*/  LDL.LU.64 R14, [R1+0xaa8] ;  /* 0x000aa800010e7983 */ /* 0x000ea40000300a00 */
[----:B------:R-:W4:Y:S02]  /*41c50*/  LDL.LU.64 R20, [R1+0xa80] ;  /* 0x000a800001147983 */ /* 0x000f240000300a00 */
[----:B------:R-:W4:Y:S01]  /*41c60*/  LDL.LU.64 R22, [R1+0xa88] ;  /* 0x000a880001167983 */ /* 0x000f220000300a00 */
[----:B------:R-:W-:Y:S01]  /*41c70*/  STL [R1+0x4bc8], R34 ;  /* 0x004bc82201007387 */ /* 0x000fe20000100800 */
[----:B------:R0:W-:Y:S01]  /*41c80*/  STL [R1+0x4b80], R6 ;  /* 0x004b800601007387 */ /* 0x0001e20000100800 */
[----:B---3--:R-:W-:Y:S01]  /*41c90*/  HMMA.16816.F32 R56, R48, R44, R56 ;  /* 0x0000002c3038723c */ /* 0x008fe20000001838 */
[----:B0-----:R-:W-:-:S02]  /*41ca0*/  IMAD.MOV.U32 R6, RZ, RZ, R44 ;  /* 0x000000ffff067224 */ /* 0x001fc400078e002c */
[----:B------:R-:W-:Y:S02]  /*41cb0*/  IMAD.MOV.U32 R2, RZ, RZ, R45 ;  /* 0x000000ffff027224 */ /* 0x000fe400078e002d */
[----:B------:R-:W2:Y:S11]  /*41cc0*/  LDL.LU.64 R44, [R1+0x52d8] ;  /* 0x0052d800012c7983 */ /* 0x000eb60000300a00 */
[----:B------:R-:W-:Y:S07]  /*41cd0*/  @!UPT UIADD3 URZ, URZ, URZ, URZ ;  /* 0x0000003f3f3ff290 */ /* 0x000fee000fffe03f */
[----:B------:R0:W-:Y:S01]  /*41ce0*/  STL [R1+0x674], R57 ;  /* 0x0006743901007387 */ /* 0x0001e20000100800 */
[----:B------:R-:W-:Y:S02]  /*41cf0*/  STL.64 [R1+0x678], R58 ;  /* 0x0006783a01007387 */ /* 0x000fe40000100a00 */
[----:B------:R-:W-:Y:S02]  /*41d00*/  IMAD.MOV.U32 R7, RZ, RZ, R56 ;  /* 0x000000ffff077224 */ /* 0x000fe400078e0038 */
[----:B0-----:R-:W3:Y:S03]  /*41d10*/  LDL.LU.64 R56, [R1+0x52d0] ;  /* 0x0052d00001387983 */ /* 0x001ee60000300a00 */
[----:B------:R-:W-:Y:S01]  /*41d20*/  STL [R1+0x4bcc], R7 ;  /* 0x004bcc0701007387 */ /* 0x000fe20000100800 */
[C---:B---3--:R-:W-:Y:S11]  /*41d30*/  HMMA.16816.F32 R28, R48.reuse, R56, R28 ;  /* 0x00000038301c723c */ /* 0x048ff6000000181c */
[----:B------:R-:W-:Y:S11]  /*41d40*/  @!UPT UIADD3 URZ, URZ, URZ, URZ ;  /* 0x0000003f3f3ff290 */ /* 0x000ff6000fffe03f */
[----:B------:R-:W-:Y:S01]  /*41d50*/  @!UPT UIADD3 URZ, URZ, URZ, URZ ;  /* 0x0000003f3f3ff290 */ /* 0x000fe2000fffe03f */
[----:B------:R0:W-:Y:S01]  /*41d60*/  STL.64 [R1+0x660], R28 ;  /* 0x0006601c01007387 */ /* 0x0001e20000100a00 */
[----:B------:R-:W-:Y:S03]  /*41d70*/  STL.64 [R1+0x668], R30 ;  /* 0x0006681e01007387 */ /* 0x000fe60000100a00 */
[----:B0-----:R-:W3:Y:S01]  /*41d80*/  LDL.LU.64 R28, [R1+0x52c8] ;  /* 0x0052c800011c7983 */ /* 0x001ee20000300a00 */
[----:B------:R0:W-:Y:S03]  /*41d90*/  STL.64 [R1+0x5258], R56 ;  /* 0x0052583801007387 */ /* 0x0001e60000100a00 */
[----:B0-----:R-:W4:Y:S01]  /*41da0*/  LDL.LU.64 R56, [R1+0xa90] ;  /* 0x000a900001387983 */ /* 0x001f220000300a00 */
[----:B------:R-:W4:Y:S01]  /*41db0*/  LDL.LU.64 R58, [R1+0xa98] ;  /* 0x000a9800013a7983 */ /* 0x000f220000300a00 */
[C---:B---3--:R-:W-:Y:S02]  /*41dc0*/  HMMA.16816.F32 R28, R48.reuse, R28, R24 ;  /* 0x0000001c301c723c */ /* 0x048fe40000001818 */
[----:B------:R-:W3:Y:S06]  /*41dd0*/  LDL.LU.64 R24, [R1+0x52c0] ;  /* 0x0052c00001187983 */ /* 0x000eec0000300a00 */
[C---:B--2---:R-:W-:Y:S11]  /*41de0*/  HMMA.16816.F32 R12, R48.reuse, R44, R12 ;  /* 0x0000002c300c723c */ /* 0x044ff6000000180c */
[----:B------:R-:W-:Y:S04]  /*41df0*/  @!UPT UIADD3 URZ, URZ, URZ, URZ ;  /* 0x0000003f3f3ff290 */ /* 0x000fe8000fffe03f */
[----:B------:R0:W-:Y:S01]  /*41e00*/  STL.64 [R1+0x650], R28 ;  /* 0x0006501c01007387 */ /* 0x0001e20000100a00 */
[----:B------:R-:W-:Y:S03]  /*41e10*/  STL.64 [R1+0x658], R30 ;  /* 0x0006581e01007387 */ /* 0x000fe60000100a00 */
[----:B0-----:R-:W4:Y:S01]  /*41e20*/  LDL.LU.64 R28, [R1+0x52b8] ;  /* 0x0052b800011c7983 */ /* 0x001f220000300a00 */
[C---:B---3--:R-:W-:Y:S03]  /*41e30*/  HMMA.16816.F32 R24, R48.reuse, R24, R40 ;  /* 0x000000183018723c */ /* 0x048fe60000001828 */
[----:B------:R-:W2:Y:S11]  /*41e40*/  LDL.LU.64 R40, [R1+0x52b0] ;  /* 0x0052b00001287983 */ /* 0x000eb60000300a00 */
[----:B------:R-:W-:Y:S09]  /*41e50*/  @!UPT UIADD3 URZ, URZ, URZ, URZ ;  /* 0x0000003f3f3ff290 */ /* 0x000ff2000fffe03f */
[----:B------:R-:W-:Y:S01]  /*41e60*/  STL.64 [R1+0x640], R24 ;  /* 0x0006401801007387 */ /* 0x000fe20000100a00 */
[----:B------:R0:W-:Y:S03]  /*41e70*/  STL.64 [R1+0x648], R26 ;  /* 0x0006481a01007387 */ /* 0x0001e60000100a00 */
[----:B0-----:R-:W3:Y:S01]  /*41e80*/  LDL.LU.64 R26, [R1+0x52a8] ;  /* 0x0052a800011a7983 */ /* 0x001ee20000300a00 */
[----:B------:R-:W2:Y:S02]  /*41e90*/  LDL.LU.64 R24, [R1+0x52a0] ;  /* 0x0052a00001187983 */ /* 0x000ea40000300a00 */
[----:B------:R-:W-:Y:S02]  /*41ea0*/  STL.64 [R1+0x630], R12 ;  /* 0x0006300c01007387 */ /* 0x000fe40000100a00 */
[----:B------:R0:W-:Y:S02]  /*41eb0*/  STL.64 [R1+0x638], R14 ;  /* 0x0006380e01007387 */ /* 0x0001e40000100a00 */
[----:B0-----:R-:W2:Y:S01]  /*41ec0*/  LDL.LU.64 R14, [R1+0x5298] ;  /* 0x00529800010e7983 */ /* 0x001ea20000300a00 */
[----:B------:R-:W2:Y:S02]  /*41ed0*/  LDL.LU.64 R12, [R1+0x5290] ;  /* 0x00529000010c7983 */ /* 0x000ea40000300a00 */
[----:B------:R4:W-:Y:S02]  /*41ee0*/  STL.64 [R1+0x5230], R44 ;  /* 0x0052302c01007387 */ /* 0x0009e40000100a00 */
[----:B----4-:R-:W-:Y:S07]  /*41ef0*/  HMMA.16816.F32 R44, R48, R28, R56 ;  /* 0x0000001c302c723c */ /* 0x010fee0000001838 */
[----:B------:R-:W-:-:S02]  /*41f00*/  IMAD.MOV.U32 R56, RZ, RZ, R6 ;  /* 0x000000ffff387224 */ /* 0x000fc400078e0006 */
[----:B------:R-:W-:Y:S01]  /*41f10*/  IMAD.MOV.U32 R57, RZ, RZ, R2 ;  /* 0x000000ffff397224 */ /* 0x000fe200078e0002 */
[C---:B--2---:R-:W-:Y:S01]  /*41f20*/  HMMA.16816.F32 R28, R48.reuse, R12, R20 ;  /* 0x0000000c301c723c */ /* 0x044fe20000001814 */
[----:B------:R-:W2:Y:S11]  /*41f30*/  LDL.LU.64 R20, [R1+0xa60] ;  /* 0x000a600001147983 */ /* 0x000eb60000300a00 */
[----:B------:R-:W-:Y:S01]  /*41f40*/  @!UPT UIADD3 URZ, URZ, URZ, URZ ;  /* 0x0000003f3f3ff290 */ /* 0x000fe2000fffe03f */
[----:B------:R-:W-:Y:S02]  /*41f50*/  STL.64 [R1+0x620], R44 ;  /* 0x0006202c01007387 */ /* 0x000fe40000100a00 */
[----:B------:R-:W-:Y:S02]  /*41f60*/  STL.64 [R1+0x628], R46 ;  /* 0x0006282e01007387 */ /* 0x000fe40000100a00 */
[----:B------:R-:W2:Y:S06]  /*41f70*/  LDL.LU.64 R22, [R1+0xa68] ;  /* 0x000a680001167983 */ /* 0x000eac0000300a00 */
[----:B------:R0:W-:Y:S01]  /*41f80*/  STL.64 [R1+0x610], R28 ;  /* 0x0006101c01007387 */ /* 0x0001e20000100a00 */
[----:B------:R1:W-:Y:S03]  /*41f90*/  STL.64 [R1+0x618], R30 ;  /* 0x0006181e01007387 */ /* 0x0003e60000100a00 */
[----:B0-----:R-:W4:Y:S01]  /*41fa0*/  LDL.LU.64 R28, [R1+0x1310] ;  /* 0x00131000011c7983 */ /* 0x001f220000300a00 */
[----:B-1----:R-:W4:Y:S02]  /*41fb0*/  LDL.LU.64 R30, [R1+0x1318] ;  /* 0x00131800011e7983 */ /* 0x002f240000300a00 */
[----:B------:R0:W-:Y:S02]  /*41fc0*/  STL.64 [R1+0x5268], R56 ;  /* 0x0052683801007387 */ /* 0x0001e40000100a00 */
[----:B0-----:R-:W2:Y:S01]  /*41fd0*/  LDL.LU.64 R56, [R1+0x1150] ;  /* 0x0011500001387983 */ /* 0x001ea20000300a00 */
[----:B------:R-:W2:Y:S02]  /*41fe0*/  LDL.LU.64 R58, [R1+0x1158] ;  /* 0x00115800013a7983 */ /* 0x000ea40000300a00 */
[----:B------:R-:W2:Y:S02]  /*41ff0*/  LDL.64 R44, [R1+0x20] ;  /* 0x00002000012c7983 */ /* 0x000ea40000100a00 */
[----:B--2---:R0:W-:Y:S04]  /*42000*/  STL.64 [R1+0x5248], R44 ;  /* 0x0052482c01007387 */ /* 0x0041e80000100a00 */
[----:B0-----:R-:W2:Y:S01]  /*42010*/  LDL.64 R44, [R1+0x30] ;  /* 0x00003000012c7983 */ /* 0x001ea20000100a00 */
[----:B------:R-:W-:Y:S03]  /*42020*/  HMMA.16816.F32 R48, R48, R16, R20 ;  /* 0x000000103030723c */ /* 0x000fe60000001814 */
[----:B--2---:R0:W-:Y:S04]  /*42030*/  STL.64 [R1+0x5260], R44 ;  /* 0x0052602c01007387 */ /* 0x0041e80000100a00 */
[----:B0-----:R-:W2:Y:S01]  /*42040*/  LDL.LU.64 R44, [R1+0x12e0] ;  /* 0x0012e000012c7983 */ /* 0x001ea20000300a00 */
[----:B------:R-:W2:Y:S02]  /*42050*/  LDL.LU.64 R46, [R1+0x12e8] ;  /* 0x0012e800012e7983 */ /* 0x000ea40000300a00 */
[----:B------:R-:W-:Y:S02]  /*42060*/  STL.64 [R1+0x5228], R14 ;  /* 0x0052280e01007387 */ /* 0x000fe40000100a00 */
[----:B------:R0:W-:Y:S02]  /*42070*/  STL.64 [R1+0x5220], R12 ;  /* 0x0052200c01007387 */ /* 0x0001e40000100a00 */
[----:B0-----:R-:W2:Y:S01]  /*42080*/  LDL.LU.64 R12, [R1+0x12f0] ;  /* 0x0012f000010c7983 */ /* 0x001ea20000300a00 */
[----:B------:R-:W2:Y:S02]  /*42090*/  LDL.LU.64 R14, [R1+0x12f8] ;  /* 0x0012f800010e7983 */ /* 0x000ea40000300a00 */
[----:B------:R-:W4:Y:S02]  /*420a0*/  LDL.LU.64 R22, [R1+0x5288] ;  /* 0x0052880001167983 */ /* 0x000f240000300a00 */
[----:B------:R-:W4:Y:S04]  /*420b0*/  LDL.LU.64 R20, [R1+0x5280] ;  /* 0x0052800001147983 */ /* 0x000f280000300a00 */
[----:B------:R0:W-:Y:S01]  /*420c0*/  STL.64 [R1+0x470], R48 ;  /* 0x0004703001007387 */ /* 0x0001e20000100a00 */
[----:B------:R1:W-:Y:S03]  /*420d0*/  STL.64 [R1+0x478], R50 ;  /* 0x0004783201007387 */ /* 0x0003e60000100a00 */
[----:B0-----:R-:W2:Y:S01]  /*420e0*/  LDL.LU.64 R48, [R1+0x1120] ;  /* 0x0011200001307983 */ /* 0x001ea20000300a00 */
[----:B-1----:R-:W2:Y:S02]  /*420f0*/  LDL.LU.64 R50, [R1+0x1128] ;  /* 0x0011280001327983 */ /* 0x002ea40000300a00 */
[----:B------:R-:W-:Y:S02]  /*42100*/  STL.64 [R1+0x5240], R18 ;  /* 0x0052401201007387 */ /* 0x000fe40000100a00 */
[----:B------:R0:W-:Y:S02]  /*42110*/  STL.64 [R1+0x5238], R16 ;  /* 0x0052381001007387 */ /* 0x0001e40000100a00 */
[----:B0-----:R-:W2:Y:S01]  /*42120*/  LDL.LU.64 R16, [R1+0x1300] ;  /* 0x0013000001107983 */ /* 0x001ea20000300a00 */
[----:B------:R-:W2:Y:S01]  /*42130*/  LDL.LU.64 R18, [R1+0x1308] ;  /* 0x0013080001127983 */ /* 0x000ea20000300a00 */
[C---:B----4-:R-:W-:Y:S11]  /*42140*/  HMMA.16816.F32 R28, R20.reuse, R40, R28 ;  /* 0x00000028141c723c */ /* 0x050ff6000000181c */
[----:B------:R-:W-:Y:S11]  /*42150*/  @!UPT UIADD3 URZ, URZ, URZ, URZ ;  /* 0x0000003f3f3ff290 */ /* 0x000ff6000fffe03f */
[----:B------:R-:W-:Y:S01]  /*42160*/  @!UPT UIADD3 URZ, URZ, URZ, URZ ;  /* 0x0000003f3f3ff290 */ /* 0x000fe2000fffe03f */
[----:B------:R-:W-:Y:S01]  /*42170*/  STL.64 [R1+0x460], R28 ;  /* 0x0004601c01007387 */ /* 0x000fe20000100a00 */
[----:B------:R0:W-:Y:S03]  /*42180*/  STL.64 [R1+0x468], R30 ;  /* 0x0004681e01007387 */ /* 0x0001e60000100a00 */
[----:B0-----:R-:W4:Y:S01]  /*42190*/  LDL.LU.64 R30, [R1+0x5278] ;  /* 0x00527800011e7983 */ /* 0x001f220000300a00 */
[----:B------:R-:W3:Y:S01]  /*421a0*/  LDL.LU.64 R28, [R1+0x5270] ;  /* 0x00527000011c7983 */ /* 0x000ee20000300a00 */
[C---:B--2---:R-:W-:Y:S08]  /*421b0*/  HMMA.16816.F32 R16, R20.reuse, R36, R16 ;  /* 0x000000241410723c */ /* 0x044ff00000001810 */
[C---:B------:R-:W-:Y:S01]  /*421c0*/  HMMA.16816.F32 R12, R20.reuse, R32, R12 ;  /* 0x00000020140c723c */ /* 0x040fe2000000180c */
[----:B------:R-:W-:Y:S01]  /*421d0*/  STL.64 [R1+0x5250], R40 ;  /* 0x0052502801007387 */ /* 0x000fe20000100a00 */
[----:B------:R-:W-:Y:S11]  /*421e0*/  STL.64 [R1+0x5208], R32 ;  /* 0x0052082001007387 */ /* 0x000ff60000100a00 */
[----:B------:R-:W-:Y:S02]  /*421f0*/  @!UPT UIADD3 URZ, URZ, URZ, URZ ;  /* 0x0000003f3f3ff290 */ /* 0x000fe4000fffe03f */
[----:B------:R-:W-:Y:S01]  /*42200*/  STL.64 [R1+0x450], R16 ;  /* 0x0004501001007387 */ /* 0x000fe20000100a00 */
[----:B------:R-:W-:Y:S07]  /*42210*/  STL.64 [R1+0x458], R18 ;  /* 0x0004581201007387 */ /* 0x000fee0000100a00 */
[----:B------:R0:W-:Y:S02]  /*42220*/  STL.64 [R1+0x440], R12 ;  /* 0x0004400c01007387 */ /* 0x0001e40000100a00 */
[----:B------:R1:W-:Y:S01]  /*42230*/  STL.64 [R1+0x448], R14 ;  /* 0x0004480e01007387 */ /* 0x0003e20000100a00 */
[----:B0-----:R-:W2:Y:S01]  /*42240*/  LDL.LU.64 R12, [R1+0x1140] ;  /* 0x00114000010c7983 */ /* 0x001ea20000300a00 */
[----:B-1----:R-:W2:Y:S01]  /*42250*/  LDL.LU.64 R14, [R1+0x1148] ;  /* 0x00114800010e7983 */ /* 0x002ea20000300a00 */
[C---:B---3--:R-:W-:Y:S11]  /*42260*/  HMMA.16816.F32 R16, R20.reuse, R28, R44 ;  /* 0x0000001c1410723c */ /* 0x048ff6000000182c */
[----:B------:R-:W-:Y:S11]  /*42270*/  @!UPT UIADD3 URZ, URZ, URZ, URZ ;  /* 0x0000003f3f3ff290 */ /* 0x000ff6000fffe03f */
[----:B------:R-:W-:Y:S01]  /*42280*/  @!UPT UIADD3 URZ, URZ, URZ, URZ ;  /* 0x0000003f3f3ff290 */ /* 0x000fe2000fffe03f */
[----:B------:R-:W-:Y:S01]  /*42290*/  STL.64 [R1+0x430], R16 ;  /* 0x0004301001007387 */ /* 0x000fe20000100a00 */
[----:B------:R0:W-:Y:S02]  /*422a0*/  STL.64 [R1+0x438], R18 ;  /* 0x0004381201007387 */ /* 0x0001e40000100a00 */
[C---:B0-----:R-:W-:Y:S01]  /*422b0*/  HMMA.16816.F32 R16, R20.reuse, R24, R56 ;  /* 0x000000181410723c */ /* 0x041fe20000001838 */
[----:B------:R-:W3:Y:S01]  /*422c0*/  LDL.LU.64 R56, [R1+0x1130] ;  /* 0x0011300001387983 */ /* 0x000ee20000300a00 */
[----:B------:R-:W3:Y:S11]  /*422d0*/  LDL.LU.64 R58, [R1+0x1138] ;  /* 0x00113800013a7983 */ /* 0x000ef60000300a00 */
[----:B------:R-:W-:Y:S10]  /*422e0*/  @!UPT UIADD3 URZ, URZ, URZ, URZ ;  /* 0x0000003f3f3ff290 */ /* 0x000ff4000fffe03f */
[----:B------:R-:W-:Y:S01]  /*422f0*/  STL.64 [R1+0x420], R16 ;  /* 0x0004201001007387 */ /* 0x000fe20000100a00 */
[----:B------:R0:W-:Y:S01]  /*42300*/  STL.64 [R1+0x428], R18 ;  /* 0x0004281201007387 */ /* 0x0001e20000100a00 */
[C---:B--2---:R-:W-:Y:S01]  /*42310*/  HMMA.16816.F32 R12, R20.reuse, R4, R12 ;  /* 0x00000004140c723c */ /* 0x044fe2000000180c */
[----:B------:R-:W2:Y:S01]  /*42320*/  LDL.LU.64 R44, [R1+0xa70] ;  /* 0x000a7000012c7983 */ /* 0x000ea20000300a00 */
[----:B------:R-:W2:Y:S01]  /*42330*/  LDL.LU.64 R46, [R1+0xa78] ;  /* 0x000a7800012e7983 */ /* 0x000ea20000300a00 */
[----:B------:R-:W2:Y:S02]  /*42340*/  LDL.LU.64 R32, [R1+0xa50] ;  /* 0x000a500001207983 */ /* 0x000ea40000300a00 */
[----:B------:R-:W2:Y:S02]  /*42350*/  LDL.LU.64 R34, [R1+0xa58] ;  /* 0x000a580001227983 */ /* 0x000ea40000300a00 */
[----:B------:R-:W2:Y:S01]  /*42360*/  LDL.LU.64 R40, [R1+0xa40] ;  /* 0x000a400001287983 */ /* 0x000ea20000300a00 */
[----:B------:R-:W2:Y:S01]  /*42370*/  LDL.LU.64 R42, [R1+0xa48] ;  /* 0x000a4800012a7983 */ /* 0x000ea20000300a00 */
[C---:B0-----:R-:W-:Y:S03]  /*42380*/  HMMA.16816.F32 R16, R20.reuse, R8, R48 ;  /* 0x000000081410723c */ /* 0x041fe60000001830 */
[----:B------:R-:W0:Y:S11]  /*42390*/  LDSM.16.MT88.4 R48, [R0+0x180] ;  /* 0x000180000030783b */ /* 0x000e360000004200 */
[----:B------:R-:W-:Y:S09]  /*423a0*/  @!UPT UIADD3 URZ, URZ, URZ, URZ ;  /* 0x0000003f3f3ff290 */ /* 0x000ff2000fffe03f */
[----:B------:R1:W-:Y:S01]  /*423b0*/  STL.64 [R1+0x410], R16 ;  /* 0x0004101001007387 */ /* 0x0003e20000100a00 */
[----:B------:R4:W-:Y:S03]  /*423c0*/  STL.64 [R1+0x418], R18 ;  /* 0x0004181201007387 */ /* 0x0009e60000100a00 */
[----:B-1----:R-:W2:Y:S01]  /*423d0*/  LDL.LU.64 R16, [R1+0xa30] ;  /* 0x000a300001107983 */ /* 0x002ea20000300a00 */
[----:B----4-:R-:W4:Y:S03]  /*423e0*/  LDL.LU.64 R18, [R1+0xa38] ;  /* 0x000a380001127983 */ /* 0x010f260000300a00 */
[----:B0-----:R-:W-:Y:S01]  /*423f0*/  STL.64 [R1+0x51a0], R50 ;  /* 0x0051a03201007387 */ /* 0x001fe20000100a00 */
[----:B------:R0:W-:Y:S03]  /*42400*/  STL.64 [R1+0x5198], R48 ;  /* 0x0051983001007387 */ /* 0x0001e60000100a00 */
[----:B0-----:R-:W2:Y:S01]  /*42410*/  LDL.64 R48, [R1] ;  /* 0x0000000001307983 */ /* 0x001ea20000100a00 */
[----:B------:R0:W-:Y:S02]  /*42420*/  STL.64 [R1+0x600], R12 ;  /* 0x0006000c01007387 */ /* 0x0001e40000100a00 */
[----:B------:R1:W-:Y:S01]  /*42430*/  STL.64 [R1+0x608], R14 ;  /* 0x0006080e01007387 */ /* 0x0003e20000100a00 */
[----:B0-----:R-:W2:Y:S01]  /*42440*/  LDL.LU.64 R12, [R1+0xa20] ;  /* 0x000a2000010c7983 */ /* 0x001ea20000300a00 */
[----:B-1----:R-:W2:Y:S01]  /*42450*/  LDL.LU.64 R14, [R1+0xa28] ;  /* 0x000a2800010e7983 */ /* 0x002ea20000300a00 */
[C---:B---3--:R-:W-:Y:S02]  /*42460*/  HMMA.16816.F32 R52, R20.reuse, R52, R56 ;  /* 0x000000341434723c */ /* 0x048fe40000001838 */
[----:B------:R-:W2:Y:S11]  /*42470*/  LDL.LU.64 R56, [R1+0x5268] ;  /* 0x0052680001387983 */ /* 0x000eb60000300a00 */
[----:B------:R-:W-:Y:S10]  /*42480*/  @!UPT UIADD3 URZ, URZ, URZ, URZ ;  /* 0x0000003f3f3ff290 */ /* 0x000ff4000fffe03f */
[----:B------:R0:W-:Y:S01]  /*42490*/  STL.64 [R1+0x5f0], R52 ;  /* 0x0005f03401007387 */ /* 0x0001e20000100a00 */
[----:B------:R1:W-:Y:S03]  /*424a0*/  STL.64 [R1+0x5f8], R54 ;  /* 0x0005f83601007387 */ /* 0x0003e60000100a00 */
[----:B0-----:R-:W3:Y:S01]  /*424b0*/  LDL.LU.64 R52, [R1+0xa00] ;  /* 0x000a000001347983 */ /* 0x001ee20000300a00 */
[----:B-1----:R-:W3:Y:S01]  /*424c0*/  LDL.LU.64 R54, [R1+0xa08] ;  /* 0x000a080001367983 */ /* 0x002ee20000300a00 */
[C---:B--2---:R-:W-:Y:S02]  /*424d0*/  HMMA.16816.F32 R56, R20.reuse, R56, R44 ;  /* 0x000000381438723c */ /* 0x044fe4000000182c */
[----:B------:R-:W2:Y:S11]  /*424e0*/  LDL.LU.64 R44, [R1+0x5260] ;  /* 0x00526000012c7983 */ /* 0x000eb60000300a00 */
[----:B------:R-:W-:Y:S10]  /*424f0*/  @!UPT UIADD3 URZ, URZ, URZ, URZ ;  /* 0x0000003f3f3ff290 */ /* 0x000ff4000fffe03f */
[----:B------:R0:W-:Y:S01]  /*42500*/  STL.64 [R1+0x5e0], R56 ;  /* 0x0005e03801007387 */ /* 0x0001e20000100a00 */
[----:B------:R-:W-:Y:S03]  /*42510*/  STL.64 [R1+0x5e8], R58 ;  /* 0x0005e83a01007387 */ /* 0x000fe60000100a00 */
[----:B0-----:R-:W3:Y:S01]  /*42520*/  LDL.LU.64 R56, [R1+0x5258] ;  /* 0x0052580001387983 */ /* 0x001ee20000300a00 */
[----:B--2---:R-:W-:Y:S01]  /*42530*/  HMMA.16816.F32 R40, R20, R44, R40 ;  /* 0x0000002c1428723c */ /* 0x004fe20000001828 */
[----:B------:R-:W-:Y:S02]  /*42540*/  IMAD.MOV.U32 R6, RZ, RZ, R44 ;  /* 0x000000ffff067224 */ /* 0x000fe400078e002c */
[----:B------:R-:W-:-:S05]  /*42550*/  IMAD.MOV.U32 R2, RZ, RZ, R45 ;  /* 0x000000ffff027224 */ /* 0x000fca00078e002d */
[C---:B---3--:R-:W-:Y:S11]  /*42560*/  HMMA.16816.F32 R32, R20.reuse, R56, R32 ;  /* 0x000000381420723c */ /* 0x048ff60000001820 */
[----:B------:R-:W-:Y:S11]  /*42570*/  @!UPT UIADD3 URZ, URZ, URZ, URZ ;  /* 0x0000003f3f3ff290 */ /* 0x000ff6000fffe03f */
[----:B------:R-:W-:Y:S01]  /*42580*/  @!UPT UIADD3 URZ, URZ, URZ, URZ ;  /* 0x0000003f3f3ff290 */ /* 0x000fe2000fffe03f */
[----:B------:R0:W-:Y:S01]  /*42590*/  STL.64 [R1+0x5d0], R32 ;  /* 0x0005d02001007387 */ /* 0x0001e20000100a00 */
[----:B------:R1:W-:Y:S03]  /*425a0*/  STL.64 [R1+0x5d8], R34 ;  /* 0x0005d82201007387 */ /* 0x0003e60000100a00 */
[----:B0-----:R-:W2:Y:S01]  /*425b0*/  LDL.LU.64 R32, [R1+0x960] ;  /* 0x0009600001207983 */ /* 0x001ea20000300a00 */
[----:B-1----:R-:W2:Y:S02]  /*425c0*/  LDL.LU.64 R34, [R1+0x968] ;  /* 0x0009680001227983 */ /* 0x002ea40000300a00 */
[----:B------:R0:W-:Y:S02]  /*425d0*/  STL.64 [R1+0x51f8], R56 ;  /* 0x0051f83801007387 */ /* 0x0001e40000100a00 */
[----:B0-----:R-:W3:Y:S01]  /*425e0*/  LDL.LU.64 R56, [R1+0xa10] ;  /* 0x000a100001387983 */ /* 0x001ee20000300a00 */
[----:B------:R-:W3:Y:S02]  /*425f0*/  LDL.LU.64 R58, [R1+0xa18] ;  /* 0x000a1800013a7983 */ /* 0x000ee40000300a00 */
[----:B------:R0:W-:Y:S02]  /*42600*/  STL.64 [R1+0x5c0], R40 ;  /* 0x0005c02801007387 */ /* 0x0001e40000100a00 */
[----:B------:R1:W-:Y:S01]  /*42610*/  STL.64 [R1+0x5c8], R42 ;  /* 0x0005c82a01007387 */ /* 0x0003e20000100a00 */
[----:B0-----:R-:W2:Y:S01]  /*42620*/  LDL.LU.64 R40, [R1+0x5250] ;  /* 0x0052500001287983 */ /* 0x001ea20000300a00 */
[----:B------:R-:W4:Y:S02]  /*42630*/  LDL.LU.64 R44, [R1+0x5248] ;  /* 0x00524800012c7983 */ /* 0x000f240000300a00 */
[----:B----4-:R-:W-:Y:S01]  /*42640*/  HMMA.16816.F32 R16, R20, R44, R16 ;  /* 0x0000002c1410723c */ /* 0x010fe20000001810 */
[----:B-1----:R-:W-:-:S02]  /*42650*/  IMAD.MOV.U32 R42, RZ, RZ, R44 ;  /* 0x000000ffff2a7224 */ /* 0x002fc400078e002c */
[----:B------:R-:W-:Y:S11]  /*42660*/  IMAD.MOV.U32 R7, RZ, RZ, R45 ;  /* 0x000000ffff077224 */ /* 0x000ff600078e002d */
[----:B------:R-:W-:Y:S09]  /*42670*/  @!UPT UIADD3 URZ, URZ, URZ, URZ ;  /* 0x0000003f3f3ff290 */ /* 0x000ff2000fffe03f */
[----:B------:R-:W-:Y:S01]  /*42680*/  STL.64 [R1+0x5b0], R16 ;  /* 0x0005b01001007387 */ /* 0x000fe20000100a00 */
[----:B------:R0:W-:Y:S03]  /*42690*/  STL.64 [R1+0x5b8], R18 ;  /* 0x0005b81201007387 */ /* 0x0001e60000100a00 */
[----:B0-----:R-:W4:Y:S01]  /*426a0*/  LDL.LU.64 R18, [R1+0x5240] ;  /* 0x0052400001127983 */ /* 0x001f220000300a00 */
[----:B------:R-:W2:Y:S02]  /*426b0*/  LDL.LU.64 R16, [R1+0x5238] ;  /* 0x0052380001107983 */ /* 0x000ea40000300a00 */
[----:B------:R-:W2:Y:S01]  /*426c0*/  LDL.LU.64 R44, [R1+0x5230] ;  /* 0x00523000012c7983 */ /* 0x000ea20000300a00 */
[C---:B---3--:R-:W-:Y:S08]  /*426d0*/  HMMA.16816.F32 R56, R20.reuse, R48, R56 ;  /* 0x000000301438723c */ /* 0x048ff00000001838 */
[C---:B--2---:R-:W-:Y:S01]  /*426e0*/  HMMA.16816.F32 R44, R20.reuse, R44, R12 ;  /* 0x0000002c142c723c */ /* 0x044fe2000000180c */
[----:B------:R-:W2:Y:S01]  /*426f0*/  LDL.LU.64 R14, [R1+0x5228] ;  /* 0x00522800010e7983 */ /* 0x000ea20000300a00 */
[----:B------:R-:W3:Y:S11]  /*42700*/  LDL.LU.64 R12, [R1+0x5220] ;  /* 0x00522000010c7983 */ /* 0x000ef60000300a00 */
[----:B------:R-:W-:Y:S10]  /*42710*/  @!UPT UIADD3 URZ, URZ, URZ, URZ ;  /* 0x0000003f3f3ff290 */ /* 0x000ff4000fffe03f */
[----:B------:R-:W-:Y:S01]  /*42720*/  STL.64 [R1+0x5a0], R44 ;  /* 0x0005a02c01007387 */ /* 0x000fe20000100a00 */
[----:B------:R0:W-:Y:S03]  /*42730*/  STL.64 [R1+0x5a8], R46 ;  /* 0x0005a82e01007387 */ /* 0x0001e60000100a00 */
[----:B0-----:R-:W2:Y:S01]  /*42740*/  LDL.LU.64 R46, [R1+0x5218] ;  /* 0x00521800012e7983 */ /* 0x001ea20000300a00 */
[----:B------:R-:W2:Y:S02]  /*42750*/  LDL.LU.64 R44, [R1+0x5210] ;  /* 0x00521000012c7983 */ /* 0x000ea40000300a00 */
[----:B------:R0:W-:Y:S02]  /*42760*/  STL.64 [R1+0x51b8], R48 ;  /* 0x0051b83001007387 */ /* 0x0001e40000100a00 */
[----:B0-----:R-:W2:Y:S01]  /*42770*/  LDL.64 R48, [R1+0x10] ;  /* 0x0000100001307983 */ /* 0x001ea20000100a00 */
[----:B------:R-:W-:Y:S02]  /*42780*/  STL.64 [R1+0x590], R56 ;  /* 0x0005903801007387 */ /* 0x000fe40000100a00 */
[----:B------:R-:W-:Y:S01]  /*42790*/  STL.64 [R1+0x598], R58 ;  /* 0x0005983a01007387 */ /* 0x000fe20000100a00 */
[C---:B---3--:R-:W-:Y:S08]  /*427a0*/  HMMA.16816.F32 R52, R20.reuse, R12, R52 ;  /* 0x0000000c1434723c */ /* 0x048ff00000001834 */
[----:B------:R-:W-:Y:S01]  /*427b0*/  HMMA.16816.F32 R20, R20, R16, R32 ;  /* 0x000000101414723c */ /* 0x000fe20000001820 */
[----:B--2---:R0:W-:Y:S11]  /*427c0*/  STL.64 [R1+0x51d0], R48 ;  /* 0x0051d03001007387 */ /* 0x0041f60000100a00 */
[----:B------:R-:W-:Y:S03]  /*427d0*/  @!UPT UIADD3 URZ, URZ, URZ, URZ ;  /* 0x0000003f3f3ff290 */ /* 0x000fe6000fffe03f */
[----:B------:R-:W-:Y:S02]  /*427e0*/  STL.64 [R1+0x580], R52 ;  /* 0x0005803401007387 */ /* 0x000fe40000100a00 */
[----:B------:R-:W-:Y:S02]  /*427f0*/  STL.64 [R1+0x588], R54 ;  /* 0x0005883601007387 */ /* 0x000fe40000100a00 */
[----:B0-----:R-:W-:Y:S02]  /*42800*/  IMAD.MOV.U32 R48, RZ, RZ, R42 ;  /* 0x000000ffff307224 */ /* 0x001fe400078e002a */
[----:B------:R-:W-:-:S05]  /*42810*/  IMAD.MOV.U32 R49, RZ, RZ, R7 ;  /* 0x000000ffff317224 */ /* 0x000fca00078e0007 */
[----:B------:R-:W-:Y:S01]  /*42820*/  STL.64 [R1+0x51e0], R48 ;  /* 0x0051e03001007387 */ /* 0x000fe20000100a00 */
[----:B------:R-:W-:Y:S02]  /*42830*/  STL.64 [R1+0x51b0], R14 ;  /* 0x0051b00e01007387 */ /* 0x000fe40000100a00 */
[----:B------:R0:W-:Y:S02]  /*42840*/  STL.64 [R1+0x51a8], R12 ;  /* 0x0051a80c01007387 */ /* 0x0001e40000100a00 */
[----:B0-----:R-:W2:Y:S01]  /*42850*/  LDL.64 R12, [R1+0xf0] ;  /* 0x0000f000010c7983 */ /* 0x001ea20000100a00 */
[----:B------:R-:W3:Y:S02]  /*42860*/  LDL.LU.64 R32, [R1+0x560] ;  /* 0x0005600001207983 */ /* 0x000ee40000300a00 */
[----:B------:R-:W3:Y:S02]  /*42870*/  LDL.LU.64 R34, [R1+0x568] ;  /* 0x0005680001227983 */ /* 0x000ee40000300a00 */
[----:B------:R0:W-:Y:S01]  /*42880*/  STL.64 [R1+0x400], R20 ;  /* 0x0004001401007387 */ /* 0x0001e20000100a00 */
[----:B------:R1:W-:Y:S04]  /*42890*/  STL.64 [R1+0x408], R22 ;  /* 0x0004081601007387 */ /* 0x0003e80000100a00 */
[----:B0-----:R-:W2:Y:S01]  /*428a0*/  LDL.LU.64 R20, [R1+0x370] ;  /* 0x0003700001147983 */ /* 0x001ea20000300a00 */
[----:B-1----:R-:W2:Y:S02]  /*428b0*/  LDL.LU.64 R22, [R1+0x378] ;  /* 0x0003780001167983 */ /* 0x002ea40000300a00 */
[----:B------:R-:W2:Y:S02]  /*428c0*/  LDL.LU.64 R52, [R1+0x340] ;  /* 0x0003400001347983 */ /* 0x000ea40000300a00 */
[----:B------:R-:W2:Y:S01]  /*428d0*/  LDL.LU.64 R54, [R1+0x348] ;  /* 0x0003480001367983 */ /* 0x000ea20000300a00 */
[----:B------:R-:W2:Y:S04]  /*428e0*/  LDL.64 R56, [R1+0xe0] ;  /* 0x0000e00001387983 */ /* 0x000ea80000100a00 */
[----:B--2---:R0:W-:Y:S04]  /*428f0*/  STL.64 [R1+0x5200], R56 ;  /* 0x0052003801007387 */ /* 0x0041e80000100a00 */
[----:B0-----:R-:W2:Y:S01]  /*42900*/  LDL.LU.64 R56, [R1+0x540] ;  /* 0x0005400001387983 */ /* 0x001ea20000300a00 */
[----:B------:R-:W2:Y:S02]  /*42910*/  LDL.LU.64 R58, [R1+0x548] ;  /* 0x00054800013a7983 */ /* 0x000ea40000300a00 */
[----:B----4-:R-:W-:Y:S02]  /*42920*/  STL.64 [R1+0x51c8], R18 ;  /* 0x0051c81201007387 */ /* 0x010fe40000100a00 */
[----:B------:R0:W-:Y:S02]  /*42930*/  STL.64 [R1+0x51c0], R16 ;  /* 0x0051c01001007387 */ /* 0x0001e40000100a00 */
[----:B0-----:R-:W4:Y:S01]  /*42940*/  LDL.LU.64 R16, [R1+0x570] ;  /* 0x0005700001107983 */ /* 0x001f220000300a00 */
[----:B------:R-:W4:Y:S01]  /*42950*/  LDL.LU.64 R18, [R1+0x578] ;  /* 0x0005780001127983 */ /* 0x000f220000300a00 */
[C---:B---3--:R-:W-:Y:S08]  /*42960*/  HMMA.16816.F32 R32, R44.reuse, R36, R32 ;  /* 0x000000242c20723c */ /* 0x048ff00000001820 */
[C---:B----4-:R-:W-:Y:S11]  /*42970*/  HMMA.16816.F32 R16, R44.reuse, R40, R16 ;  /* 0x000000282c10723c */ /* 0x050ff60000001810 */
[----:B------:R-:W-:Y:S11]  /*42980*/  @!UPT UIADD3 URZ, URZ, URZ, URZ ;  /* 0x0000003f3f3ff290 */ /* 0x000ff6000fffe03f */
[----:B------:R-:W-:Y:S01]  /*42990*/  @!UPT UIADD3 URZ, URZ, URZ, URZ ;  /* 0x0000003f3f3ff290 */ /* 0x000fe2000fffe03f */
[----:B------:R0:W-:Y:S01]  /*429a0*/  STL.64 [R1+0x3f0], R16 ;  /* 0x0003f01001007387 */ /* 0x0001e20000100a00 */
[----:B------:R1:W-:Y:S03]  /*429b0*/  STL.64 [R1+0x3f8], R18 ;  /* 0x0003f81201007387 */ /* 0x0003e60000100a00 */
[----:B0-----:R-:W3:Y:S01]  /*429c0*/  LDL.LU.64 R16, [R1+0x360] ;  /* 0x0003600001107983 */ /* 0x001ee20000300a00 */
[----:B-1----:R-:W3:Y:S02]  /*429d0*/  LDL.LU.64 R18, [R1+0x368] ;  /* 0x0003680001127983 */ /* 0x002ee40000300a00 */
[----:B------:R0:W-:Y:S02]  /*429e0*/  STL.64 [R1+0x51d8], R40 ;  /* 0x0051d82801007387 */ /* 0x0001e40000100a00 */
[----:B0-----:R-:W4:Y:S01]  /*429f0*/  LDL.LU.64 R40, [R1+0x550] ;  /* 0x0005500001287983 */ /* 0x001f220000300a00 */
[----:B------:R-:W4:Y:S02]  /*42a00*/  LDL.LU.64 R42, [R1+0x558] ;  /* 0x00055800012a7983 */ /* 0x000f240000300a00 */
[----:B------:R0:W-:Y:S02]  /*42a10*/  STL.64 [R1+0x3e0], R32 ;  /* 0x0003e02001007387 */ /* 0x0001e40000100a00 */
[----:B------:R-:W-:Y:S01]  /*42a20*/  STL.64 [R1+0x3e8], R34 ;  /* 0x0003e82201007387 */ /* 0x000fe20000100a00 */
[----:B0-----:R-:W4:Y:S01]  /*42a30*/  LDL.LU.64 R32, [R1+0x5208] ;  /* 0x0052080001207983 */ /* 0x001f220000300a00 */
[----:B------:R-:W-:Y:S02]  /*42a40*/  STL.64 [R1+0x51f0], R38 ;  /* 0x0051f02601007387 */ /* 0x000fe40000100a00 */
[----:B------:R2:W-:Y:S02]  /*42a50*/  STL.64 [R1+0x51e8], R36 ;  /* 0x0051e82401007387 */ /* 0x0005e40000100a00 */
[C---:B--2---:R-:W-:Y:S01]  /*42a60*/  HMMA.16816.F32 R36, R44.reuse, R28, R56 ;  /* 0x0000001c2c24723c */ /* 0x044fe20000001838 */
[----:B------:R-:W2:Y:S07]  /*42a70*/  LDL.LU.64 R56, [R1+0x350] ;  /* 0x0003500001387983 */ /* 0x000eae0000300a00 */
[C---:B----4-:R-:W-:Y:S11]  /*42a80*/  HMMA.16816.F32 R40, R44.reuse, R32, R40 ;  /* 0x000000202c28723c */ /* 0x050ff60000001828 */
[----:B------:R-:W-:Y:S11]  /*42a90*/  @!UPT UIADD3 URZ, URZ, URZ, URZ ;  /* 0x0000003f3f3ff290 */ /* 0x000ff6000fffe03f */
[----:B------:R-:W-:Y:S01]  /*42aa0*/  @!UPT UIADD3 URZ, URZ, URZ, URZ ;  /* 0x0000003f3f3ff290 */ /* 0x000fe2000fffe03f */
[----:B------:R-:W-:Y:S01]  /*42ab0*/  STL.64 [R1+0x3d0], R40 ;  /* 0x0003d02801007387 */ /* 0x000fe20000100a00 */
[----:B------:R-:W-:Y:S02]  /*42ac0*/  STL.64 [R1+0x3d8], R42 ;  /* 0x0003d82a01007387 */ /* 0x000fe40000100a00 */
[----:B------:R-:W2:Y:S02]  /*42ad0*/  LDL.LU.64 R58, [R1+0x358] ;  /* 0x00035800013a7983 */ /* 0x000ea40000300a00 */
[----:B------:R-:W-:Y:S01]  /*42ae0*/  STL.64 [R1+0x3c0], R36 ;  /* 0x0003c02401007387 */ /* 0x000fe20000100a00 */
[----:B------:R0:W-:Y:S02]  /*42af0*/  STL.64 [R1+0x3c8], R38 ;  /* 0x0003c82601007387 */ /* 0x0001e40000100a00 */
[C---:B0-----:R-:W-:Y:S08]  /*42b00*/  HMMA.16816.F32 R36, R44.reuse, R24, R20 ;  /* 0x000000182c24723c */ /* 0x041ff00000001814 */
[C---:B------:R-:W-:Y:S01]  /*42b10*/  HMMA.16816.F32 R20, R44.reuse, R8, R52 ;  /* 0x000000082c14723c */ /* 0x040fe20000001834 */
[----:B------:R-:W4:Y:S11]  /*42b20*/  LDL.LU.64 R52, [R1+0x2e0] ;  /* 0x0002e00001347983 */ /* 0x000f360000300a00 */
[----:B------:R-:W-:Y:S03]  /*42b30*/  @!UPT UIADD3 URZ, URZ, URZ, URZ ;  /* 0x0000003f3f3ff290 */ /* 0x000fe6000fffe03f */
[----:B------:R-:W-:Y:S01]  /*42b40*/  STL.64 [R1+0x3b0], R36 ;  /* 0x0003b02401007387 */ /* 0x000fe20000100a00 */
[----:B------:R-:W-:Y:S02]  /*42b50*/  STL.64 [R1+0x3b8], R38 ;  /* 0x0003b82601007387 */ /* 0x000fe40000100a00 */
[----:B------:R-:W4:Y:S05]  /*42b60*/  LDL.LU.64 R54, [R1+0x2e8] ;  /* 0x0002e80001367983 */ /* 0x000f2a0000300a00 */
[----:B------:R-:W-:Y:S01]  /*42b70*/  STL.64 [R1+0x3a0], R20 ;  /* 0x0003a01401007387 */ /* 0x000fe20000100a00 */
[----:B------:R-:W-:Y:S02]  /*42b80*/  STL.64 [R1+0x3a8], R22 ;  /* 0x0003a81601007387 */ /* 0x000fe40000100a00 */
[----:B------:R-:W0:Y:S01]  /*42b90*/  LDSM.16.MT88.4 R20, [R3] ;  /* 0x000000000314783b */ /* 0x000e220000004200 */
[C---:B---3--:R-:W-:Y:S01]  /*42ba0*/  HMMA.16816.F32 R16, R44.reuse, R4, R16 ;  /* 0x000000042c10723c */ /* 0x048fe20000001810 */
[----:B0-----:R-:W-:Y:S02]  /*42bb0*/  STL.64 [R1+0x5110], R22 ;  /* 0x0051101601007387 */ /* 0x001fe40000100a00 */
[----:B------:R0:W-:Y:S02]  /*42bc0*/  STL.64 [R1+0x5108], R20 ;  /* 0x0051081401007387 */ /* 0x0001e40000100a00 */
[----:B0-----:R-:W3:Y:S01]  /*42bd0*/  LDL.LU.64 R20, [R1+0x330] ;  /* 0x0003300001147983 */ /* 0x001ee20000300a00 */
[----:B------:R-:W3:Y:S02]  /*42be0*/  LDL.LU.64 R22, [R1+0x338] ;  /* 0x0003380001167983 */ /* 0x000ee40000300a00 */
[----:B------:R-:W3:Y:S02]  /*42bf0*/  LDL.LU.64 R36, [R1+0x2d0] ;  /* 0x0002d00001247983 */ /* 0x000ee40000300a00 */
[----:B------:R-:W3:Y:S11]  /*42c00*/  LDL.LU.64 R38, [R1+0x2d8] ;  /* 0x0002d80001267983 */ /* 0x000ef60000300a00 */
[----:B------:R-:W-:Y:S02]  /*42c10*/  @!UPT UIADD3 URZ, URZ, URZ, URZ ;  /* 0x0000003f3f3ff290 */ /* 0x000fe4000fffe03f */
[----:B------:R0:W-:Y:S01]  /*42c20*/  STL.64 [R1+0x570], R16 ;  /* 0x0005701001007387 */ /* 0x0001e20000100a00 */
[----:B------:R1:W-:Y:S02]  /*42c30*/  STL.64 [R1+0x578], R18 ;  /* 0x0005781201007387 */ /* 0x0003e40000100a00 */
[----:B------:R-:W3:Y:S02]  /*42c40*/  LDL.LU.64 R40, [R1+0x2c0] ;  /* 0x0002c00001287983 */ /* 0x000ee40000300a00 */
[----:B------:R-:W3:Y:S01]  /*42c50*/  LDL.LU.64 R42, [R1+0x2c8] ;  /* 0x0002c800012a7983 */ /* 0x000ee20000300a00 */
[----:B0-----:R-:W3:Y:S01]  /*42c60*/  LDL.LU.64 R16, [R1+0x2b0] ;  /* 0x0002b00001107983 */ /* 0x001ee20000300a00 */
[----:B-1----:R-:W3:Y:S01]  /*42c70*/  LDL.LU.64 R18, [R1+0x2b8] ;  /* 0x0002b80001127983 */ /* 0x002ee20000300a00 */
[C---:B--2---:R-:W-:Y:S11]  /*42c80*/  HMMA.16816.F32 R56, R44.reuse, R12, R56 ;  /* 0x0000000c2c38723c */ /* 0x044ff60000001838 */
[----:B------:R-:W-:Y:S11]  /*42c90*/  @!UPT UIADD3 URZ, URZ, URZ, URZ ;  /* 0x0000003f3f3ff290 */ /* 0x000ff6000fffe03f */
[----:B------:R-:W-:Y:S01]  /*42ca0*/  @!UPT UIADD3 URZ, URZ, URZ, URZ ;  /* 0x0000003f3f3ff290 */ /* 0x000fe2000fffe03f */
[----:B------:R0:W-:Y:S01]  /*42cb0*/  STL.64 [R1+0x560], R56 ;  /* 0x0005603801007387 */ /* 0x0001e20000100a00 */
[----:B------:R-:W-:Y:S03]  /*42cc0*/  STL.64 [R1+0x568], R58 ;  /* 0x0005683a01007387 */ /* 0x000fe60000100a00 */
[----:B0-----:R-:W3:Y:S01]  /*42cd0*/  LDL.LU.64 R56, [R1+0x5200] ;  /* 0x0052000001387983 */ /* 0x001ee20000300a00 */
[----:B------:R-:W-:Y:S02]  /*42ce0*/  IMAD.MOV.U32 R34, RZ, RZ, R12 ;  /* 0x000000ffff227224 */ /* 0x000fe400078e000c */
[----:B------:R-:W-:Y:S02]  /*42cf0*/  IMAD.MOV.U32 R7, RZ, RZ, R13 ;  /* 0x000000ffff077224 */ /* 0x000fe400078e000d */
[----:B------:R-:W2:Y:S01]  /*42d00*/  LDL.LU.64 R12, [R1+0x2a0] ;  /* 0x0002a000010c7983 */ /* 0x000ea20000300a00 */
[----:B------:R-:W2:Y:S01]  /*42d10*/  LDL.LU.64 R14, [R1+0x2a8] ;  /* 0x0002a800010e7983 */ /* 0x000ea20000300a00 */
[----:B---3--:R-:W-:Y:S11]  /*42d20*/  HMMA.16816.F32 R20, R44, R56, R20 ;  /* 0x000000382c14723c */ /* 0x008ff60000001814 */
[----:B------:R-:W-:Y:S11]  /*42d30*/  @!UPT UIADD3 URZ, URZ, URZ, URZ ;  /* 0x0000003f3f3ff290 */ /* 0x000ff6000fffe03f */
[----:B------:R-:W-:Y:S01]  /*42d40*/  @!UPT UIADD3 URZ, URZ, URZ, URZ ;  /* 0x0000003f3f3ff290 */ /* 0x000fe2000fffe03f */
[----:B------:R0:W-:Y:S01]  /*42d50*/  STL.64 [R1+0x550], R20 ;  /* 0x0005501401007387 */ /* 0x0001e20000100a00 */
[----:B------:R-:W-:Y:S02]  /*42d60*/  STL.64 [R1+0x558], R22 ;  /* 0x0005581601007387 */ /* 0x000fe40000100a00 */
[----:B0-----:R-:W-:Y:S02]  /*42d70*/  IMAD.MOV.U32 R21, RZ, RZ, R56 ;  /* 0x000000ffff157224 */ /* 0x001fe400078e0038 */
[----:B------:R-:W-:Y:S02]  /*42d80*/  IMAD.MOV.U32 R20, RZ, RZ, R57 ;  /* 0x000000ffff147224 */ /* 0x000fe400078e0039 */
[----:B------:R-:W4:Y:S01]  /*42d90*/  LDL.LU.64 R56, [R1+0x51f8] ;  /* 0x0051f80001387983 */ /* 0x000f220000300a00 */
[----:B------:R-:W-:Y:S02]  /*42da0*/  IMAD.MOV.U32 R48, RZ, RZ, R6 ;  /* 0x000000ffff307224 */ /* 0x000fe400078e0006 */
[----:B------:R-:W-:-:S07]  /*42db0*/  IMAD.MOV.U32 R49, RZ, RZ, R2 ;  /* 0x000000ffff317224 */ /* 0x000fce00078e0002 */
[C---:B------:R-:W-:Y:S08]  /*42dc0*/  HMMA.16816.F32 R48, R44.reuse, R48, R36 ;  /* 0x000000302c30723c */ /* 0x040ff00000001824 */
        /* <DEDUP_REMOVED lines=10> */
[----:B------:R-:W2:Y:S02]  /*42e70*/  LDL.LU.64 R38, [R1+0x51f0] ;  /* 0x0051f00001267983 */ /* 0x000ea40000300a00 */
[----:B------:R-:W2:Y:S01]  /*42e80*/  LDL.LU.64 R36, [R1+0x51e8] ;  /* 0x0051e80001247983 */ /* 0x000ea20000300a00 */
[----:B------:R0:W-:Y:S01]  /*42e90*/  STL.64 [R1+0x530], R48 ;  /* 0x0005303001007387 */ /* 0x0001e20000100a00 */
[----:B------:R1:W-:Y:S03]  /*42ea0*/  STL.64 [R1+0x538], R50 ;  /* 0x0005383201007387 */ /* 0x0003e60000100a00 */
[----:B0-----:R-:W1:Y:S02]  /*42eb0*/  LDL.LU.64 R48, [R1+0x51e0] ;  /* 0x0051e00001307983 */ /* 0x001e640000300a00 */
[C---:B-1----:R-:W-:Y:S02]  /*42ec0*/  HMMA.16816.F32 R48, R44.reuse, R48, R40 ;  /* 0x000000302c30723c */ /* 0x042fe40000001828 */
[----:B------:R-:W2:Y:S11]  /*42ed0*/  LDL.LU.64 R40, [R1+0x51d8] ;  /* 0x0051d80001287983 */ /* 0x000eb60000300a00 */
[----:B------:R-:W-:Y:S10]  /*42ee0*/  @!UPT UIADD3 URZ, URZ, URZ, URZ ;  /* 0x0000003f3f3ff290 */ /* 0x000ff4000fffe03f */
[----:B------:R0:W-:Y:S01]  /*42ef0*/  STL.64 [R1+0x520], R48 ;  /* 0x0005203001007387 */ /* 0x0001e20000100a00 */
[----:B------:R-:W-:Y:S03]  /*42f00*/  STL.64 [R1+0x528], R50 ;  /* 0x0005283201007387 */ /* 0x000fe60000100a00 */
[----:B0-----:R-:W2:Y:S02]  /*42f10*/  LDL.LU.64 R48, [R1+0x51d0] ;  /* 0x0051d00001307983 */ /* 0x001ea40000300a00 */
[C---:B--2---:R-:W-:Y:S01]  /*42f20*/  HMMA.16816.F32 R16, R44.reuse, R48, R16 ;  /* 0x000000302c10723c */ /* 0x044fe20000001810 */
[----:B------:R-:W-:Y:S02]  /*42f30*/  IMAD.MOV.U32 R23, RZ, RZ, R48 ;  /* 0x000000ffff177224 */ /* 0x000fe400078e0030 */
[----:B------:R-:W-:Y:S11]  /*42f40*/  IMAD.MOV.U32 R22, RZ, RZ, R49 ;  /* 0x000000ffff167224 */ /* 0x000ff600078e0031 */
[----:B------:R-:W-:Y:S09]  /*42f50*/  @!UPT UIADD3 URZ, URZ, URZ, URZ ;  /* 0x0000003f3f3ff290 */ /* 0x000ff2000fffe03f */
[----:B------:R-:W-:Y:S01]  /*42f60*/  STL.64 [R1+0x510], R16 ;  /* 0x0005101001007387 */ /* 0x000fe20000100a00 */
[----:B------:R0:W-:Y:S03]  /*42f70*/  STL.64 [R1+0x518], R18 ;  /* 0x0005181201007387 */ /* 0x0001e60000100a00 */
[----:B0-----:R-:W2:Y:S01]  /*42f80*/  LDL.LU.64 R18, [R1+0x51c8] ;  /* 0x0051c80001127983 */ /* 0x001ea20000300a00 */
[----:B------:R-:W3:Y:S02]  /*42f90*/  LDL.LU.64 R16, [R1+0x51c0] ;  /* 0x0051c00001107983 */ /* 0x000ee40000300a00 */
[----:B------:R-:W2:Y:S02]  /*42fa0*/  LDL.LU.64 R48, [R1+0x51b8] ;  /* 0x0051b80001307983 */ /* 0x000ea40000300a00 */
[C---:B--2---:R-:W-:Y:S11]  /*42fb0*/  HMMA.16816.F32 R12, R44.reuse, R48, R12 ;  /* 0x000000302c0c723c */ /* 0x044ff6000000180c */
[----:B------:R-:W-:Y:S11]  /*42fc0*/  @!UPT UIADD3 URZ, URZ, URZ, URZ ;  /* 0x0000003f3f3ff290 */ /* 0x000ff6000fffe03f */
[----:B------:R-:W-:Y:S01]  /*42fd0*/  @!UPT UIADD3 URZ, URZ, URZ, URZ ;  /* 0x0000003f3f3ff290 */ /* 0x000fe2000fffe03f */
[----:B------:R-:W-:Y:S01]  /*42fe0*/  STL.64 [R1+0x500], R12 ;  /* 0x0005000c01007387 */ /* 0x000fe20000100a00 */
[----:B------:R0:W-:Y:S03]  /*42ff0*/  STL.64 [R1+0x508], R14 ;  /* 0x0005080e01007387 */ /* 0x0001e60000100a00 */
[----:B0-----:R-:W2:Y:S01]  /*43000*/  LDL.LU.64 R14, [R1+0x51b0] ;  /* 0x0051b000010e7983 */ /* 0x001ea20000300a00 */
[----:B------:R-:W4:Y:S02]  /*43010*/  LDL.LU.64 R12, [R1+0x51a8] ;  /* 0x0051a800010c7983 */ /* 0x000f240000300a00 */
[----:B------:R-:W-:Y:S02]  /*43020*/  IMAD.MOV.U32 R6, RZ, RZ, R48 ;  /* 0x000000ffff067224 */ /* 0x000fe400078e0030 */
[----:B------:R-:W-:Y:S01]  /*43030*/  IMAD.MOV.U32 R2, RZ, RZ, R49 ;  /* 0x000000ffff027224 */ /* 0x000fe200078e0031 */
[----:B------:R-:W3:Y:S01]  /*43040*/  LDL.LU.64 R50, [R1+0x51a0] ;  /* 0x0051a00001327983 */ /* 0x000ee20000300a00 */
[----:B------:R-:W3:Y:S01]  /*43050*/  LDL.LU.64 R48, [R1+0x5198] ;  /* 0x0051980001307983 */ /* 0x000ee20000300a00 */
[----:B----4-:R-:W-:Y:S02]  /*43060*/  HMMA.16816.F32 R56, R44, R12, R56 ;  /* 0x0000000c2c38723c */ /* 0x010fe40000001838 */
[----:B--2---:R-:W-:Y:S01]  /*43070*/  STL.64 [R1+0x5120], R14 ;  /* 0x0051200e01007387 */ /* 0x004fe20000100a00 */
[----:B------:R0:W-:Y:S04]  /*43080*/  STL.64 [R1+0x5118], R12 ;  /* 0x0051180c01007387 */ /* 0x0001e80000100a00 */
[----:B0-----:R-:W-:-:S02]  /*43090*/  IMAD.MOV.U32 R12, RZ, RZ, R23 ;  /* 0x000000ffff0c7224 */ /* 0x001fc400078e0017 */
[----:B------:R-:W-:Y:S11]  /*430a0*/  IMAD.MOV.U32 R13, RZ, RZ, R22 ;  /* 0x000000ffff0d7224 */ /* 0x000ff600078e0016 */
[----:B------:R-:W-:Y:S03]  /*430b0*/  @!UPT UIADD3 URZ, URZ, URZ, URZ ;  /* 0x0000003f3f3ff290 */ /* 0x000fe6000fffe03f */
[----:B------:R-:W-:Y:S01]  /*430c0*/  STL.64 [R1+0x4f0], R56 ;  /* 0x0004f03801007387 */ /* 0x000fe20000100a00 */
[----:B------:R-:W-:Y:S02]  /*430d0*/  STL.64 [R1+0x4f8], R58 ;  /* 0x0004f83a01007387 */ /* 0x000fe40000100a00 */
[----:B------:R0:W-:Y:S02]  /*430e0*/  STL.64 [R1+0x5138], R12 ;  /* 0x0051380c01007387 */ /* 0x0001e40000100a00 */
[----:B0-----:R-:W2:Y:S04]  /*430f0*/  LDL.64 R12, [R1+0x20] ;  /* 0x00002000010c7983 */ /* 0x001ea80000100a00 */
[----:B--2---:R0:W-:Y:S04]  /*43100*/  STL.64 [R1+0x5148], R12 ;  /* 0x0051480c01007387 */ /* 0x0041e80000100a00 */
[----:B0-----:R-:W2:Y:S01]  /*43110*/  LDL.64 R12, [R1+0x30] ;  /* 0x00003000010c7983 */ /* 0x001ea20000100a00 */
[----:B------:R-:W-:-:S02]  /*43120*/  IMAD.MOV.U32 R56, RZ, RZ, R21 ;  /* 0x000000ffff387224 */ /* 0x000fc400078e0015 */
[----:B------:R-:W-:Y:S01]  /*43130*/  IMAD.MOV.U32 R57, RZ, RZ, R20 ;  /* 0x000000ffff397224 */ /* 0x000fe200078e0014 */
[----:B--2---:R3:W-:Y:S02]  /*43140*/  STL.64 [R1+0x5160], R12 ;  /* 0x0051600c01007387 */ /* 0x0047e40000100a00 */
[----:B---3--:R-:W-:Y:S11]  /*43150*/  HMMA.16816.F32 R12, R44, R16, R52 ;  /* 0x000000102c0c723c */ /* 0x008ff60000001834 */
[----:B------:R-:W-:Y:S11]  /*43160*/  @!UPT UIADD3 URZ, URZ, URZ, URZ ;  /* 0x0000003f3f3ff290 */ /* 0x000ff6000fffe03f */
[----:B------:R-:W-:Y:S01]  /*43170*/  @!UPT UIADD3 URZ, URZ, URZ, URZ ;  /* 0x0000003f3f3ff290 */ /* 0x000fe2000fffe03f */
[----:B------:R0:W-:Y:S01]  /*43180*/  STL.64 [R1+0x390], R12 ;  /* 0x0003900c01007387 */ /* 0x0001e20000100a00 */
[----:B------:R1:W-:Y:S02]  /*43190*/  STL.64 [R1+0x398], R14 ;  /* 0x0003980e01007387 */ /* 0x0003e40000100a00 */
[----:B------:R-:W2:Y:S02]  /*431a0*/  LDL.LU.64 R52, [R1+0x300] ;  /* 0x0003000001347983 */ /* 0x000ea40000300a00 */
[----:B------:R-:W2:Y:S01]  /*431b0*/  LDL.LU.64 R54, [R1+0x308] ;  /* 0x0003080001367983 */ /* 0x000ea20000300a00 */
[----:B------:R-:W3:Y:S01]  /*431c0*/  LDL.LU.64 R44, [R1+0x2f0] ;  /* 0x0002f000012c7983 */ /* 0x000ee20000300a00 */
[----:B------:R-:W3:Y:S02]  /*431d0*/  LDL.LU.64 R46, [R1+0x2f8] ;  /* 0x0002f800012e7983 */ /* 0x000ee40000300a00 */
[----:B------:R-:W4:Y:S02]  /*431e0*/  LDL.LU.64 R20, [R1+0x180] ;  /* 0x0001800001147983 */ /* 0x000f240000300a00 */
[----:B------:R-:W4:Y:S01]  /*431f0*/  LDL.LU.64 R22, [R1+0x188] ;  /* 0x0001880001167983 */ /* 0x000f220000300a00 */
[----:B0-----:R-:W2:Y:S01]  /*43200*/  LDL.LU.64 R12, [R1+0x100] ;  /* 0x00010000010c7983 */ /* 0x001ea20000300a00 */
[----:B-1----:R-:W2:Y:S02]  /*43210*/  LDL.LU.64 R14, [R1+0x108] ;  /* 0x00010800010e7983 */ /* 0x002ea40000300a00 */
[----:B------:R0:W-:Y:S02]  /*43220*/  STL.64 [R1+0x5178], R56 ;  /* 0x0051783801007387 */ /* 0x0001e40000100a00 */
[----:B0-----:R-:W-:-:S02]  /*43230*/  IMAD.MOV.U32 R56, RZ, RZ, R34 ;  /* 0x000000ffff387224 */ /* 0x001fc400078e0022 */
[----:B------:R-:W-:-:S05]  /*43240*/  IMAD.MOV.U32 R57, RZ, RZ, R7 ;  /* 0x000000ffff397224 */ /* 0x000fca00078e0007 */
[----:B------:R0:W-:Y:S04]  /*43250*/  STL.64 [R1+0x5190], R56 ;  /* 0x0051903801007387 */ /* 0x0001e80000100a00 */
[----:B0-----:R-:W2:Y:S01]  /*43260*/  LDL.LU.64 R56, [R1+0x310] ;  /* 0x0003100001387983 */ /* 0x001ea20000300a00 */
[----:B------:R-:W2:Y:S02]  /*43270*/  LDL.LU.64 R58, [R1+0x318] ;  /* 0x00031800013a7983 */ /* 0x000ea40000300a00 */
[----:B------:R-:W-:Y:S02]  /*43280*/  STL.64 [R1+0x5130], R18 ;  /* 0x0051301201007387 */ /* 0x000fe40000100a00 */
[----:B------:R0:W-:Y:S02]  /*43290*/  STL.64 [R1+0x5128], R16 ;  /* 0x0051281001007387 */ /* 0x0001e40000100a00 */
[----:B0-----:R-:W2:Y:S01]  /*432a0*/  LDL.LU.64 R16, [R1+0x320] ;  /* 0x0003200001107983 */ /* 0x001ea20000300a00 */
[----:B------:R-:W2:Y:S02]  /*432b0*/  LDL.LU.64 R18, [R1+0x328] ;  /* 0x0003280001127983 */ /* 0x000ea40000300a00 */
[----:B------:R-:W-:Y:S01]  /*432c0*/  STL.64 [R1+0x5140], R40 ;  /* 0x0051402801007387 */ /* 0x000fe20000100a00 */
[C---:B--2---:R-:W-:Y:S11]  /*432d0*/  HMMA.16816.F32 R16, R48.reuse, R40, R16 ;  /* 0x000000283010723c */ /* 0x044ff60000001810 */
[----:B------:R-:W-:Y:S11]  /*432e0*/  @!UPT UIADD3 URZ, URZ, URZ, URZ ;  /* 0x0000003f3f3ff290 */ /* 0x000ff6000fffe03f */
[----:B------:R-:W-:Y:S01]  /*432f0*/  @!UPT UIADD3 URZ, URZ, URZ, URZ ;  /* 0x0000003f3f3ff290 */ /* 0x000fe2000fffe03f */
[----:B------:R-:W-:Y:S01]  /*43300*/  STL.64 [R1+0x370], R16 ;  /* 0x0003701001007387 */ /* 0x000fe20000100a00 */
[----:B------:R0:W-:Y:S02]  /*43310*/  STL.64 [R1+0x378], R18 ;  /* 0x0003781201007387 */ /* 0x0001e40000100a00 */
[C---:B0-----:R-:W-:Y:S01]  /*43320*/  HMMA.16816.F32 R16, R48.reuse, R36, R56 ;  /* 0x000000243010723c */ /* 0x041fe20000001838 */
[----:B------:R-:W-:Y:S01]  /*43330*/  STL.64 [R1+0x5158], R38 ;  /* 0x0051582601007387 */ /* 0x000fe20000100a00 */
[----:B------:R0:W-:Y:S06]  /*43340*/  STL.64 [R1+0x5150], R36 ;  /* 0x0051502401007387 */ /* 0x0001ec0000100a00 */
[C---:B0-----:R-:W-:Y:S11]  /*43350*/  HMMA.16816.F32 R36, R48.reuse, R32, R52 ;  /* 0x000000203024723c */ /* 0x041ff60000001834 */
[----:B------:R-:W-:Y:S04]  /*43360*/  @!UPT UIADD3 URZ, URZ, URZ, URZ ;  /* 0x0000003f3f3ff290 */ /* 0x000fe8000fffe03f */
[----:B------:R-:W-:Y:S01]  /*43370*/  STL.64 [R1+0x360], R16 ;  /* 0x0003601001007387 */ /* 0x000fe20000100a00 */
[----:B------:R3:W-:Y:S02]  /*43380*/  STL.64 [R1+0x368], R18 ;  /* 0x0003681201007387 */ /* 0x0007e40000100a00 */
[C---:B---3--:R-:W-:Y:S01]  /*43390*/  HMMA.16816.F32 R16, R48.reuse, R28, R44 ;  /* 0x0000001c3010723c */ /* 0x048fe2000000182c */
[----:B------:R-:W-:Y:S04]  /*433a0*/  STL.64 [R1+0x5170], R32 ;  /* 0x0051702001007387 */ /* 0x000fe80000100a00 */
[----:B------:R-:W-:Y:S02]  /*433b0*/  STL.64 [R1+0x350], R36 ;  /* 0x0003502401007387 */ /* 0x000fe40000100a00 */
[----:B------:R-:W-:Y:S02]  /*433c0*/  STL.64 [R1+0x358], R38 ;  /* 0x0003582601007387 */ /* 0x000fe40000100a00 */
[----:B------:R-:W-:Y:S01]  /*433d0*/  STL.64 [R1+0x5188], R30 ;  /* 0x0051881e01007387 */ /* 0x000fe20000100a00 */
[----:B------:R-:W-:Y:S01]  /*433e0*/  STL.64 [R1+0x5180], R28 ;  /* 0x0051801c01007387 */ /* 0x000fe20000100a00 */
[C---:B------:R-:W-:Y:S03]  /*433f0*/  HMMA.16816.F32 R12, R48.reuse, R8, R12 ;  /* 0x00000008300c723c */ /* 0x040fe6000000180c */
[----:B------:R-:W0:Y:S09]  /*43400*/  LDSM.16.MT88.4 R44, [R3+0x80] ;  /* 0x00008000032c783b */ /* 0x000e320000004200 */
[----:B------:R-:W-:Y:S01]  /*43410*/  STL.64 [R1+0x340], R16 ;  /* 0x0003401001007387 */ /* 0x000fe20000100a00 */
[----:B------:R4:W-:Y:S02]  /*43420*/  STL.64 [R1+0x348], R18 ;  /* 0x0003481201007387 */ /* 0x0009e40000100a00 */
[----:B------:R-:W2:Y:S01]  /*43430*/  LDL.LU.64 R56, [R1+0x120] ;  /* 0x0001200001387983 */ /* 0x000ea20000300a00 */
[C---:B----4-:R-:W-:Y:S11]  /*43440*/  HMMA.16816.F32 R16, R48.reuse, R24, R20 ;  /* 0x000000183010723c */ /* 0x050ff60000001814 */
[----:B------:R-:W-:Y:S11]  /*43450*/  @!UPT UIADD3 URZ, URZ, URZ, URZ ;  /* 0x0000003f3f3ff290 */ /* 0x000ff6000fffe03f */
[----:B------:R-:W-:Y:S01]  /*43460*/  @!UPT UIADD3 URZ, URZ, URZ, URZ ;  /* 0x0000003f3f3ff290 */ /* 0x000fe2000fffe03f */
[----:B------:R-:W-:Y:S01]  /*43470*/  STL.64 [R1+0x330], R16 ;  /* 0x0003301001007387 */ /* 0x000fe20000100a00 */
[----:B------:R-:W-:Y:S02]  /*43480*/  STL.64 [R1+0x338], R18 ;  /* 0x0003381201007387 */ /* 0x000fe40000100a00 */
[----:B------:R-:W2:Y:S02]  /*43490*/  LDL.LU.64 R58, [R1+0x128] ;  /* 0x00012800013a7983 */ /* 0x000ea40000300a00 */
[----:B------:R1:W-:Y:S01]  /*434a0*/  STL.64 [R1+0x310], R12 ;  /* 0x0003100c01007387 */ /* 0x0003e20000100a00 */
[----:B------:R3:W-:Y:S01]  /*434b0*/  STL.64 [R1+0x318], R14 ;  /* 0x0003180e01007387 */ /* 0x0007e20000100a00 */
[----:B------:R-:W4:Y:S02]  /*434c0*/  LDL.LU.64 R28, [R1+0x110] ;  /* 0x00011000011c7983 */ /* 0x000f240000300a00 */
[----:B------:R-:W4:Y:S02]  /*434d0*/  LDL.LU.64 R30, [R1+0x118] ;  /* 0x00011800011e7983 */ /* 0x000f240000300a00 */
[----:B------:R-:W4:Y:S01]  /*434e0*/  LDL.LU.64 R32, [R1+0x130] ;  /* 0x0001300001207983 */ /* 0x000f220000300a00 */
[----:B------:R-:W4:Y:S04]  /*434f0*/  LDL.LU.64 R34, [R1+0x138] ;  /* 0x0001380001227983 */ /* 0x000f280000300a00 */
[----:B-1----:R-:W4:Y:S01]  /*43500*/  LDL.LU.64 R12, [R1+0x140] ;  /* 0x00014000010c7983 */ /* 0x002f220000300a00 */
[----:B---3--:R-:W3:Y:S02]  /*43510*/  LDL.LU.64 R14, [R1+0x148] ;  /* 0x00014800010e7983 */ /* 0x008ee40000300a00 */
[----:B------:R-:W3:Y:S02]  /*43520*/  LDL.LU.64 R36, [R1+0x150] ;  /* 0x0001500001247983 */ /* 0x000ee40000300a00 */
[----:B------:R-:W3:Y:S01]  /*43530*/  LDL.LU.64 R38, [R1+0x158] ;  /* 0x0001580001267983 */ /* 0x000ee20000300a00 */
[----:B------:R-:W3:Y:S01]  /*43540*/  LDL.LU.64 R40, [R1+0x160] ;  /* 0x0001600001287983 */ /* 0x000ee20000300a00 */
[----:B------:R-:W3:Y:S02]  /*43550*/  LDL.LU.64 R42, [R1+0x168] ;  /* 0x00016800012a7983 */ /* 0x000ee40000300a00 */
[----:B------:R-:W3:Y:S02]  /*43560*/  LDL.LU.64 R16, [R1+0x170] ;  /* 0x0001700001107983 */ /* 0x000ee40000300a00 */
[----:B------:R-:W3:Y:S01]  /*43570*/  LDL.LU.64 R18, [R1+0x178] ;  /* 0x0001780001127983 */ /* 0x000ee20000300a00 */
[----:B------:R-:W3:Y:S01]  /*43580*/  LDL.LU.64 R20, [R1+0x1e0] ;  /* 0x0001e00001147983 */ /* 0x000ee20000300a00 */
[----:B------:R-:W3:Y:S02]  /*43590*/  LDL.LU.64 R22, [R1+0x1e8] ;  /* 0x0001e80001167983 */ /* 0x000ee40000300a00 */
[----:B------:R-:W3:Y:S02]  /*435a0*/  LDL.LU.64 R52, [R1+0x1f0] ;  /* 0x0001f00001347983 */ /* 0x000ee40000300a00 */
[----:B------:R-:W3:Y:S01]  /*435b0*/  LDL.LU.64 R54, [R1+0x1f8] ;  /* 0x0001f80001367983 */ /* 0x000ee20000300a00 */
[----:B0-----:R-:W-:Y:S01]  /*435c0*/  STL.64 [R1+0x5088], R46 ;  /* 0x0050882e01007387 */ /* 0x001fe20000100a00 */
        /* <DEDUP_REMOVED lines=8> */
[----:B0-----:R-:W4:Y:S02]  /*43650*/  LDL.LU.64 R56, [R1+0x5190] ;  /* 0x0051900001387983 */ /* 0x001f240000300a00 */
[C---:B----4-:R-:W-:Y:S02]  /*43660*/  HMMA.16816.F32 R56, R48.reuse, R56, R28 ;  /* 0x000000383038723c */ /* 0x050fe4000000181c */
[----:B------:R-:W2:Y:S01]  /*43670*/  LDL.LU.64 R30, [R1+0x5188] ;  /* 0x00518800011e7983 */ /* 0x000ea20000300a00 */
[----:B------:R-:W4:Y:S11]  /*43680*/  LDL.LU.64 R28, [R1+0x5180] ;  /* 0x00518000011c7983 */ /* 0x000f360000300a00 */
[----:B------:R-:W-:Y:S09]  /*43690*/  @!UPT UIADD3 URZ, URZ, URZ, URZ ;  /* 0x0000003f3f3ff290 */ /* 0x000ff2000fffe03f */
        /* <DEDUP_REMOVED lines=8> */
[----:B0-----:R-:W3:Y:S02]  /*43720*/  LDL.LU.64 R56, [R1+0x5168] ;  /* 0x0051680001387983 */ /* 0x001ee40000300a00 */
[C---:B---3--:R-:W-:Y:S11]  /*43730*/  HMMA.16816.F32 R12, R48.reuse, R56, R12 ;  /* 0x00000038300c723c */ /* 0x048ff6000000180c */
[----:B------:R-:W-:Y:S11]  /*43740*/  @!UPT UIADD3 URZ, URZ, URZ, URZ ;  /* 0x0000003f3f3ff290 */ /* 0x000ff6000fffe03f */
[----:B------:R-:W-:Y:S01]  /*43750*/  @!UPT UIADD3 URZ, URZ, URZ, URZ ;  /* 0x0000003f3f3ff290 */ /* 0x000fe2000fffe03f */
[----:B------:R0:W-:Y:S01]  /*43760*/  STL.64 [R1+0x1b0], R12 ;  /* 0x0001b00c01007387 */ /* 0x0001e20000100a00 */
[----:B------:R-:W-:Y:S03]  /*43770*/  STL.64 [R1+0x1b8], R14 ;  /* 0x0001b80e01007387 */ /* 0x000fe60000100a00 */
[----:B0-----:R-:W3:Y:S01]  /*43780*/  LDL.LU.64 R12, [R1+0x5160] ;  /* 0x00516000010c7983 */ /* 0x001ee20000300a00 */
[----:B------:R0:W-:Y:S02]  /*43790*/  STL.64 [R1+0x50e0], R56 ;  /* 0x0050e03801007387 */ /* 0x0001e40000100a00 */
[----:B0-----:R-:W-:Y:S02]  /*437a0*/  IMAD.MOV.U32 R56, RZ, RZ, R6 ;  /* 0x000000ffff387224 */ /* 0x001fe400078e0006 */
[----:B------:R-:W-:Y:S01]  /*437b0*/  IMAD.MOV.U32 R57, RZ, RZ, R2 ;  /* 0x000000ffff397224 */ /* 0x000fe200078e0002 */
[----:B---3--:R-:W-:Y:S01]  /*437c0*/  HMMA.16816.F32 R36, R48, R12, R36 ;  /* 0x0000000c3024723c */ /* 0x008fe20000001824 */
[----:B------:R-:W-:-:S02]  /*437d0*/  IMAD.MOV.U32 R6, RZ, RZ, R12 ;  /* 0x000000ffff067224 */ /* 0x000fc400078e000c */
[----:B------:R-:W-:Y:S11]  /*437e0*/  IMAD.MOV.U32 R2, RZ, RZ, R13 ;  /* 0x000000ffff027224 */ /* 0x000ff600078e000d */
[----:B------:R-:W-:Y:S09]  /*437f0*/  @!UPT UIADD3 URZ, URZ, URZ, URZ ;  /* 0x0000003f3f3ff290 */ /* 0x000ff2000fffe03f */
[----:B------:R-:W-:Y:S01]  /*43800*/  STL.64 [R1+0x1a0], R36 ;  /* 0x0001a02401007387 */ /* 0x000fe20000100a00 */
[----:B------:R0:W-:Y:S03]  /*43810*/  STL.64 [R1+0x1a8], R38 ;  /* 0x0001a82601007387 */ /* 0x0001e60000100a00 */
[----:B0-----:R-:W3:Y:S01]  /*43820*/  LDL.LU.64 R38, [R1+0x5158] ;  /* 0x0051580001267983 */ /* 0x001ee20000300a00 */
[----:B------:R-:W2:Y:S02]  /*43830*/  LDL.LU.64 R36, [R1+0x5150] ;  /* 0x0051500001247983 */ /* 0x000ea40000300a00 */
[----:B------:R-:W2:Y:S02]  /*43840*/  LDL.LU.64 R12, [R1+0x5148] ;  /* 0x00514800010c7983 */ /* 0x000ea40000300a00 */
[----:B--2---:R-:W-:Y:S01]  /*43850*/  HMMA.16816.F32 R40, R48, R12, R40 ;  /* 0x0000000c3028723c */ /* 0x004fe20000001828 */
[----:B------:R-:W-:-:S02]  /*43860*/  IMAD.MOV.U32 R34, RZ, RZ, R12 ;  /* 0x000000ffff227224 */ /* 0x000fc400078e000c */
[----:B------:R-:W-:Y:S11]  /*43870*/  IMAD.MOV.U32 R7, RZ, RZ, R13 ;  /* 0x000000ffff077224 */ /* 0x000ff600078e000d */
[----:B------:R-:W-:Y:S09]  /*43880*/  @!UPT UIADD3 URZ, URZ, URZ, URZ ;  /* 0x0000003f3f3ff290 */ /* 0x000ff2000fffe03f */
[----:B------:R0:W-:Y:S01]  /*43890*/  STL.64 [R1+0x190], R40 ;  /* 0x0001902801007387 */ /* 0x0001e20000100a00 */
[----:B------:R-:W-:Y:S03]  /*438a0*/  STL.64 [R1+0x198], R42 ;  /* 0x0001982a01007387 */ /* 0x000fe60000100a00 */
[----:B0-----:R-:W2:Y:S01]  /*438b0*/  LDL.LU.64 R40, [R1+0x5140] ;  /* 0x0051400001287983 */ /* 0x001ea20000300a00 */
[----:B------:R-:W2:Y:S02]  /*438c0*/  LDL.LU.64 R12, [R1+0x5138] ;  /* 0x00513800010c7983 */ /* 0x000ea40000300a00 */
[C---:B--2---:R-:W-:Y:S01]  /*438d0*/  HMMA.16816.F32 R12, R48.reuse, R12, R16 ;  /* 0x0000000c300c723c */ /* 0x044fe20000001810 */
[----:B------:R-:W2:Y:S01]  /*438e0*/  LDL.LU.64 R18, [R1+0x5130] ;  /* 0x0051300001127983 */ /* 0x000ea20000300a00 */
[----:B------:R-:W2:Y:S11]  /*438f0*/  LDL.LU.64 R16, [R1+0x5128] ;  /* 0x0051280001107983 */ /* 0x000eb60000300a00 */
[----:B------:R-:W-:Y:S10]  /*43900*/  @!UPT UIADD3 URZ, URZ, URZ, URZ ;  /* 0x0000003f3f3ff290 */ /* 0x000ff4000fffe03f */
[----:B------:R-:W-:Y:S01]  /*43910*/  STL.64 [R1+0x180], R12 ;  /* 0x0001800c01007387 */ /* 0x000fe20000100a00 */
[----:B------:R0:W-:Y:S03]  /*43920*/  STL.64 [R1+0x188], R14 ;  /* 0x0001880e01007387 */ /* 0x0001e60000100a00 */
[----:B0-----:R-:W3:Y:S01]  /*43930*/  LDL.LU.64 R14, [R1+0x5120] ;  /* 0x00512000010e7983 */ /* 0x001ee20000300a00 */
[----:B------:R-:W3:Y:S01]  /*43940*/  LDL.LU.64 R12, [R1+0x5118] ;  /* 0x00511800010c7983 */ /* 0x000ee20000300a00 */
[C---:B------:R-:W-:Y:S01]  /*43950*/  HMMA.16816.F32 R56, R48.reuse, R56, R20 ;  /* 0x000000383038723c */ /* 0x040fe20000001814 */
[----:B------:R-:W4:Y:S01]  /*43960*/  LDL.LU.64 R22, [R1+0x5110] ;  /* 0x0051100001167983 */ /* 0x000f220000300a00 */
[----:B------:R-:W4:Y:S06]  /*43970*/  LDL.LU.64 R20, [R1+0x5108] ;  /* 0x0051080001147983 */ /* 0x000f2c0000300a00 */
[C---:B--2---:R-:W-:Y:S08]  /*43980*/  HMMA.16816.F32 R52, R48.reuse, R16, R52 ;  /* 0x000000103034723c */ /* 0x044ff00000001834 */
[----:B---3--:R-:W-:Y:S01]  /*43990*/  HMMA.16816.F32 R44, R48, R12, R44 ;  /* 0x0000000c302c723c */ /* 0x008fe2000000182c */
[----:B------:R-:W-:Y:S06]  /*439a0*/  STL.64 [R1+0x5098], R14 ;  /* 0x0050980e01007387 */ /* 0x000fec0000100a00 */
[----:B------:R0:W-:Y:S02]  /*439b0*/  STL.64 [R1+0x170], R56 ;  /* 0x0001703801007387 */ /* 0x0001e40000100a00 */
[----:B------:R1:W-:Y:S02]  /*439c0*/  STL.64 [R1+0x178], R58 ;  /* 0x0001783a01007387 */ /* 0x0003e40000100a00 */
[----:B------:R-:W-:Y:S11]  /*439d0*/  STL.64 [R1+0x5090], R12 ;  /* 0x0050900c01007387 */ /* 0x000ff60000100a00 */
[----:B------:R-:W-:Y:S01]  /*439e0*/  @!UPT UIADD3 URZ, URZ, URZ, URZ ;  /* 0x0000003f3f3ff290 */ /* 0x000fe2000fffe03f */
[----:B------:R2:W-:Y:S01]  /*439f0*/  STL.64 [R1+0x160], R44 ;  /* 0x0001602c01007387 */ /* 0x0005e20000100a00 */
[----:B------:R3:W-:Y:S02]  /*43a00*/  STL.64 [R1+0x168], R46 ;  /* 0x0001682e01007387 */ /* 0x0007e40000100a00 */
[----:B------:R-:W4:Y:S02]  /*43a10*/  LDL.LU.64 R48, [R1+0x14e0] ;  /* 0x0014e00001307983 */ /* 0x000f240000300a00 */
[----:B------:R-:W4:Y:S01]  /*43a20*/  LDL.LU.64 R50, [R1+0x14e8] ;  /* 0x0014e80001327983 */ /* 0x000f220000300a00 */
[----:B0-----:R-:W4:Y:S01]  /*43a30*/  LDL.LU.64 R56, [R1+0x14d0] ;  /* 0x0014d00001387983 */ /* 0x001f220000300a00 */
[----:B-1----:R-:W4:Y:S03]  /*43a40*/  LDL.LU.64 R58, [R1+0x14d8] ;  /* 0x0014d800013a7983 */ /* 0x002f260000300a00 */
[----:B--2---:R-:W2:Y:S01]  /*43a50*/  LDL.LU.64 R44, [R1+0x14c0] ;  /* 0x0014c000012c7983 */ /* 0x004ea20000300a00 */
[----:B---3--:R-:W2:Y:S02]  /*43a60*/  LDL.LU.64 R46, [R1+0x14c8] ;  /* 0x0014c800012e7983 */ /* 0x008ea40000300a00 */
[----:B------:R-:W-:Y:S02]  /*43a70*/  STL.64 [R1+0x50a8], R18 ;  /* 0x0050a81201007387 */ /* 0x000fe40000100a00 */
[----:B------:R0:W-:Y:S02]  /*43a80*/  STL.64 [R1+0x50a0], R16 ;  /* 0x0050a01001007387 */ /* 0x0001e40000100a00 */
[----:B0-----:R-:W4:Y:S01]  /*43a90*/  LDL.LU.64 R16, [R1+0x14f0] ;  /* 0x0014f00001107983 */ /* 0x001f220000300a00 */
[----:B------:R-:W4:Y:S02]  /*43aa0*/  LDL.LU.64 R18, [R1+0x14f8] ;  /* 0x0014f80001127983 */ /* 0x000f240000300a00 */
[----:B------:R-:W3:Y:S02]  /*43ab0*/  LDL.64 R12, [R1] ;  /* 0x00000000010c7983 */ /* 0x000ee40000100a00 */
[----:B---3--:R-:W-:Y:S01]  /*43ac0*/  STL.64 [R1+0x50b0], R12 ;  /* 0x0050b00c01007387 */ /* 0x008fe20000100a00 */
[----:B------:R-:W-:Y:S02]  /*43ad0*/  STL.64 [R1+0x4828], R54 ;  /* 0x0048283601007387 */ /* 0x000fe40000100a00 */
[----:B------:R0:W-:Y:S02]  /*43ae0*/  STL.64 [R1+0x4820], R52 ;  /* 0x0048203401007387 */ /* 0x0001e40000100a00 */
[----:B0-----:R-:W3:Y:S01]  /*43af0*/  LDL.LU.64 R52, [R1+0xe0] ;  /* 0x0000e00001347983 */ /* 0x001ee20000300a00 */
[----:B------:R-:W2:Y:S01]  /*43b00*/  LDL.64 R54, [R1+0xe8] ;  /* 0x0000e80001367983 */ /* 0x000ea20000100a00 */
[C---:B----4-:R-:W-:Y:S02]  /*43b10*/  HMMA.16816.F32 R12, R20.reuse, R40, R16 ;  /* 0x00000028140c723c */ /* 0x050fe40000001810 */
[----:B--2---:R-:W-:Y:S01]  /*43b20*/  STL.64 [R1+0x50f0], R54 ;  /* 0x0050f03601007387 */ /* 0x004fe20000100a00 */
[----:B---3--:R-:W-:Y:S02]  /*43b30*/  STL.64 [R1+0x50e8], R52 ;  /* 0x0050e83401007387 */ /* 0x008fe40000100a00 */
[----:B------:R-:W2:Y:S02]  /*43b40*/  LDL R61, [R1+0x18bc] ;  /* 0x0018bc00013d7983 */ /* 0x000ea40000100800 */
[----:B------:R-:W-:Y:S11]  /*43b50*/  STL.64 [R1+0x50b8], R40 ;  /* 0x0050b82801007387 */ /* 0x000ff60000100a00 */
[----:B------:R-:W-:Y:S05]  /*43b60*/  @!UPT UIADD3 URZ, URZ, URZ, URZ ;  /* 0x0000003f3f3ff290 */ /* 0x000fea000fffe03f */
[----:B------:R-:W-:Y:S01]  /*43b70*/  STL.64 [R1+0x150], R12 ;  /* 0x0001500c01007387 */ /* 0x000fe20000100a00 */
[----:B------:R0:W-:Y:S02]  /*43b80*/  STL.64 [R1+0x158], R14 ;  /* 0x0001580e01007387 */ /* 0x0001e40000100a00 */
[----:B0-----:R-:W-:Y:S01]  /*43b90*/  HMMA.16816.F32 R12, R20, R36, R48 ;  /* 0x00000024140c723c */ /* 0x001fe20000001830 */
[----:B------:R-:W-:Y:S02]  /*43ba0*/  IMAD.MOV.U32 R40, RZ, RZ, R34 ;  /* 0x000000ffff287224 */ /* 0x000fe400078e0022 */
[----:B------:R-:W-:-:S05]  /*43bb0*/  IMAD.MOV.U32 R41, RZ, RZ, R7 ;  /* 0x000000ffff297224 */ /* 0x000fca00078e0007 */
[----:B------:R0:W-:Y:S02]  /*43bc0*/  STL.64 [R1+0x50c8], R40 ;  /* 0x0050c82801007387 */ /* 0x0001e40000100a00 */
[----:B0-----:R-:W-:Y:S02]  /*43bd0*/  IMAD.MOV.U32 R40, RZ, RZ, R6 ;  /* 0x000000ffff287224 */ /* 0x001fe400078e0006 */
[----:B------:R-:W-:-:S05]  /*43be0*/  IMAD.MOV.U32 R41, RZ, RZ, R2 ;  /* 0x000000ffff297224 */ /* 0x000fca00078e0002 */
[----:B------:R-:W-:Y:S01]  /*43bf0*/  STL.64 [R1+0x50d8], R40 ;  /* 0x0050d82801007387 */ /* 0x000fe20000100a00 */
[----:B------:R-:W-:Y:S02]  /*43c00*/  STL.64 [R1+0x5078], R38 ;  /* 0x0050782601007387 */ /* 0x000fe40000100a00 */
[----:B------:R0:W-:Y:S03]  /*43c10*/  STL.64 [R1+0x5070], R36 ;  /* 0x0050702401007387 */ /* 0x0001e60000100a00 */
[----:B------:R-:W-:Y:S01]  /*43c20*/  STL.64 [R1+0x140], R12 ;  /* 0x0001400c01007387 */ /* 0x000fe20000100a00 */
[----:B------:R1:W-:Y:S04]  /*43c30*/  STL.64 [R1+0x148], R14 ;  /* 0x0001480e01007387 */ /* 0x0003e80000100a00 */
[----:B0-----:R-:W3:Y:S01]  /*43c40*/  LDL.64 R36, [R1+0x10] ;  /* 0x0000100001247983 */ /* 0x001ee20000100a00 */
[C---:B------:R-:W-:Y:S08]  /*43c50*/  HMMA.16816.F32 R16, R20.reuse, R32, R56 ;  /* 0x000000201410723c */ /* 0x040ff00000001838 */
[C---:B-1----:R-:W-:Y:S01]  /*43c60*/  HMMA.16816.F32 R12, R20.reuse, R28, R44 ;  /* 0x0000001c140c723c */ /* 0x042fe2000000182c */
[----:B---3--:R-:W-:Y:S01]  /*43c70*/  STL.64 [R1+0x50c0], R36 ;  /* 0x0050c02401007387 */ /* 0x008fe20000100a00 */
[----:B------:R-:W-:Y:S11]  /*43c80*/  STL.64 [R1+0x50d0], R32 ;  /* 0x0050d02001007387 */ /* 0x000ff60000100a00 */
[----:B------:R-:W-:Y:S02]  /*43c90*/  @!UPT UIADD3 URZ, URZ, URZ, URZ ;  /* 0x0000003f3f3ff290 */ /* 0x000fe4000fffe03f */
[----:B------:R0:W-:Y:S02]  /*43ca0*/  STL.64 [R1+0x130], R16 ;  /* 0x0001301001007387 */ /* 0x0001e40000100a00 */
[----:B------:R1:W-:Y:S01]  /*43cb0*/  STL.64 [R1+0x138], R18 ;  /* 0x0001381201007387 */ /* 0x0003e20000100a00 */
[----:B------:R-:W3:Y:S01]  /*43cc0*/  LDL.LU.64 R44, [R1+0x13b0] ;  /* 0x0013b000012c7983 */ /* 0x000ee20000300a00 */
[----:B------:R-:W3:Y:S04]  /*43cd0*/  LDL.LU.64 R46, [R1+0x13b8] ;  /* 0x0013b800012e7983 */ /* 0x000ee80000300a00 */
[----:B------:R-:W-:Y:S02]  /*43ce0*/  STL.64 [R1+0x120], R12 ;  /* 0x0001200c01007387 */ /* 0x000fe40000100a00 */
[----:B------:R-:W-:Y:S01]  /*43cf0*/  STL.64 [R1+0x128], R14 ;  /* 0x0001280e01007387 */ /* 0x000fe20000100a00 */
[----:B0-----:R-:W4:Y:S01]  /*43d00*/  LDL.LU.64 R16, [R1+0x1350] ;  /* 0x0013500001107983 */ /* 0x001f220000300a00 */
[----:B-1----:R-:W4:Y:S02]  /*43d10*/  LDL.LU.64 R18, [R1+0x1358] ;  /* 0x0013580001127983 */ /* 0x002f240000300a00 */
[----:B------:R-:W-:Y:S02]  /*43d20*/  STL.64 [R1+0x5100], R30 ;  /* 0x0051001e01007387 */ /* 0x000fe40000100a00 */
[----:B------:R0:W-:Y:S02]  /*43d30*/  STL.64 [R1+0x50f8], R28 ;  /* 0x0050f81c01007387 */ /* 0x0001e40000100a00 */
[----:B0-----:R-:W2:Y:S01]  /*43d40*/  LDL.LU.64 R28, [R1+0x13a0] ;  /* 0x0013a000011c7983 */ /* 0x001ea20000300a00 */
[----:B------:R-:W2:Y:S02]  /*43d50*/  LDL.LU.64 R30, [R1+0x13a8] ;  /* 0x0013a800011e7983 */ /* 0x000ea40000300a00 */
[----:B------:R-:W2:Y:S02]  /*43d60*/  LDL.LU.64 R52, [R1+0x1390] ;  /* 0x0013900001347983 */ /* 0x000ea40000300a00 */
[----:B------:R-:W2:Y:S01]  /*43d70*/  LDL.LU.64 R54, [R1+0x1398] ;  /* 0x0013980001367983 */ /* 0x000ea20000300a00 */
[----:B------:R-:W2:Y:S01]  /*43d80*/  LDL.LU.64 R56, [R1+0x1210] ;  /* 0x0012100001387983 */ /* 0x000ea20000300a00 */
        /* <DEDUP_REMOVED lines=8> */
[----:B------:R-:W2:Y:S01]  /*43e10*/  LDL.LU.64 R14, [R1+0x11d8] ;  /* 0x0011d800010e7983 */ /* 0x000ea20000300a00 */
[C---:B---3--:R-:W-:Y:S08]  /*43e20*/  HMMA.16816.F32 R48, R20.reuse, R24, R44 ;  /* 0x000000181430723c */ /* 0x048ff0000000182c */
[C---:B----4-:R-:W-:Y:S01]  /*43e30*/  HMMA.16816.F32 R44, R20.reuse, R8, R16 ;  /* 0x00000008142c723c */ /* 0x050fe20000001810 */
[----:B------:R-:W3:Y:S11]  /*43e40*/  LDL.LU.64 R16, [R1+0x11c0] ;  /* 0x0011c00001107983 */ /* 0x000ef60000300a00 */
[----:B------:R-:W-:Y:S03]  /*43e50*/  @!UPT UIADD3 URZ, URZ, URZ, URZ ;  /* 0x0000003f3f3ff290 */ /* 0x000fe6000fffe03f */
[----:B------:R-:W-:Y:S01]  /*43e60*/  STL.64 [R1+0x110], R48 ;  /* 0x0001103001007387 */ /* 0x000fe20000100a00 */
[----:B------:R-:W-:Y:S02]  /*43e70*/  STL.64 [R1+0x118], R50 ;  /* 0x0001183201007387 */ /* 0x000fe40000100a00 */
[----:B------:R-:W0:Y:S04]  /*43e80*/  LDSM.16.MT88.4 R48, [R3+0x100] ;  /* 0x000100000330783b */ /* 0x000e280000004200 */
[----:B------:R-:W3:Y:S01]  /*43e90*/  LDL.LU.64 R18, [R1+0x11c8] ;  /* 0x0011c80001127983 */ /* 0x000ee20000300a00 */
[----:B------:R1:W-:Y:S01]  /*43ea0*/  STL.64 [R1+0x100], R44 ;  /* 0x0001002c01007387 */ /* 0x0003e20000100a00 */
[----:B------:R4:W-:Y:S03]  /*43eb0*/  STL.64 [R1+0x108], R46 ;  /* 0x0001082e01007387 */ /* 0x0009e60000100a00 */
[----:B-1----:R-:W3:Y:S01]  /*43ec0*/  LDL.LU.64 R44, [R1+0x11b0] ;  /* 0x0011b000012c7983 */ /* 0x002ee20000300a00 */
[----:B----4-:R-:W4:Y:S03]  /*43ed0*/  LDL.LU.64 R46, [R1+0x11b8] ;  /* 0x0011b800012e7983 */ /* 0x010f260000300a00 */
[----:B0-----:R-:W-:Y:S01]  /*43ee0*/  STL.64 [R1+0x5008], R50 ;  /* 0x0050083201007387 */ /* 0x001fe20000100a00 */
[----:B------:R0:W-:Y:S03]  /*43ef0*/  STL.64 [R1+0x5000], R48 ;  /* 0x0050003001007387 */ /* 0x0001e60000100a00 */
[----:B0-----:R-:W3:Y:S01]  /*43f00*/  LDL.64 R48, [R1+0xf0] ;  /* 0x0000f00001307983 */ /* 0x001ee20000100a00 */
[C---:B--2---:R-:W-:Y:S11]  /*43f10*/  HMMA.16816.F32 R28, R20.reuse, R4, R28 ;  /* 0x00000004141c723c */ /* 0x044ff6000000181c */
[----:B------:R-:W-:Y:S11]  /*43f20*/  @!UPT UIADD3 URZ, URZ, URZ, URZ ;  /* 0x0000003f3f3ff290 */ /* 0x000ff6000fffe03f */
[----:B------:R-:W-:Y:S01]  /*43f30*/  @!UPT UIADD3 URZ, URZ, URZ, URZ ;  /* 0x0000003f3f3ff290 */ /* 0x000fe2000fffe03f */
[----:B------:R-:W-:Y:S01]  /*43f40*/  STL.64 [R1+0x2f0], R28 ;  /* 0x0002f01c01007387 */ /* 0x000fe20000100a00 */
[----:B------:R0:W-:Y:S03]  /*43f50*/  STL.64 [R1+0x2f8], R30 ;  /* 0x0002f81e01007387 */ /* 0x0001e60000100a00 */
[----:B0-----:R-:W2:Y:S01]  /*43f60*/  LDL.LU.64 R30, [R1+0x5100] ;  /* 0x00510000011e7983 */ /* 0x001ea20000300a00 */
[----:B------:R-:W2:Y:S01]  /*43f70*/  LDL.LU.64 R28, [R1+0x50f8] ;  /* 0x0050f800011c7983 */ /* 0x000ea20000300a00 */
[C---:B---3--:R-:W-:Y:S11]  /*43f80*/  HMMA.16816.F32 R52, R20.reuse, R48, R52 ;  /* 0x000000301434723c */ /* 0x048ff60000001834 */
[----:B------:R-:W-:Y:S11]  /*43f90*/  @!UPT UIADD3 URZ, URZ, URZ, URZ ;  /* 0x0000003f3f3ff290 */ /* 0x000ff6000fffe03f */
[----:B------:R-:W-:Y:S01]  /*43fa0*/  @!UPT UIADD3 URZ, URZ, URZ, URZ ;  /* 0x0000003f3f3ff290 */ /* 0x000fe2000fffe03f */
[----:B------:R-:W-:Y:S01]  /*43fb0*/  STL.64 [R1+0x2e0], R52 ;  /* 0x0002e03401007387 */ /* 0x000fe20000100a00 */
[----:B------:R0:W-:Y:S03]  /*43fc0*/  STL.64 [R1+0x2e8], R54 ;  /* 0x0002e83601007387 */ /* 0x0001e60000100a00 */
[----:B0-----:R-:W3:Y:S01]  /*43fd0*/  LDL.LU.64 R54, [R1+0x50f0] ;  /* 0x0050f00001367983 */ /* 0x001ee20000300a00 */
[----:B------:R-:W2:Y:S02]  /*43fe0*/  LDL.LU.64 R52, [R1+0x50e8] ;  /* 0x0050e80001347983 */ /* 0x000ea40000300a00 */
[C---:B--2---:R-:W-:Y:S11]  /*43ff0*/  HMMA.16816.F32 R56, R20.reuse, R52, R56 ;  /* 0x000000341438723c */ /* 0x044ff60000001838 */
[----:B------:R-:W-:Y:S11]  /*44000*/  @!UPT UIADD3 URZ, URZ, URZ, URZ ;  /* 0x0000003f3f3ff290 */ /* 0x000ff6000fffe03f */
[----:B------:R-:W-:Y:S01]  /*44010*/  @!UPT UIADD3 URZ, URZ, URZ, URZ ;  /* 0x0000003f3f3ff290 */ /* 0x000fe2000fffe03f */
[----:B------:R0:W-:Y:S01]  /*44020*/  STL.64 [R1+0x2d0], R56 ;  /* 0x0002d03801007387 */ /* 0x0001e20000100a00 */
[----:B------:R-:W-:Y:S03]  /*44030*/  STL.64 [R1+0x2d8], R58 ;  /* 0x0002d83a01007387 */ /* 0x000fe60000100a00 */
[----:B0-----:R-:W2:Y:S02]  /*44040*/  LDL.LU.64 R56, [R1+0x50e0] ;  /* 0x0050e00001387983 */ /* 0x001ea40000300a00 */
[C---:B--2---:R-:W-:Y:S11]  /*44050*/  HMMA.16816.F32 R40, R20.reuse, R56, R40 ;  /* 0x000000381428723c */ /* 0x044ff60000001828 */
[----:B------:R-:W-:Y:S11]  /*44060*/  @!UPT UIADD3 URZ, URZ, URZ, URZ ;  /* 0x0000003f3f3ff290 */ /* 0x000ff6000fffe03f */
[----:B------:R-:W-:Y:S01]  /*44070*/  @!UPT UIADD3 URZ, URZ, URZ, URZ ;  /* 0x0000003f3f3ff290 */ /* 0x000fe2000fffe03f */
[----:B------:R0:W-:Y:S01]  /*44080*/  STL.64 [R1+0x2c0], R40 ;  /* 0x0002c02801007387 */ /* 0x0001e20000100a00 */
[----:B------:R1:W-:Y:S03]  /*44090*/  STL.64 [R1+0x2c8], R42 ;  /* 0x0002c82a01007387 */ /* 0x0003e60000100a00 */
[----:B0-----:R-:W1:Y:S02]  /*440a0*/  LDL.LU.64 R40, [R1+0x50d8] ;  /* 0x0050d80001287983 */ /* 0x001e640000300a00 */
[C---:B-1----:R-:W-:Y:S02]  /*440b0*/  HMMA.16816.F32 R40, R20.reuse, R40, R32 ;  /* 0x000000281428723c */ /* 0x042fe40000001820 */
[----:B------:R-:W2:Y:S11]  /*440c0*/  LDL.LU.64 R32, [R1+0x50d0] ;  /* 0x0050d00001207983 */ /* 0x000eb60000300a00 */
[----:B------:R-:W-:Y:S10]  /*440d0*/  @!UPT UIADD3 URZ, URZ, URZ, URZ ;  /* 0x0000003f3f3ff290 */ /* 0x000ff4000fffe03f */
        /* <DEDUP_REMOVED lines=8> */
[----:B0-----:R-:W3:Y:S01]  /*44160*/  LDL.LU.64 R40, [R1+0x50b8] ;  /* 0x0050b80001287983 */ /* 0x001ee20000300a00 */
[C---:B--2---:R-:W-:Y:S11]  /*44170*/  HMMA.16816.F32 R12, R20.reuse, R36, R12 ;  /* 0x00000024140c723c */ /* 0x044ff6000000180c */
[----:B------:R-:W-:Y:S11]  /*44180*/  @!UPT UIADD3 URZ, URZ, URZ, URZ ;  /* 0x0000003f3f3ff290 */ /* 0x000ff6000fffe03f */
[----:B------:R-:W-:Y:S01]  /*44190*/  @!UPT UIADD3 URZ, URZ, URZ, URZ ;  /* 0x0000003f3f3ff290 */ /* 0x000fe2000fffe03f */
[----:B------:R0:W-:Y:S01]  /*441a0*/  STL.64 [R1+0x290], R12 ;  /* 0x0002900c01007387 */ /* 0x0001e20000100a00 */
[----:B------:R-:W-:Y:S03]  /*441b0*/  STL.64 [R1+0x298], R14 ;  /* 0x0002980e01007387 */ /* 0x000fe60000100a00 */
[----:B0-----:R-:W2:Y:S01]  /*441c0*/  LDL.LU.64 R12, [R1+0x50b0] ;  /* 0x0050b000010c7983 */ /* 0x001ea20000300a00 */
[----:B------:R-:W-:Y:S02]  /*441d0*/  IMAD.MOV.U32 R34, RZ, RZ, R36 ;  /* 0x000000ffff227224 */ /* 0x000fe400078e0024 */
[----:B------:R-:W-:Y:S02]  /*441e0*/  IMAD.MOV.U32 R7, RZ, RZ, R37 ;  /* 0x000000ffff077224 */ /* 0x000fe400078e0025 */
[----:B------:R-:W3:Y:S01]  /*441f0*/  LDL.LU.64 R36, [R1+0x1250] ;  /* 0x0012500001247983 */ /* 0x000ee20000300a00 */
[----:B------:R-:W3:Y:S01]  /*44200*/  LDL.LU.64 R38, [R1+0x1258] ;  /* 0x0012580001267983 */ /* 0x000ee20000300a00 */
[----:B--2---:R-:W-:Y:S01]  /*44210*/  HMMA.16816.F32 R16, R20, R12, R16 ;  /* 0x0000000c1410723c */ /* 0x004fe20000001810 */
[----:B------:R-:W-:-:S02]  /*44220*/  IMAD.MOV.U32 R6, RZ, RZ, R12 ;  /* 0x000000ffff067224 */ /* 0x000fc400078e000c */
[----:B------:R-:W-:Y:S11]  /*44230*/  IMAD.MOV.U32 R2, RZ, RZ, R13 ;  /* 0x000000ffff027224 */ /* 0x000ff600078e000d */
[----:B------:R-:W-:Y:S09]  /*44240*/  @!UPT UIADD3 URZ, URZ, URZ, URZ ;  /* 0x0000003f3f3ff290 */ /* 0x000ff2000fffe03f */
[----:B------:R-:W-:Y:S01]  /*44250*/  STL.64 [R1+0x280], R16 ;  /* 0x0002801001007387 */ /* 0x000fe20000100a00 */
[----:B------:R0:W-:Y:S03]  /*44260*/  STL.64 [R1+0x288], R18 ;  /* 0x0002881201007387 */ /* 0x0001e60000100a00 */
[----:B0-----:R-:W2:Y:S01]  /*44270*/  LDL.LU.64 R18, [R1+0x50a8] ;  /* 0x0050a80001127983 */ /* 0x001ea20000300a00 */
[----:B------:R-:W2:Y:S02]  /*44280*/  LDL.LU.64 R16, [R1+0x50a0] ;  /* 0x0050a00001107983 */ /* 0x000ea40000300a00 */
[----:B------:R-:W2:Y:S02]  /*44290*/  LDL.LU.64 R14, [R1+0x5098] ;  /* 0x00509800010e7983 */ /* 0x000ea40000300a00 */
[----:B------:R-:W4:Y:S02]  /*442a0*/  LDL.LU.64 R12, [R1+0x5090] ;  /* 0x00509000010c7983 */ /* 0x000f240000300a00 */
[----:B----4-:R-:W-:Y:S11]  /*442b0*/  HMMA.16816.F32 R44, R20, R12, R44 ;  /* 0x0000000c142c723c */ /* 0x010ff6000000182c */
[----:B------:R-:W-:Y:S11]  /*442c0*/  @!UPT UIADD3 URZ, URZ, URZ, URZ ;  /* 0x0000003f3f3ff290 */ /* 0x000ff6000fffe03f */
[----:B------:R-:W-:Y:S01]  /*442d0*/  @!UPT UIADD3 URZ, URZ, URZ, URZ ;  /* 0x0000003f3f3ff290 */ /* 0x000fe2000fffe03f */
[----:B------:R-:W-:Y:S01]  /*442e0*/  STL.64 [R1+0x270], R44 ;  /* 0x0002702c01007387 */ /* 0x000fe20000100a00 */
[----:B------:R0:W-:Y:S03]  /*442f0*/  STL.64 [R1+0x278], R46 ;  /* 0x0002782e01007387 */ /* 0x0001e60000100a00 */
[----:B0-----:R-:W3:Y:S01]  /*44300*/  LDL.LU.64 R46, [R1+0x5088] ;  /* 0x00508800012e7983 */ /* 0x001ee20000300a00 */
[----:B------:R-:W3:Y:S02]  /*44310*/  LDL.LU.64 R44, [R1+0x5080] ;  /* 0x00508000012c7983 */ /* 0x000ee40000300a00 */
[----:B--2---:R-:W-:Y:S02]  /*44320*/  STL.64 [R1+0x5018], R14 ;  /* 0x0050180e01007387 */ /* 0x004fe40000100a00 */
[----:B------:R0:W-:Y:S02]  /*44330*/  STL.64 [R1+0x5010], R12 ;  /* 0x0050100c01007387 */ /* 0x0001e40000100a00 */
[----:B0-----:R-:W2:Y:S01]  /*44340*/  LDL.LU.64 R12, [R1+0x11a0] ;  /* 0x0011a000010c7983 */ /* 0x001ea20000300a00 */
[----:B------:R-:W2:Y:S01]  /*44350*/  LDL.LU.64 R14, [R1+0x11a8] ;  /* 0x0011a800010e7983 */ /* 0x000ea20000300a00 */
[----:B---3--:R-:W-:Y:S08]  /*44360*/  HMMA.16816.F32 R36, R44, R40, R36 ;  /* 0x000000282c24723c */ /* 0x008ff00000001824 */
[----:B--2---:R-:W-:Y:S01]  /*44370*/  HMMA.16816.F32 R12, R20, R16, R12 ;  /* 0x00000010140c723c */ /* 0x004fe2000000180c */
[----:B------:R-:W2:Y:S01]  /*44380*/  LDL.LU.64 R20, [R1+0x1230] ;  /* 0x0012300001147983 */ /* 0x000ea20000300a00 */
[----:B------:R-:W2:Y:S11]  /*44390*/  LDL.LU.64 R22, [R1+0x1238] ;  /* 0x0012380001167983 */ /* 0x000eb60000300a00 */
[----:B------:R-:W-:Y:S10]  /*443a0*/  @!UPT UIADD3 URZ, URZ, URZ, URZ ;  /* 0x0000003f3f3ff290 */ /* 0x000ff4000fffe03f */
[----:B------:R0:W-:Y:S01]  /*443b0*/  STL.64 [R1+0xc0], R12 ;  /* 0x0000c00c01007387 */ /* 0x0001e20000100a00 */
[----:B------:R1:W-:Y:S03]  /*443c0*/  STL.64 [R1+0xc8], R14 ;  /* 0x0000c80e01007387 */ /* 0x0003e60000100a00 */
[----:B0-----:R-:W3:Y:S01]  /*443d0*/  LDL.LU.64 R12, [R1+0x1110] ;  /* 0x00111000010c7983 */ /* 0x001ee20000300a00 */
[----:B-1----:R-:W3:Y:S02]  /*443e0*/  LDL.LU.64 R14, [R1+0x1118] ;  /* 0x00111800010e7983 */ /* 0x002ee40000300a00 */
[----:B------:R-:W-:Y:S02]  /*443f0*/  STL.64 [R1+0x5028], R18 ;  /* 0x0050281201007387 */ /* 0x000fe40000100a00 */
[----:B------:R0:W-:Y:S02]  /*44400*/  STL.64 [R1+0x5020], R16 ;  /* 0x0050201001007387 */ /* 0x0001e40000100a00 */
[----:B0-----:R-:W4:Y:S01]  /*44410*/  LDL.LU.64 R16, [R1+0x1220] ;  /* 0x0012200001107983 */ /* 0x001f220000300a00 */
[----:B------:R-:W4:Y:S02]  /*44420*/  LDL.LU.64 R18, [R1+0x1228] ;  /* 0x0012280001127983 */ /* 0x000f240000300a00 */
[----:B------:R-:W-:Y:S02]  /*44430*/  STL.64 [R1+0xb0], R36 ;  /* 0x0000b02401007387 */ /* 0x000fe40000100a00 */
[----:B------:R0:W-:Y:S02]  /*44440*/  STL.64 [R1+0xb8], R38 ;  /* 0x0000b82601007387 */ /* 0x0001e40000100a00 */
[----:B0-----:R-:W2:Y:S01]  /*44450*/  LDL.LU.64 R38, [R1+0x5078] ;  /* 0x0050780001267983 */ /* 0x001ea20000300a00 */
[----:B------:R-:W3:Y:S02]  /*44460*/  LDL.LU.64 R36, [R1+0x5070] ;  /* 0x0050700001247983 */ /* 0x000ee40000300a00 */
[----:B------:R0:W-:Y:S02]  /*44470*/  STL.64 [R1+0x5060], R40 ;  /* 0x0050602801007387 */ /* 0x0001e40000100a00 */
[----:B0-----:R-:W3:Y:S01]  /*44480*/  LDL.LU.64 R40, [R1+0x1240] ;  /* 0x0012400001287983 */ /* 0x001ee20000300a00 */
[----:B------:R-:W3:Y:S01]  /*44490*/  LDL.LU.64 R42, [R1+0x1248] ;  /* 0x00124800012a7983 */ /* 0x000ee20000300a00 */
[C---:B----4-:R-:W-:Y:S02]  /*444a0*/  HMMA.16816.F32 R16, R44.reuse, R28, R16 ;  /* 0x0000001c2c10723c */ /* 0x050fe40000001810 */
[----:B--2---:R-:W-:Y:S01]  /*444b0*/  STL.64 [R1+0x5038], R38 ;  /* 0x0050382601007387 */ /* 0x004fe20000100a00 */
[----:B---3--:R0:W-:Y:S05]  /*444c0*/  STL.64 [R1+0x5030], R36 ;  /* 0x0050302401007387 */ /* 0x0081ea0000100a00 */
[C---:B------:R-:W-:Y:S08]  /*444d0*/  HMMA.16816.F32 R40, R44.reuse, R36, R40 ;  /* 0x000000242c28723c */ /* 0x040ff00000001828 */
[C---:B0-----:R-:W-:Y:S11]  /*444e0*/  HMMA.16816.F32 R36, R44.reuse, R32, R20 ;  /* 0x000000202c24723c */ /* 0x041ff60000001814 */
[----:B------:R-:W-:Y:S04]  /*444f0*/  @!UPT UIADD3 URZ, URZ, URZ, URZ ;  /* 0x0000003f3f3ff290 */ /* 0x000fe8000fffe03f */
[----:B------:R0:W-:Y:S01]  /*44500*/  STL.64 [R1+0xa0], R40 ;  /* 0x0000a02801007387 */ /* 0x0001e20000100a00 */
[----:B------:R1:W-:Y:S02]  /*44510*/  STL.64 [R1+0xa8], R42 ;  /* 0x0000a82a01007387 */ /* 0x0003e40000100a00 */
[----:B------:R-:W2:Y:S02]  /*44520*/  LDL.LU.64 R20, [R1+0x9f0] ;  /* 0x0009f00001147983 */ /* 0x000ea40000300a00 */
[----:B------:R-:W2:Y:S03]  /*44530*/  LDL.LU.64 R22, [R1+0x9f8] ;  /* 0x0009f80001167983 */ /* 0x000ea60000300a00 */
[----:B------:R3:W-:Y:S01]  /*44540*/  STL.64 [R1+0x90], R36 ;  /* 0x0000902401007387 */ /* 0x0007e20000100a00 */
[----:B------:R4:W-:Y:S03]  /*44550*/  STL.64 [R1+0x98], R38 ;  /* 0x0000982601007387 */ /* 0x0009e60000100a00 */
[----:B0-----:R-:W2:Y:S01]  /*44560*/  LDL.LU.64 R40, [R1+0x1100] ;  /* 0x0011000001287983 */ /* 0x001ea20000300a00 */
[----:B-1----:R-:W2:Y:S02]  /*44570*/  LDL.LU.64 R42, [R1+0x1108] ;  /* 0x00110800012a7983 */ /* 0x002ea40000300a00 */
[----:B------:R-:W-:Y:S02]  /*44580*/  STL.64 [R1+0x80], R16 ;  /* 0x0000801001007387 */ /* 0x000fe40000100a00 */
[----:B------:R0:W-:Y:S01]  /*44590*/  STL.64 [R1+0x88], R18 ;  /* 0x0000881201007387 */ /* 0x0001e20000100a00 */
[----:B---3--:R-:W3:Y:S01]  /*445a0*/  LDL.LU.64 R36, [R1+0x10f0] ;  /* 0x0010f00001247983 */ /* 0x008ee20000300a00 */
[----:B----4-:R-:W3:Y:S01]  /*445b0*/  LDL.LU.64 R38, [R1+0x10f8] ;  /* 0x0010f80001267983 */ /* 0x010ee20000300a00 */
[C---:B0-----:R-:W-:Y:S02]  /*445c0*/  HMMA.16816.F32 R16, R44.reuse, R24, R12 ;  /* 0x000000182c10723c */ /* 0x041fe4000000180c */
[----:B------:R-:W-:Y:S01]  /*445d0*/  STL.64 [R1+0x5048], R30 ;  /* 0x0050481e01007387 */ /* 0x000fe20000100a00 */
[----:B------:R-:W-:Y:S02]  /*445e0*/  STL.64 [R1+0x5040], R28 ;  /* 0x0050401c01007387 */ /* 0x000fe40000100a00 */
[----:B------:R-:W4:Y:S02]  /*445f0*/  LDL.LU.64 R12, [R1+0x9e0] ;  /* 0x0009e000010c7983 */ /* 0x000f240000300a00 */
[----:B------:R-:W4:Y:S11]  /*44600*/  LDL.LU.64 R14, [R1+0x9e8] ;  /* 0x0009e800010e7983 */ /* 0x000f360000300a00 */
[----:B------:R-:W-:Y:S05]  /*44610*/  @!UPT UIADD3 URZ, URZ, URZ, URZ ;  /* 0x0000003f3f3ff290 */ /* 0x000fea000fffe03f */
[----:B------:R-:W-:Y:S01]  /*44620*/  STL.64 [R1+0x70], R16 ;  /* 0x0000701001007387 */ /* 0x000fe20000100a00 */
[----:B------:R-:W-:Y:S02]  /*44630*/  STL.64 [R1+0x78], R18 ;  /* 0x0000781201007387 */ /* 0x000fe40000100a00 */
[----:B------:R-:W-:Y:S02]  /*44640*/  STL.64 [R1+0x5058], R26 ;  /* 0x0050581a01007387 */ /* 0x000fe40000100a00 */
[----:B------:R0:W-:Y:S02]  /*44650*/  STL.64 [R1+0x5050], R24 ;  /* 0x0050501801007387 */ /* 0x0001e40000100a00 */
[----:B0-----:R-:W3:Y:S01]  /*44660*/  LDL.64 R24, [R1+0x30] ;  /* 0x0000300001187983 */ /* 0x001ee20000100a00 */
[C---:B--2---:R-:W-:Y:S03]  /*44670*/  HMMA.16816.F32 R28, R44.reuse, R4, R40 ;  /* 0x000000042c1c723c */ /* 0x044fe60000001828 */
[----:B---3--:R0:W-:Y:S05]  /*44680*/  STL.64 [R1+0x5068], R24 ;  /* 0x0050681801007387 */ /* 0x0081ea0000100a00 */
[C---:B0-----:R-:W-:Y:S01]  /*44690*/  HMMA.16816.F32 R24, R44.reuse, R8, R20 ;  /* 0x000000082c18723c */ /* 0x041fe20000001814 */
[----:B------:R-:W0:Y:S04]  /*446a0*/  LDSM.16.MT88.4 R20, [R3+0x180] ;  /* 0x000180000314783b */ /* 0x000e280000004200 */
[----:B0-----:R-:W-:Y:S11]  /*446b0*/  STL.64 [R1+0x4f98], R22 ;  /* 0x004f981601007387 */ /* 0x001ff60000100a00 */
[----:B------:R-:W-:Y:S07]  /*446c0*/  @!UPT UIADD3 URZ, URZ, URZ, URZ ;  /* 0x0000003f3f3ff290 */ /* 0x000fee000fffe03f */
[----:B------:R-:W-:Y:S02]  /*446d0*/  STL.64 [R1+0x60], R24 ;  /* 0x0000601801007387 */ /* 0x000fe40000100a00 */
[----:B------:R0:W-:Y:S02]  /*446e0*/  STL.64 [R1+0x68], R26 ;  /* 0x0000681a01007387 */ /* 0x0001e40000100a00 */
[C---:B0-----:R-:W-:Y:S01]  /*446f0*/  HMMA.16816.F32 R24, R44.reuse, R48, R36 ;  /* 0x000000302c18723c */ /* 0x041fe20000001824 */
[----:B------:R-:W-:Y:S01]  /*44700*/  STL.64 [R1+0x4f90], R20 ;  /* 0x004f901401007387 */ /* 0x000fe20000100a00 */
[----:B------:R-:W-:Y:S02]  /*44710*/  STL.64 [R1+0x260], R28 ;  /* 0x0002601c01007387 */ /* 0x000fe40000100a00 */
[----:B------:R-:W-:Y:S11]  /*44720*/  STL.64 [R1+0x268], R30 ;  /* 0x0002681e01007387 */ /* 0x000ff60000100a00 */
[----:B------:R-:W-:Y:S08]  /*44730*/  @!UPT UIADD3 URZ, URZ, URZ, URZ ;  /* 0x0000003f3f3ff290 */ /* 0x000ff0000fffe03f */
[----:B------:R0:W-:Y:S01]  /*44740*/  STL.64 [R1+0x250], R24 ;  /* 0x0002501801007387 */ /* 0x0001e20000100a00 */
[----:B------:R1:W-:Y:S03]  /*44750*/  STL.64 [R1+0x258], R26 ;  /* 0x0002581a01007387 */ /* 0x0003e60000100a00 */
[----:B0-----:R-:W2:Y:S01]  /*44760*/  LDL.LU.64 R24, [R1+0x9d0] ;  /* 0x0009d00001187983 */ /* 0x001ea20000300a00 */
[----:B-1----:R-:W2:Y:S01]  /*44770*/  LDL.LU.64 R26, [R1+0x9d8] ;  /* 0x0009d800011a7983 */ /* 0x002ea20000300a00 */
[----:B----4-:R-:W-:Y:S01]  /*44780*/  HMMA.16816.F32 R12, R44, R52, R12 ;  /* 0x000000342c0c723c */ /* 0x010fe2000000180c */
[----:B------:R-:W3:Y:S01]  /*44790*/  LDL.LU.64 R40, [R1+0x9c0] ;  /* 0x0009c00001287983 */ /* 0x000ee20000300a00 */
[----:B------:R-:W3:Y:S01]  /*447a0*/  LDL.LU.64 R42, [R1+0x9c8] ;  /* 0x0009c800012a7983 */ /* 0x000ee20000300a00 */
[----:B------:R-:W-:Y:S02]  /*447b0*/  IMAD.MOV.U32 R16, RZ, RZ, R34 ;  /* 0x000000ffff107224 */ /* 0x000fe400078e0022 */
[----:B------:R-:W-:-:S02]  /*447c0*/  IMAD.MOV.U32 R35, RZ, RZ, R48 ;  /* 0x000000ffff237224 */ /* 0x000fc400078e0030 */
[----:B------:R-:W-:Y:S11]  /*447d0*/  IMAD.MOV.U32 R34, RZ, RZ, R49 ;  /* 0x000000ffff227224 */ /* 0x000ff600078e0031 */
[----:B------:R-:W-:Y:S05]  /*447e0*/  @!UPT UIADD3 URZ, URZ, URZ, URZ ;  /* 0x0000003f3f3ff290 */ /* 0x000fea000fffe03f */
[----:B------:R0:W-:Y:S01]  /*447f0*/  STL.64 [R1+0x240], R12 ;  /* 0x0002400c01007387 */ /* 0x0001e20000100a00 */
[----:B------:R1:W-:Y:S02]  /*44800*/  STL.64 [R1+0x248], R14 ;  /* 0x0002480e01007387 */ /* 0x0003e40000100a00 */
[----:B------:R-:W4:Y:S02]  /*44810*/  LDL.LU.64 R28, [R1+0x9b0] ;  /* 0x0009b000011c7983 */ /* 0x000f240000300a00 */
[----:B------:R-:W4:Y:S01]  /*44820*/  LDL.LU.64 R30, [R1+0x9b8] ;  /* 0x0009b800011e7983 */ /* 0x000f220000300a00 */
[----:B------:R-:W3:Y:S01]  /*44830*/  LDL.LU.64 R36, [R1+0x9a0] ;  /* 0x0009a00001247983 */ /* 0x000ee20000300a00 */
[----:B------:R-:W3:Y:S03]  /*44840*/  LDL.LU.64 R38, [R1+0x9a8] ;  /* 0x0009a80001267983 */ /* 0x000ee60000300a00 */
[----:B0-----:R-:W3:Y:S01]  /*44850*/  LDL.LU.64 R12, [R1+0x990] ;  /* 0x00099000010c7983 */ /* 0x001ee20000300a00 */
[----:B-1----:R-:W3:Y:S02]  /*44860*/  LDL.LU.64 R14, [R1+0x998] ;  /* 0x00099800010e7983 */ /* 0x002ee40000300a00 */
[----:B------:R-:W3:Y:S02]  /*44870*/  LDL.LU.64 R48, [R1+0x980] ;  /* 0x0009800001307983 */ /* 0x000ee40000300a00 */
[----:B------:R-:W3:Y:S01]  /*44880*/  LDL.LU.64 R50, [R1+0x988] ;  /* 0x0009880001327983 */ /* 0x000ee20000300a00 */
[----:B------:R-:W-:Y:S01]  /*44890*/  STL.64 [R1+0x4fe8], R54 ;  /* 0x004fe83601007387 */ /* 0x000fe20000100a00 */
[----:B------:R0:W-:Y:S03]  /*448a0*/  STL.64 [R1+0x4fe0], R52 ;  /* 0x004fe03401007387 */ /* 0x0001e60000100a00 */
[----:B0-----:R-:W4:Y:S01]  /*448b0*/  LDL.LU.64 R52, [R1+0x20] ;  /* 0x0000200001347983 */ /* 0x001f220000300a00 */
[----:B--2---:R-:W-:Y:S11]  /*448c0*/  HMMA.16816.F32 R24, R44, R56, R24 ;  /* 0x000000382c18723c */ /* 0x004ff60000001818 */
[----:B------:R-:W-:Y:S11]  /*448d0*/  @!UPT UIADD3 URZ, URZ, URZ, URZ ;  /* 0x0000003f3f3ff290 */ /* 0x000ff6000fffe03f */
[----:B------:R-:W-:Y:S01]  /*448e0*/  @!UPT UIADD3 URZ, URZ, URZ, URZ ;  /* 0x0000003f3f3ff290 */ /* 0x000fe2000fffe03f */
[----:B------:R0:W-:Y:S01]  /*448f0*/  STL.64 [R1+0x230], R24 ;  /* 0x0002301801007387 */ /* 0x0001e20000100a00 */
[----:B------:R-:W-:Y:S03]  /*44900*/  STL.64 [R1+0x238], R26 ;  /* 0x0002381a01007387 */ /* 0x000fe60000100a00 */
[----:B0-----:R-:W2:Y:S01]  /*44910*/  LDL.LU.64 R24, [R1+0x5068] ;  /* 0x0050680001187983 */ /* 0x001ea20000300a00 */
[----:B------:R-:W-:Y:S02]  /*44920*/  IMAD.MOV.U32 R17, RZ, RZ, R7 ;  /* 0x000000ffff117224 */ /* 0x000fe400078e0007 */
[----:B------:R-:W-:Y:S02]  /*44930*/  IMAD.MOV.U32 R20, RZ, RZ, R6 ;  /* 0x000000ffff147224 */ /* 0x000fe400078e0006 */
[----:B------:R-:W-:-:S03]  /*44940*/  IMAD.MOV.U32 R21, RZ, RZ, R2 ;  /* 0x000000ffff157224 */ /* 0x000fc600078e0002 */
[C---:B---3--:R-:W-:Y:S08]  /*44950*/  HMMA.16816.F32 R16, R44.reuse, R16, R36 ;  /* 0x000000102c10723c */ /* 0x048ff00000001824 */
[C---:B----4-:R-:W-:Y:S08]  /*44960*/  HMMA.16816.F32 R28, R44.reuse, R52, R28 ;  /* 0x000000342c1c723c */ /* 0x050ff0000000181c */
[----:B------:R-:W-:Y:S01]  /*44970*/  HMMA.16816.F32 R12, R44, R20, R12 ;  /* 0x000000142c0c723c */ /* 0x000fe2000000180c */
[----:B------:R-:W-:-:S02]  /*44980*/  IMAD.MOV.U32 R23, RZ, RZ, R56 ;  /* 0x000000ffff177224 */ /* 0x000fc400078e0038 */
[----:B------:R-:W-:Y:S02]  /*44990*/  IMAD.MOV.U32 R22, RZ, RZ, R57 ;  /* 0x000000ffff167224 */ /* 0x000fe400078e0039 */
[----:B------:R-:W3:Y:S01]  /*449a0*/  LDL.LU.64 R56, [R1+0x950] ;  /* 0x0009500001387983 */ /* 0x000ee20000300a00 */
[----:B------:R-:W3:Y:S02]  /*449b0*/  LDL.LU.64 R58, [R1+0x958] ;  /* 0x00095800013a7983 */ /* 0x000ee40000300a00 */
[----:B------:R-:W-:Y:S02]  /*449c0*/  IMAD.MOV.U32 R7, RZ, RZ, R52 ;  /* 0x000000ffff077224 */ /* 0x000fe400078e0034 */
[----:B------:R-:W-:Y:S01]  /*449d0*/  IMAD.MOV.U32 R6, RZ, RZ, R53 ;  /* 0x000000ffff067224 */ /* 0x000fe200078e0035 */
[C---:B--2---:R-:W-:Y:S11]  /*449e0*/  HMMA.16816.F32 R40, R44.reuse, R24, R40 ;  /* 0x000000182c28723c */ /* 0x044ff60000001828 */
[----:B------:R-:W-:Y:S11]  /*449f0*/  @!UPT UIADD3 URZ, URZ, URZ, URZ ;  /* 0x0000003f3f3ff290 */ /* 0x000ff6000fffe03f */
[----:B------:R-:W-:Y:S01]  /*44a00*/  @!UPT UIADD3 URZ, URZ, URZ, URZ ;  /* 0x0000003f3f3ff290 */ /* 0x000fe2000fffe03f */
[----:B------:R0:W-:Y:S01]  /*44a10*/  STL.64 [R1+0x220], R40 ;  /* 0x0002202801007387 */ /* 0x0001e20000100a00 */
[----:B------:R1:W-:Y:S03]  /*44a20*/  STL.64 [R1+0x228], R42 ;  /* 0x0002282a01007387 */ /* 0x0003e60000100a00 */
[----:B0-----:R-:W2:Y:S01]  /*44a30*/  LDL.LU.64 R40, [R1+0x5060] ;  /* 0x0050600001287983 */ /* 0x001ea20000300a00 */
[----:B-1----:R-:W-:Y:S02]  /*44a40*/  IMAD.MOV.U32 R43, RZ, RZ, R24 ;  /* 0x000000ffff2b7224 */ /* 0x002fe400078e0018 */
[----:B------:R-:W-:Y:S02]  /*44a50*/  IMAD.MOV.U32 R42, RZ, RZ, R25 ;  /* 0x000000ffff2a7224 */ /* 0x000fe400078e0019 */
[----:B------:R-:W4:Y:S01]  /*44a60*/  LDL.LU.64 R26, [R1+0x5058] ;  /* 0x00505800011a7983 */ /* 0x000f220000300a00 */
[----:B------:R-:W2:Y:S01]  /*44a70*/  LDL.LU.64 R24, [R1+0x5050] ;  /* 0x0050500001187983 */ /* 0x000ea20000300a00 */
        /* <DEDUP_REMOVED lines=8> */
[----:B------:R-:W-:Y:S02]  /*44b00*/  STL.64 [R1+0x200], R16 ;  /* 0x0002001001007387 */ /* 0x000fe40000100a00 */
[----:B------:R0:W-:Y:S02]  /*44b10*/  STL.64 [R1+0x208], R18 ;  /* 0x0002081201007387 */ /* 0x0001e40000100a00 */
[----:B0-----:R-:W2:Y:S01]  /*44b20*/  LDL.LU.64 R18, [R1+0x5028] ;  /* 0x0050280001127983 */ /* 0x001ea20000300a00 */
[----:B------:R-:W3:Y:S02]  /*44b30*/  LDL.LU.64 R16, [R1+0x5020] ;  /* 0x0050200001107983 */ /* 0x000ee40000300a00 */
        /* <DEDUP_REMOVED lines=9> */
[----:B------:R0:W-:Y:S02]  /*44bd0*/  STL [R1+0x1e8], R50 ;  /* 0x0001e83201007387 */ /* 0x0001e40000100800 */
[----:B------:R-:W-:Y:S02]  /*44be0*/  IMAD.MOV.U32 R2, RZ, RZ, R51 ;  /* 0x000000ffff027224 */ /* 0x000fe400078e0033 */
[----:B0-----:R-:W2:Y:S01]  /*44bf0*/  LDL.LU.64 R50, [R1+0x5008] ;  /* 0x0050080001327983 */ /* 0x001ea20000300a00 */
[----:B------:R-:W2:Y:S02]  /*44c00*/  LDL.LU.64 R48, [R1+0x5000] ;  /* 0x0050000001307983 */ /* 0x000ea40000300a00 */
[----:B------:R-:W-:Y:S02]  /*44c10*/  STL.64 [R1+0x4fb0], R14 ;  /* 0x004fb00e01007387 */ /* 0x000fe40000100a00 */
[----:B------:R3:W-:Y:S02]  /*44c20*/  STL.64 [R1+0x4fa8], R12 ;  /* 0x004fa80c01007387 */ /* 0x0007e40000100a00 */
[----:B---3--:R-:W-:Y:S01]  /*44c30*/  HMMA.16816.F32 R12, R44, R16, R56 ;  /* 0x000000102c0c723c */ /* 0x008fe20000001838 */
[----:B------:R-:W3:Y:S01]  /*44c40*/  LDL.LU.64 R56, [R1+0x930] ;  /* 0x0009300001387983 */ /* 0x000ee20000300a00 */
[----:B------:R-:W3:Y:S11]  /*44c50*/  LDL.LU.64 R58, [R1+0x938] ;  /* 0x00093800013a7983 */ /* 0x000ef60000300a00 */
[----:B------:R-:W-:Y:S10]  /*44c60*/  @!UPT UIADD3 URZ, URZ, URZ, URZ ;  /* 0x0000003f3f3ff290 */ /* 0x000ff4000fffe03f */
[----:B------:R0:W-:Y:S01]  /*44c70*/  STL.64 [R1+0x50], R12 ;  /* 0x0000500c01007387 */ /* 0x0001e20000100a00 */
[----:B------:R-:W-:Y:S02]  /*44c80*/  STL.64 [R1+0x58], R14 ;  /* 0x0000580e01007387 */ /* 0x000fe40000100a00 */
[----:B------:R-:W-:Y:S02]  /*44c90*/  STL.64 [R1+0x4fc0], R18 ;  /* 0x004fc01201007387 */ /* 0x000fe40000100a00 */
[----:B------:R-:W-:Y:S02]  /*44ca0*/  STL.64 [R1+0x4fb8], R16 ;  /* 0x004fb81001007387 */ /* 0x000fe40000100a00 */
[----:B0-----:R-:W-:Y:S02]  /*44cb0*/  IMAD.MOV.U32 R12, RZ, RZ, R43 ;  /* 0x000000ffff0c7224 */ /* 0x001fe400078e002b */
[----:B------:R-:W-:-:S05]  /*44cc0*/  IMAD.MOV.U32 R13, RZ, RZ, R42 ;  /* 0x000000ffff0d7224 */ /* 0x000fca00078e002a */
[----:B------:R2:W-:Y:S02]  /*44cd0*/  STL.64 [R1+0x4fc8], R12 ;  /* 0x004fc80c01007387 */ /* 0x0005e40000100a00 */
[C---:B--2---:R-:W-:Y:S11]  /*44ce0*/  HMMA.16816.F32 R12, R48.reuse, R40, R52 ;  /* 0x00000028300c723c */ /* 0x044ff60000001834 */
[----:B------:R-:W-:Y:S11]  /*44cf0*/  @!UPT UIADD3 URZ, URZ, URZ, URZ ;  /* 0x0000003f3f3ff290 */ /* 0x000ff6000fffe03f */
[----:B------:R-:W-:Y:S01]  /*44d00*/  @!UPT UIADD3 URZ, URZ, URZ, URZ ;  /* 0x0000003f3f3ff290 */ /* 0x000fe2000fffe03f */
[----:B------:R-:W-:Y:S01]  /*44d10*/  STL.64 [R1+0x40], R12 ;  /* 0x0000400c01007387 */ /* 0x000fe20000100a00 */
[----:B------:R-:W-:Y:S02]  /*44d20*/  STL.64 [R1+0x48], R14 ;  /* 0x0000480e01007387 */ /* 0x000fe40000100a00 */
[----:B------:R0:W-:Y:S02]  /*44d30*/  STL.64 [R1+0x4fd0], R40 ;  /* 0x004fd02801007387 */ /* 0x0001e40000100a00 */
[----:B0-----:R-:W2:Y:S01]  /*44d40*/  LDL.LU.64 R40, [R1+0x920] ;  /* 0x0009200001287983 */ /* 0x001ea20000300a00 */
[----:B------:R-:W2:Y:S02]  /*44d50*/  LDL.LU.64 R42, [R1+0x928] ;  /* 0x00092800012a7983 */ /* 0x000ea40000300a00 */
[----:B------:R-:W-:Y:S02]  /*44d60*/  IMAD.MOV.U32 R12, RZ, RZ, R23 ;  /* 0x000000ffff0c7224 */ /* 0x000fe400078e0017 */
[----:B------:R-:W-:Y:S01]  /*44d70*/  IMAD.MOV.U32 R13, RZ, RZ, R22 ;  /* 0x000000ffff0d7224 */ /* 0x000fe200078e0016 */
[----:B------:R-:W4:Y:S01]  /*44d80*/  LDL.LU.64 R20, [R1+0x910] ;  /* 0x0009100001147983 */ /* 0x000f220000300a00 */
[----:B------:R-:W4:Y:S01]  /*44d90*/  LDL.LU.64 R22, [R1+0x918] ;  /* 0x0009180001167983 */ /* 0x000f220000300a00 */
[----:B---3--:R-:W-:Y:S02]  /*44da0*/  HMMA.16816.F32 R56, R48, R36, R56 ;  /* 0x000000243038723c */ /* 0x008fe40000001838 */
[----:B------:R-:W-:Y:S01]  /*44db0*/  STL.64 [R1+0x4fd8], R12 ;  /* 0x004fd80c01007387 */ /* 0x000fe20000100a00 */
[----:B------:R-:W3:Y:S02]  /*44dc0*/  LDL.LU.64 R16, [R1+0x900] ;  /* 0x0009000001107983 */ /* 0x000ee40000300a00 */
[----:B------:R-:W3:Y:S02]  /*44dd0*/  LDL.LU.64 R18, [R1+0x908] ;  /* 0x0009080001127983 */ /* 0x000ee40000300a00 */
[----:B------:R-:W-:Y:S01]  /*44de0*/  STL.64 [R1+0x4f88], R38 ;  /* 0x004f882601007387 */ /* 0x000fe20000100a00 */
[----:B------:R-:W-:Y:S11]  /*44df0*/  STL.64 [R1+0x4f80], R36 ;  /* 0x004f802401007387 */ /* 0x000ff60000100a00 */
[----:B------:R-:W-:Y:S04]  /*44e00*/  @!UPT UIADD3 URZ, URZ, URZ, URZ ;  /* 0x0000003f3f3ff290 */ /* 0x000fe8000fffe03f */
[----:B------:R0:W-:Y:S01]  /*44e10*/  STL.64 [R1+0x46b8], R58 ;  /* 0x0046b83a01007387 */ /* 0x0001e20000100a00 */
[----:B------:R1:W-:Y:S02]  /*44e20*/  STL.64 [R1+0x46b0], R56 ;  /* 0x0046b03801007387 */ /* 0x0003e40000100a00 */
[----:B------:R-:W3:Y:S02]  /*44e30*/  LDL.LU.64 R44, [R1+0x8d0] ;  /* 0x0008d000012c7983 */ /* 0x000ee40000300a00 */
[----:B------:R-:W3:Y:S02]  /*44e40*/  LDL.LU.64 R46, [R1+0x8d8] ;  /* 0x0008d800012e7983 */ /* 0x000ee40000300a00 */
[----:B0-----:R-:W-:Y:S02]  /*44e50*/  IMAD.MOV.U32 R58, RZ, RZ, R60 ;  /* 0x000000ffff3a7224 */ /* 0x001fe400078e003c */
[----:B------:R-:W-:Y:S02]  /*44e60*/  IMAD.MOV.U32 R59, RZ, RZ, R30 ;  /* 0x000000ffff3b7224 */ /* 0x000fe400078e001e */
[----:B-1----:R-:W-:-:S02]  /*44e70*/  IMAD.MOV.U32 R56, RZ, RZ, R7 ;  /* 0x000000ffff387224 */ /* 0x002fc400078e0007 */
[----:B------:R-:W-:Y:S01]  /*44e80*/  IMAD.MOV.U32 R57, RZ, RZ, R6 ;  /* 0x000000ffff397224 */ /* 0x000fe200078e0006 */
[----:B------:R-:W-:Y:S04]  /*44e90*/  STL.64 [R1+0x4ff8], R58 ;  /* 0x004ff83a01007387 */ /* 0x000fe80000100a00 */
[----:B------:R0:W-:Y:S02]  /*44ea0*/  STL.64 [R1+0x4ff0], R56 ;  /* 0x004ff03801007387 */ /* 0x0001e40000100a00 */
[----:B------:R-:W3:Y:S01]  /*44eb0*/  LDL.LU.64 R36, [R1+0x8f0] ;  /* 0x0008f00001247983 */ /* 0x000ee20000300a00 */
[C---:B--2---:R-:W-:Y:S08]  /*44ec0*/  HMMA.16816.F32 R40, R48.reuse, R32, R40 ;  /* 0x000000203028723c */ /* 0x044ff00000001828 */
[C---:B----4-:R-:W-:Y:S11]  /*44ed0*/  HMMA.16816.F32 R12, R48.reuse, R28, R20 ;  /* 0x0000001c300c723c */ /* 0x050ff60000001814 */
[----:B------:R-:W-:Y:S04]  /*44ee0*/  @!UPT UIADD3 URZ, URZ, URZ, URZ ;  /* 0x0000003f3f3ff290 */ /* 0x000fe8000fffe03f */
[----:B------:R-:W-:Y:S01]  /*44ef0*/  STL.64 [R1+0x320], R40 ;  /* 0x0003202801007387 */ /* 0x000fe20000100a00 */
[----:B------:R-:W-:Y:S02]  /*44f00*/  STL.64 [R1+0x328], R42 ;  /* 0x0003282a01007387 */ /* 0x000fe40000100a00 */
[----:B------:R-:W2:Y:S05]  /*44f10*/  LDL.LU.64 R38, [R1+0x8f8] ;  /* 0x0008f80001267983 */ /* 0x000eaa0000300a00 */
[----:B------:R1:W-:Y:S01]  /*44f20*/  STL.64 [R1+0x380], R12 ;  /* 0x0003800c01007387 */ /* 0x0003e20000100a00 */
[----:B------:R4:W-:Y:S01]  /*44f30*/  STL.64 [R1+0x388], R14 ;  /* 0x0003880e01007387 */ /* 0x0009e20000100a00 */
[----:B0-----:R-:W2:Y:S02]  /*44f40*/  LDL.LU.64 R56, [R1+0x8e0] ;  /* 0x0008e00001387983 */ /* 0x001ea40000300a00 */
[----:B------:R-:W2:Y:S01]  /*44f50*/  LDL.LU.64 R58, [R1+0x8e8] ;  /* 0x0008e800013a7983 */ /* 0x000ea20000300a00 */
[C---:B---3--:R-:W-:Y:S08]  /*44f60*/  HMMA.16816.F32 R16, R48.reuse, R24, R16 ;  /* 0x000000183010723c */ /* 0x048ff00000001810 */
[----:B------:R-:W-:Y:S01]  /*44f70*/  HMMA.16816.F32 R44, R48, R8, R44 ;  /* 0x00000008302c723c */ /* 0x000fe2000000182c */
[----:B-1----:R-:W3:Y:S01]  /*44f80*/  LDL.LU.64 R12, [R1+0x8c0] ;  /* 0x0008c000010c7983 */ /* 0x002ee20000300a00 */
[----:B----4-:R-:W3:Y:S02]  /*44f90*/  LDL.LU.64 R14, [R1+0x8c8] ;  /* 0x0008c800010e7983 */ /* 0x010ee40000300a00 */
[----:B------:R-:W4:Y:S02]  /*44fa0*/  LDL.LU.64 R40, [R1+0x8b0] ;  /* 0x0008b00001287983 */ /* 0x000f240000300a00 */
[----:B------:R-:W4:Y:S09]  /*44fb0*/  LDL.LU.64 R42, [R1+0x8b8] ;  /* 0x0008b800012a7983 */ /* 0x000f320000300a00 */
[----:B------:R0:W-:Y:S01]  /*44fc0*/  STL.64 [R1+0x4e0], R16 ;  /* 0x0004e01001007387 */ /* 0x0001e20000100a00 */
[----:B------:R1:W-:Y:S03]  /*44fd0*/  STL.64 [R1+0x4e8], R18 ;  /* 0x0004e81201007387 */ /* 0x0003e60000100a00 */
[----:B0-----:R-:W3:Y:S01]  /*44fe0*/  LDL.LU.64 R16, [R1+0x8a0] ;  /* 0x0008a00001107983 */ /* 0x001ee20000300a00 */
[----:B-1----:R-:W3:Y:S02]  /*44ff0*/  LDL.LU.64 R18, [R1+0x8a8] ;  /* 0x0008a80001127983 */ /* 0x002ee40000300a00 */
[----:B------:R-:W3:Y:S02]  /*45000*/  LDL.LU.64 R20, [R1+0x890] ;  /* 0x0008900001147983 */ /* 0x000ee40000300a00 */
[----:B------:R-:W3:Y:S01]  /*45010*/  LDL.LU.64 R22, [R1+0x898] ;  /* 0x0008980001167983 */ /* 0x000ee20000300a00 */
[----:B------:R-:W-:Y:S01]  /*45020*/  STL.64 [R1+0x6a0], R44 ;  /* 0x0006a02c01007387 */ /* 0x000fe20000100a00 */
[----:B------:R-:W-:Y:S02]  /*45030*/  STL.64 [R1+0x6a8], R46 ;  /* 0x0006a82e01007387 */ /* 0x000fe40000100a00 */
[----:B------:R-:W0:Y:S04]  /*45040*/  LDSM.16.MT88.4 R44, [R61] ;  /* 0x000000003d2c783b */ /* 0x000e280000004200 */
[----:B------:R-:W-:-:S02]  /*45050*/  IMAD.MOV.U32 R52, RZ, RZ, R35 ;  /* 0x000000ffff347224 */ /* 0x000fc400078e0023 */
[----:B------:R-:W-:Y:S01]  /*45060*/  IMAD.MOV.U32 R53, RZ, RZ, R34 ;  /* 0x000000ffff357224 */ /* 0x000fe200078e0022 */
[----:B0-----:R-:W-:Y:S01]  /*45070*/  STL.64 [R1+0x4f18], R46 ;  /* 0x004f182e01007387 */ /* 0x001fe20000100a00 */
[----:B------:R0:W-:Y:S03]  /*45080*/  STL.64 [R1+0x4f10], R44 ;  /* 0x004f102c01007387 */ /* 0x0001e60000100a00 */
[----:B0-----:R-:W3:Y:S01]  /*45090*/  LDL.64 R44, [R1+0x10] ;  /* 0x00001000012c7983 */ /* 0x001ee20000100a00 */
[C---:B--2---:R-:W-:Y:S08]  /*450a0*/  HMMA.16816.F32 R36, R48.reuse, R4, R36 ;  /* 0x000000043024723c */ /* 0x044ff00000001824 */
[C---:B------:R-:W-:Y:S11]  /*450b0*/  HMMA.16816.F32 R52, R48.reuse, R52, R56 ;  /* 0x000000343034723c */ /* 0x040ff60000001838 */
[----:B------:R-:W-:Y:S04]  /*450c0*/  @!UPT UIADD3 URZ, URZ, URZ, URZ ;  /* 0x0000003f3f3ff290 */ /* 0x000fe8000fffe03f */
[----:B------:R0:W-:Y:S01]  /*450d0*/  STL.64 [R1+0x750], R36 ;  /* 0x0007502401007387 */ /* 0x0001e20000100a00 */
[----:B------:R1:W-:Y:S03]  /*450e0*/  STL.64 [R1+0x758], R38 ;  /* 0x0007582601007387 */ /* 0x0003e60000100a00 */
[----:B0-----:R-:W2:Y:S01]  /*450f0*/  LDL.LU.64 R36, [R1+0x860] ;  /* 0x0008600001247983 */ /* 0x001ea20000300a00 */
[----:B-1----:R-:W2:Y:S02]  /*45100*/  LDL.LU.64 R38, [R1+0x868] ;  /* 0x0008680001267983 */ /* 0x002ea40000300a00 */
[----:B------:R-:W2:Y:S02]  /*45110*/  LDL.LU.64 R58, [R1+0x4ff8] ;  /* 0x004ff800013a7983 */ /* 0x000ea40000300a00 */
[----:B------:R-:W2:Y:S01]  /*45120*/  LDL.LU.64 R56, [R1+0x4ff0] ;  /* 0x004ff00001387983 */ /* 0x000ea20000300a00 */
[----:B------:R-:W-:Y:S01]  /*45130*/  STL.64 [R1+0x740], R52 ;  /* 0x0007403401007387 */ /* 0x000fe20000100a00 */
[----:B------:R0:W-:Y:S03]  /*45140*/  STL.64 [R1+0x748], R54 ;  /* 0x0007483601007387 */ /* 0x0001e60000100a00 */
[----:B0-----:R-:W2:Y:S01]  /*45150*/  LDL.LU.64 R54, [R1+0x4fe8] ;  /* 0x004fe80001367983 */ /* 0x001ea20000300a00 */
[----:B------:R-:W3:Y:S02]  /*45160*/  LDL.LU.64 R52, [R1+0x4fe0] ;  /* 0x004fe00001347983 */ /* 0x000ee40000300a00 */
[C---:B---3--:R-:W-:Y:S11]  /*45170*/  HMMA.16816.F32 R12, R48.reuse, R52, R12 ;  /* 0x00000034300c723c */ /* 0x048ff6000000180c */
[----:B------:R-:W-:Y:S11]  /*45180*/  @!UPT UIADD3 URZ, URZ, URZ, URZ ;  /* 0x0000003f3f3ff290 */ /* 0x000ff6000fffe03f */
[----:B------:R-:W-:Y:S01]  /*45190*/  @!UPT UIADD3 URZ, URZ, URZ, URZ ;  /* 0x0000003f3f3ff290 */ /* 0x000fe2000fffe03f */
[----:B------:R0:W-:Y:S01]  /*451a0*/  STL.64 [R1+0x730], R12 ;  /* 0x0007300c01007387 */ /* 0x0001e20000100a00 */
[----:B------:R-:W-:Y:S03]  /*451b0*/  STL.64 [R1+0x738], R14 ;  /* 0x0007380e01007387 */ /* 0x000fe60000100a00 */
[----:B0-----:R-:W4:Y:S01]  /*451c0*/  LDL.LU.64 R12, [R1+0x4fd8] ;  /* 0x004fd800010c7983 */ /* 0x001f220000300a00 */
[----:B--2---:R-:W-:Y:S02]  /*451d0*/  STL.64 [R1+0x4f78], R54 ;  /* 0x004f783601007387 */ /* 0x004fe40000100a00 */
[----:B------:R0:W-:Y:S02]  /*451e0*/  STL.64 [R1+0x4f70], R52 ;  /* 0x004f703401007387 */ /* 0x0001e40000100a00 */
[----:B0-----:R-:W2:Y:S01]  /*451f0*/  LDL.LU.64 R52, [R1+0x870] ;  /* 0x0008700001347983 */ /* 0x001ea20000300a00 */
[----:B------:R-:W2:Y:S01]  /*45200*/  LDL.LU.64 R54, [R1+0x878] ;  /* 0x0008780001367983 */ /* 0x000ea20000300a00 */
[C---:B----4-:R-:W-:Y:S02]  /*45210*/  HMMA.16816.F32 R12, R48.reuse, R12, R40 ;  /* 0x0000000c300c723c */ /* 0x050fe40000001828 */
[----:B------:R-:W3:Y:S11]  /*45220*/  LDL.LU.64 R40, [R1+0x4fd0] ;  /* 0x004fd00001287983 */ /* 0x000ef60000300a00 */
[----:B------:R-:W-:Y:S10]  /*45230*/  @!UPT UIADD3 URZ, URZ, URZ, URZ ;  /* 0x0000003f3f3ff290 */ /* 0x000ff4000fffe03f */
[----:B------:R0:W-:Y:S01]  /*45240*/  STL.64 [R1+0x720], R12 ;  /* 0x0007200c01007387 */ /* 0x0001e20000100a00 */
[----:B------:R1:W-:Y:S03]  /*45250*/  STL.64 [R1+0x728], R14 ;  /* 0x0007280e01007387 */ /* 0x0003e60000100a00 */
[----:B0-----:R-:W1:Y:S01]  /*45260*/  LDL.LU.64 R12, [R1+0x4fc8] ;  /* 0x004fc800010c7983 */ /* 0x001e620000300a00 */
[C---:B------:R-:W-:Y:S08]  /*45270*/  HMMA.16816.F32 R20, R48.reuse, R56, R20 ;  /* 0x000000383014723c */ /* 0x040ff00000001814 */
[C---:B-1----:R-:W-:Y:S01]  /*45280*/  HMMA.16816.F32 R12, R48.reuse, R12, R16 ;  /* 0x0000000c300c723c */ /* 0x042fe20000001810 */
[----:B------:R-:W4:Y:S01]  /*45290*/  LDL.LU.64 R18, [R1+0x4fc0] ;  /* 0x004fc00001127983 */ /* 0x000f220000300a00 */
[----:B------:R-:W2:Y:S11]  /*452a0*/  LDL.LU.64 R16, [R1+0x4fb8] ;  /* 0x004fb80001107983 */ /* 0x000eb60000300a00 */
[----:B------:R-:W-:Y:S10]  /*452b0*/  @!UPT UIADD3 URZ, URZ, URZ, URZ ;  /* 0x0000003f3f3ff290 */ /* 0x000ff4000fffe03f */
[----:B------:R-:W-:Y:S01]  /*452c0*/  STL.64 [R1+0x710], R12 ;  /* 0x0007100c01007387 */ /* 0x000fe20000100a00 */
[----:B------:R0:W-:Y:S03]  /*452d0*/  STL.64 [R1+0x718], R14 ;  /* 0x0007180e01007387 */ /* 0x0001e60000100a00 */
[----:B0-----:R-:W2:Y:S01]  /*452e0*/  LDL.LU.64 R14, [R1+0x4fb0] ;  /* 0x004fb000010e7983 */ /* 0x001ea20000300a00 */
[----:B------:R-:W2:Y:S02]  /*452f0*/  LDL.LU.64 R12, [R1+0x4fa8] ;  /* 0x004fa800010c7983 */ /* 0x000ea40000300a00 */
[----:B------:R0:W-:Y:S02]  /*45300*/  STL.64 [R1+0x700], R20 ;  /* 0x0007001401007387 */ /* 0x0001e40000100a00 */
[----:B------:R-:W-:Y:S01]  /*45310*/  STL.64 [R1+0x708], R22 ;  /* 0x0007081601007387 */ /* 0x000fe20000100a00 */
[----:B0-----:R-:W2:Y:S01]  /*45320*/  LDL.LU.64 R20, [R1+0x4fa0] ;  /* 0x004fa00001147983 */ /* 0x001ea20000300a00 */
[----:B------:R-:W-:Y:S02]  /*45330*/  STL.64 [R1+0x4f40], R58 ;  /* 0x004f403a01007387 */ /* 0x000fe40000100a00 */
[----:B------:R0:W-:Y:S02]  /*45340*/  STL.64 [R1+0x4f38], R56 ;  /* 0x004f383801007387 */ /* 0x0001e40000100a00 */
[----:B0-----:R-:W2:Y:S01]  /*45350*/  LDL.LU.64 R56, [R1+0x880] ;  /* 0x0008800001387983 */ /* 0x001ea20000300a00 */
[----:B------:R-:W2:Y:S02]  /*45360*/  LDL.LU.64 R58, [R1+0x888] ;  /* 0x00088800013a7983 */ /* 0x000ea40000300a00 */
[----:B------:R0:W-:Y:S01]  /*45370*/  STL.64 [R1+0x4f30], R44 ;  /* 0x004f302c01007387 */ /* 0x0001e20000100a00 */
[C---:B--2---:R-:W-:Y:S08]  /*45380*/  HMMA.16816.F32 R56, R48.reuse, R44, R56 ;  /* 0x0000002c3038723c */ /* 0x044ff00000001838 */
[C---:B0-----:R-:W-:Y:S11]  /*45390*/  HMMA.16816.F32 R44, R48.reuse, R20, R52 ;  /* 0x00000014302c723c */ /* 0x041ff60000001834 */
[----:B------:R-:W-:Y:S04]  /*453a0*/  @!UPT UIADD3 URZ, URZ, URZ, URZ ;  /* 0x0000003f3f3ff290 */ /* 0x000fe8000fffe03f */
[----:B------:R0:W-:Y:S01]  /*453b0*/  STL.64 [R1+0x6f0], R56 ;  /* 0x0006f03801007387 */ /* 0x0001e20000100a00 */
[----:B------:R-:W-:Y:S02]  /*453c0*/  STL.64 [R1+0x6f8], R58 ;  /* 0x0006f83a01007387 */ /* 0x000fe40000100a00 */
[----:B------:R-:W2:Y:S02]  /*453d0*/  LDL.LU.64 R20, [R1+0x850] ;  /* 0x0008500001147983 */ /* 0x000ea40000300a00 */
[----:B------:R-:W2:Y:S03]  /*453e0*/  LDL.LU.64 R22, [R1+0x858] ;  /* 0x0008580001167983 */ /* 0x000ea60000300a00 */
[----:B------:R-:W-:Y:S01]  /*453f0*/  STL.64 [R1+0x6e0], R44 ;  /* 0x0006e02c01007387 */ /* 0x000fe20000100a00 */
[----:B------:R1:W-:Y:S03]  /*45400*/  STL.64 [R1+0x6e8], R46 ;  /* 0x0006e82e01007387 */ /* 0x0003e60000100a00 */
[----:B0-----:R-:W2:Y:S01]  /*45410*/  LDL.64 R56, [R1+0x30] ;  /* 0x0000300001387983 */ /* 0x001ea20000100a00 */
[C---:B-1----:R-:W-:Y:S03]  /*45420*/  HMMA.16816.F32 R44, R48.reuse, R12, R36 ;  /* 0x0000000c302c723c */ /* 0x042fe60000001824 */
[----:B--2---:R-:W-:Y:S01]  /*45430*/  STL.64 [R1+0x4f58], R56 ;  /* 0x004f583801007387 */ /* 0x004fe20000100a00 */
[----:B------:R-:W3:Y:S02]  /*45440*/  LDL.LU.64 R36, [R1+0x6c0] ;  /* 0x0006c00001247983 */ /* 0x000ee40000300a00 */
[----:B------:R-:W3:Y:S11]  /*45450*/  LDL.LU.64 R38, [R1+0x6c8] ;  /* 0x0006c80001267983 */ /* 0x000ef60000300a00 */
[----:B------:R-:W-:Y:S06]  /*45460*/  @!UPT UIADD3 URZ, URZ, URZ, URZ ;  /* 0x0000003f3f3ff290 */ /* 0x000fec000fffe03f */
[----:B------:R0:W-:Y:S01]  /*45470*/  STL.64 [R1+0x6d0], R44 ;  /* 0x0006d02c01007387 */ /* 0x0001e20000100a00 */
[----:B------:R1:W-:Y:S04]  /*45480*/  STL.64 [R1+0x6d8], R46 ;  /* 0x0006d82e01007387 */ /* 0x0003e80000100a00 */
[----:B0-----:R-:W2:Y:S01]  /*45490*/  LDL.LU.64 R44, [R1+0x760] ;  /* 0x00076000012c7983 */ /* 0x001ea20000300a00 */
[----:B-1----:R-:W2:Y:S02]  /*454a0*/  LDL.LU.64 R46, [R1+0x768] ;  /* 0x00076800012e7983 */ /* 0x002ea40000300a00 */
[----:B------:R-:W2:Y:S02]  /*454b0*/  LDL.LU.64 R52, [R1+0x770] ;  /* 0x0007700001347983 */ /* 0x000ea40000300a00 */
[----:B------:R-:W2:Y:S01]  /*454c0*/  LDL.LU.64 R54, [R1+0x778] ;  /* 0x0007780001367983 */ /* 0x000ea20000300a00 */
[----:B------:R-:W2:Y:S01]  /*454d0*/  LDL.64 R56, [R1+0xd0] ;  /* 0x0000d00001387983 */ /* 0x000ea20000100a00 */
[----:B------:R-:W-:Y:S03]  /*454e0*/  HMMA.16816.F32 R48, R48, R16, R20 ;  /* 0x000000103030723c */ /* 0x000fe60000001814 */
[----:B--2---:R0:W-:Y:S04]  /*454f0*/  STL.64 [R1+0x4f68], R56 ;  /* 0x004f683801007387 */ /* 0x0041e80000100a00 */
[----:B0-----:R-:W2:Y:S01]  /*45500*/  LDL.LU.64 R56, [R1+0x7a0] ;  /* 0x0007a00001387983 */ /* 0x001ea20000300a00 */
[----:B------:R-:W2:Y:S02]  /*45510*/  LDL.LU.64 R58, [R1+0x7a8] ;  /* 0x0007a800013a7983 */ /* 0x000ea40000300a00 */
[----:B------:R-:W-:Y:S02]  /*45520*/  STL.64 [R1+0x4f28], R14 ;  /* 0x004f280e01007387 */ /* 0x000fe40000100a00 */
[----:B------:R0:W-:Y:S02]  /*45530*/  STL.64 [R1+0x4f20], R12 ;  /* 0x004f200c01007387 */ /* 0x0001e40000100a00 */
[----:B0-----:R-:W2:Y:S01]  /*45540*/  LDL.64 R12, [R1+0xf0] ;  /* 0x0000f000010c7983 */ /* 0x001ea20000100a00 */
[----:B------:R-:W3:Y:S02]  /*45550*/  LDL.LU.64 R22, [R1+0x4f98] ;  /* 0x004f980001167983 */ /* 0x000ee40000300a00 */
[----:B------:R-:W3:Y:S06]  /*45560*/  LDL.LU.64 R20, [R1+0x4f90] ;  /* 0x004f900001147983 */ /* 0x000eec0000300a00 */
[----:B------:R0:W-:Y:S01]  /*45570*/  STL.64 [R1+0x6b0], R48 ;  /* 0x0006b03001007387 */ /* 0x0001e20000100a00 */
[----:B------:R1:W-:Y:S04]  /*45580*/  STL.64 [R1+0x6b8], R50 ;  /* 0x0006b83201007387 */ /* 0x0003e80000100a00 */
[----:B0-----:R-:W2:Y:S01]  /*45590*/  LDL.LU.64 R48, [R1+0x790] ;  /* 0x0007900001307983 */ /* 0x001ea20000300a00 */
[----:B-1----:R-:W2:Y:S02]  /*455a0*/  LDL.LU.64 R50, [R1+0x798] ;  /* 0x0007980001327983 */ /* 0x002ea40000300a00 */
[----:B----4-:R-:W-:Y:S02]  /*455b0*/  STL.64 [R1+0x4f50], R18 ;  /* 0x004f501201007387 */ /* 0x010fe40000100a00 */
[----:B------:R0:W-:Y:S02]  /*455c0*/  STL.64 [R1+0x4f48], R16 ;  /* 0x004f481001007387 */ /* 0x0001e40000100a00 */
[----:B0-----:R-:W4:Y:S01]  /*455d0*/  LDL.LU.64 R16, [R1+0x780] ;  /* 0x0007800001107983 */ /* 0x001f220000300a00 */
[----:B------:R-:W4:Y:S01]  /*455e0*/  LDL.LU.64 R18, [R1+0x788] ;  /* 0x0007880001127983 */ /* 0x000f220000300a00 */
[C---:B---3--:R-:W-:Y:S11]  /*455f0*/  HMMA.16816.F32 R36, R20.reuse, R40, R36 ;  /* 0x000000281424723c */ /* 0x048ff60000001824 */
[----:B------:R-:W-:Y:S11]  /*45600*/  @!UPT UIADD3 URZ, URZ, URZ, URZ ;  /* 0x0000003f3f3ff290 */ /* 0x000ff6000fffe03f */
[----:B------:R-:W-:Y:S01]  /*45610*/  @!UPT UIADD3 URZ, URZ, URZ, URZ ;  /* 0x0000003f3f3ff290 */ /* 0x000fe2000fffe03f */
[----:B------:R-:W-:Y:S01]  /*45620*/  STL.64 [R1+0x6c0], R36 ;  /* 0x0006c02401007387 */ /* 0x000fe20000100a00 */
[----:B------:R0:W-:Y:S03]  /*45630*/  STL.64 [R1+0x6c8], R38 ;  /* 0x0006c82601007387 */ /* 0x0001e60000100a00 */
[----:B0-----:R-:W3:Y:S01]  /*45640*/  LDL.LU.64 R38, [R1+0x4f88] ;  /* 0x004f880001267983 */ /* 0x001ee20000300a00 */
[----:B------:R-:W2:Y:S02]  /*45650*/  LDL.LU.64 R36, [R1+0x4f80] ;  /* 0x004f800001247983 */ /* 0x000ea40000300a00 */
[----:B------:R2:W-:Y:S01]  /*45660*/  STL.64 [R1+0x4f60], R40 ;  /* 0x004f602801007387 */ /* 0x0005e20000100a00 */
[C---:B----4-:R-:W-:Y:S08]  /*45670*/  HMMA.16816.F32 R16, R20.reuse, R28, R16 ;  /* 0x0000001c1410723c */ /* 0x050ff00000001810 */
[C---:B--2---:R-:W-:Y:S01]  /*45680*/  HMMA.16816.F32 R40, R20.reuse, R36, R44 ;  /* 0x000000241428723c */ /* 0x044fe2000000182c */
[----:B------:R-:W2:Y:S01]  /*45690*/  LDL.LU.64 R44, [R1+0x840] ;  /* 0x00084000012c7983 */ /* 0x000ea20000300a00 */
[----:B------:R-:W2:Y:S11]  /*456a0*/  LDL.LU.64 R46, [R1+0x848] ;  /* 0x00084800012e7983 */ /* 0x000eb60000300a00 */
[----:B------:R-:W-:Y:S10]  /*456b0*/  @!UPT UIADD3 URZ, URZ, URZ, URZ ;  /* 0x0000003f3f3ff290 */ /* 0x000ff4000fffe03f */
[----:B------:R-:W-:Y:S01]  /*456c0*/  STL.64 [R1+0x760], R40 ;  /* 0x0007602801007387 */ /* 0x000fe20000100a00 */
[----:B------:R0:W-:Y:S02]  /*456d0*/  STL.64 [R1+0x768], R42 ;  /* 0x0007682a01007387 */ /* 0x0001e40000100a00 */
[C---:B0-----:R-:W-:Y:S01]  /*456e0*/  HMMA.16816.F32 R40, R20.reuse, R32, R52 ;  /* 0x000000201428723c */ /* 0x041fe20000001834 */
[----:B------:R-:W4:Y:S01]  /*456f0*/  LDL.LU.64 R52, [R1+0x830] ;  /* 0x0008300001347983 */ /* 0x000f220000300a00 */
[----:B------:R-:W4:Y:S11]  /*45700*/  LDL.LU.64 R54, [R1+0x838] ;  /* 0x0008380001367983 */ /* 0x000f360000300a00 */
[----:B------:R-:W-:Y:S10]  /*45710*/  @!UPT UIADD3 URZ, URZ, URZ, URZ ;  /* 0x0000003f3f3ff290 */ /* 0x000ff4000fffe03f */
[----:B------:R-:W-:Y:S01]  /*45720*/  STL.64 [R1+0x770], R40 ;  /* 0x0007702801007387 */ /* 0x000fe20000100a00 */
[----:B------:R0:W-:Y:S02]  /*45730*/  STL.64 [R1+0x778], R42 ;  /* 0x0007782a01007387 */ /* 0x0001e40000100a00 */
[----:B------:R-:W-:Y:S01]  /*45740*/  STL.64 [R1+0x780], R16 ;  /* 0x0007801001007387 */ /* 0x000fe20000100a00 */
[C---:B0-----:R-:W-:Y:S01]  /*45750*/  HMMA.16816.F32 R40, R20.reuse, R24, R48 ;  /* 0x000000181428723c */ /* 0x041fe20000001830 */
[----:B------:R-:W0:Y:S04]  /*45760*/  LDSM.16.MT88.4 R48, [R61+0x80] ;  /* 0x000080003d30783b */ /* 0x000e280000004200 */
[----:B------:R1:W-:Y:S03]  /*45770*/  STL.64 [R1+0x788], R18 ;  /* 0x0007881201007387 */ /* 0x0003e60000100a00 */
[C---:B-1----:R-:W-:Y:S01]  /*45780*/  HMMA.16816.F32 R16, R20.reuse, R8, R56 ;  /* 0x000000081410723c */ /* 0x042fe20000001838 */
[----:B------:R-:W3:Y:S11]  /*45790*/  LDL.LU.64 R56, [R1+0x820] ;  /* 0x0008200001387983 */ /* 0x000ef60000300a00 */
[----:B------:R-:W-:Y:S03]  /*457a0*/  @!UPT UIADD3 URZ, URZ, URZ, URZ ;  /* 0x0000003f3f3ff290 */ /* 0x000fe6000fffe03f */
[----:B------:R1:W-:Y:S01]  /*457b0*/  STL.64 [R1+0x790], R40 ;  /* 0x0007902801007387 */ /* 0x0003e20000100a00 */
[----:B------:R1:W-:Y:S02]  /*457c0*/  STL.64 [R1+0x798], R42 ;  /* 0x0007982a01007387 */ /* 0x0003e40000100a00 */
[----:B------:R-:W3:Y:S05]  /*457d0*/  LDL.LU.64 R58, [R1+0x828] ;  /* 0x00082800013a7983 */ /* 0x000eea0000300a00 */
[----:B------:R0:W-:Y:S01]  /*457e0*/  STL.64 [R1+0x7a0], R16 ;  /* 0x0007a01001007387 */ /* 0x0001e20000100a00 */
[----:B------:R0:W-:Y:S02]  /*457f0*/  STL.64 [R1+0x7a8], R18 ;  /* 0x0007a81201007387 */ /* 0x0001e40000100a00 */
[----:B-1----:R-:W3:Y:S02]  /*45800*/  LDL.LU.64 R40, [R1+0x810] ;  /* 0x0008100001287983 */ /* 0x002ee40000300a00 */
[----:B------:R-:W3:Y:S01]  /*45810*/  LDL.LU.64 R42, [R1+0x818] ;  /* 0x00081800012a7983 */ /* 0x000ee20000300a00 */
[----:B0-----:R-:W3:Y:S01]  /*45820*/  LDL.LU.64 R16, [R1+0x800] ;  /* 0x0008000001107983 */ /* 0x001ee20000300a00 */
[----:B------:R-:W3:Y:S02]  /*45830*/  LDL.LU.64 R18, [R1+0x808] ;  /* 0x0008080001127983 */ /* 0x000ee40000300a00 */
[----:B------:R-:W-:Y:S02]  /*45840*/  STL.64 [R1+0x4e98], R50 ;  /* 0x004e983201007387 */ /* 0x000fe40000100a00 */
[----:B------:R0:W-:Y:S02]  /*45850*/  STL.64 [R1+0x4e90], R48 ;  /* 0x004e903001007387 */ /* 0x0001e40000100a00 */
[----:B0-----:R-:W3:Y:S01]  /*45860*/  LDL.64 R48, [R1] ;  /* 0x0000000001307983 */ /* 0x001ee20000100a00 */
[C---:B--2---:R-:W-:Y:S08]  /*45870*/  HMMA.16816.F32 R44, R20.reuse, R4, R44 ;  /* 0x00000004142c723c */ /* 0x044ff0000000182c */
[----:B----4-:R-:W-:Y:S11]  /*45880*/  HMMA.16816.F32 R52, R20, R12, R52 ;  /* 0x0000000c1434723c */ /* 0x010ff60000001834 */
[----:B------:R-:W-:Y:S04]  /*45890*/  @!UPT UIADD3 URZ, URZ, URZ, URZ ;  /* 0x0000003f3f3ff290 */ /* 0x000fe8000fffe03f */
[----:B------:R0:W-:Y:S01]  /*458a0*/  STL.64 [R1+0x840], R44 ;  /* 0x0008402c01007387 */ /* 0x0001e20000100a00 */
[----:B------:R1:W-:Y:S03]  /*458b0*/  STL.64 [R1+0x848], R46 ;  /* 0x0008482e01007387 */ /* 0x0003e60000100a00 */
[----:B0-----:R-:W2:Y:S01]  /*458c0*/  LDL.LU.64 R44, [R1+0x7f0] ;  /* 0x0007f000012c7983 */ /* 0x001ea20000300a00 */
[----:B-1----:R-:W2:Y:S03]  /*458d0*/  LDL.LU.64 R46, [R1+0x7f8] ;  /* 0x0007f800012e7983 */ /* 0x002ea60000300a00 */
[----:B------:R-:W-:Y:S01]  /*458e0*/  STL.64 [R1+0x830], R52 ;  /* 0x0008303401007387 */ /* 0x000fe20000100a00 */
[----:B------:R0:W-:Y:S03]  /*458f0*/  STL.64 [R1+0x838], R54 ;  /* 0x0008383601007387 */ /* 0x0001e60000100a00 */
[----:B0-----:R-:W4:Y:S01]  /*45900*/  LDL.LU.64 R54, [R1+0x4f78] ;  /* 0x004f780001367983 */ /* 0x001f220000300a00 */
[----:B------:R-:W3:Y:S02]  /*45910*/  LDL.LU.64 R52, [R1+0x4f70] ;  /* 0x004f700001347983 */ /* 0x000ee40000300a00 */
[----:B------:R-:W-:-:S02]  /*45920*/  IMAD.MOV.U32 R30, RZ, RZ, R12 ;  /* 0x000000ffff1e7224 */ /* 0x000fc400078e000c */
[----:B------:R-:W-:Y:S02]  /*45930*/  IMAD.MOV.U32 R60, RZ, RZ, R13 ;  /* 0x000000ffff3c7224 */ /* 0x000fe400078e000d */
[----:B------:R-:W2:Y:S01]  /*45940*/  LDL.LU.64 R12, [R1+0x7e0] ;  /* 0x0007e000010c7983 */ /* 0x000ea20000300a00 */
[----:B------:R-:W2:Y:S01]  /*45950*/  LDL.LU.64 R14, [R1+0x7e8] ;  /* 0x0007e800010e7983 */ /* 0x000ea20000300a00 */
[C---:B---3--:R-:W-:Y:S11]  /*45960*/  HMMA.16816.F32 R56, R20.reuse, R52, R56 ;  /* 0x000000341438723c */ /* 0x048ff60000001838 */
[----:B------:R-:W-:Y:S11]  /*45970*/  @!UPT UIADD3 URZ, URZ, URZ, URZ ;  /* 0x0000003f3f3ff290 */ /* 0x000ff6000fffe03f */
[----:B------:R-:W-:Y:S01]  /*45980*/  @!UPT UIADD3 URZ, URZ, URZ, URZ ;  /* 0x0000003f3f3ff290 */ /* 0x000fe2000fffe03f */
[----:B------:R0:W-:Y:S01]  /*45990*/  STL.64 [R1+0x820], R56 ;  /* 0x0008203801007387 */ /* 0x0001e20000100a00 */
[----:B------:R-:W-:Y:S03]  /*459a0*/  STL.64 [R1+0x828], R58 ;  /* 0x0008283a01007387 */ /* 0x000fe60000100a00 */
[----:B0-----:R-:W3:Y:S01]  /*459b0*/  LDL.LU.64 R56, [R1+0x4f68] ;  /* 0x004f680001387983 */ /* 0x001ee20000300a00 */
[----:B----4-:R-:W-:Y:S02]  /*459c0*/  STL.64 [R1+0x4ef8], R54 ;  /* 0x004ef83601007387 */ /* 0x010fe40000100a00 */
[----:B------:R0:W-:Y:S02]  /*459d0*/  STL.64 [R1+0x4ef0], R52 ;  /* 0x004ef03401007387 */ /* 0x0001e40000100a00 */
[----:B0-----:R-:W4:Y:S01]  /*459e0*/  LDL.LU.64 R52, [R1+0x7c0] ;  /* 0x0007c00001347983 */ /* 0x001f220000300a00 */
[----:B------:R-:W4:Y:S01]  /*459f0*/  LDL.LU.64 R54, [R1+0x7c8] ;  /* 0x0007c80001367983 */ /* 0x000f220000300a00 */
[----:B---3--:R-:W-:Y:S01]  /*45a00*/  HMMA.16816.F32 R40, R20, R56, R40 ;  /* 0x000000381428723c */ /* 0x008fe20000001828 */
[----:B------:R-:W-:-:S02]  /*45a10*/  IMAD.MOV.U32 R35, RZ, RZ, R56 ;  /* 0x000000ffff237224 */ /* 0x000fc400078e0038 */
[----:B------:R-:W-:Y:S11]  /*45a20*/  IMAD.MOV.U32 R34, RZ, RZ, R57 ;  /* 0x000000ffff227224 */ /* 0x000ff600078e0039 */
[----:B------:R-:W-:Y:S09]  /*45a30*/  @!UPT UIADD3 URZ, URZ, URZ, URZ ;  /* 0x0000003f3f3ff290 */ /* 0x000ff2000fffe03f */
[----:B------:R0:W-:Y:S01]  /*45a40*/  STL.64 [R1+0x810], R40 ;  /* 0x0008102801007387 */ /* 0x0001e20000100a00 */
[----:B------:R1:W-:Y:S03]  /*45a50*/  STL.64 [R1+0x818], R42 ;  /* 0x0008182a01007387 */ /* 0x0003e60000100a00 */
[----:B0-----:R-:W3:Y:S01]  /*45a60*/  LDL.LU.64 R40, [R1+0x4f60] ;  /* 0x004f600001287983 */ /* 0x001ee20000300a00 */
[----:B------:R-:W2:Y:S02]  /*45a70*/  LDL.LU.64 R56, [R1+0x4f58] ;  /* 0x004f580001387983 */ /* 0x000ea40000300a00 */
[C---:B--2---:R-:W-:Y:S01]  /*45a80*/  HMMA.16816.F32 R16, R20.reuse, R56, R16 ;  /* 0x000000381410723c */ /* 0x044fe20000001810 */
[----:B-1----:R-:W-:Y:S02]  /*45a90*/  IMAD.MOV.U32 R43, RZ, RZ, R56 ;  /* 0x000000ffff2b7224 */ /* 0x002fe400078e0038 */
[----:B------:R-:W-:Y:S11]  /*45aa0*/  IMAD.MOV.U32 R42, RZ, RZ, R57 ;  /* 0x000000ffff2a7224 */ /* 0x000ff600078e0039 */
[----:B------:R-:W-:Y:S09]  /*45ab0*/  @!UPT UIADD3 URZ, URZ, URZ, URZ ;  /* 0x0000003f3f3ff290 */ /* 0x000ff2000fffe03f */
[----:B------:R-:W-:Y:S01]  /*45ac0*/  STL.64 [R1+0x800], R16 ;  /* 0x0008001001007387 */ /* 0x000fe20000100a00 */
[----:B------:R0:W-:Y:S03]  /*45ad0*/  STL.64 [R1+0x808], R18 ;  /* 0x0008081201007387 */ /* 0x0001e60000100a00 */
[----:B0-----:R-:W2:Y:S01]  /*45ae0*/  LDL.LU.64 R18, [R1+0x4f50] ;  /* 0x004f500001127983 */ /* 0x001ea20000300a00 */
[----:B------:R-:W2:Y:S02]  /*45af0*/  LDL.LU.64 R16, [R1+0x4f48] ;  /* 0x004f480001107983 */ /* 0x000ea40000300a00 */
[----:B------:R-:W2:Y:S02]  /*45b00*/  LDL.LU.64 R58, [R1+0x4f40] ;  /* 0x004f4000013a7983 */ /* 0x000ea40000300a00 */
[----:B------:R-:W2:Y:S02]  /*45b10*/  LDL.LU.64 R56, [R1+0x4f38] ;  /* 0x004f380001387983 */ /* 0x000ea40000300a00 */
[C---:B--2---:R-:W-:Y:S11]  /*45b20*/  HMMA.16816.F32 R44, R20.reuse, R56, R44 ;  /* 0x00000038142c723c */ /* 0x044ff6000000182c */
[----:B------:R-:W-:Y:S11]  /*45b30*/  @!UPT UIADD3 URZ, URZ, URZ, URZ ;  /* 0x0000003f3f3ff290 */ /* 0x000ff6000fffe03f */
[----:B------:R-:W-:Y:S01]  /*45b40*/  @!UPT UIADD3 URZ, URZ, URZ, URZ ;  /* 0x0000003f3f3ff290 */ /* 0x000fe2000fffe03f */
[----:B------:R0:W-:Y:S01]  /*45b50*/  STL.64 [R1+0x7f0], R44 ;  /* 0x0007f02c01007387 */ /* 0x0001e20000100a00 */
[----:B------:R-:W-:Y:S03]  /*45b60*/  STL.64 [R1+0x7f8], R46 ;  /* 0x0007f82e01007387 */ /* 0x000fe60000100a00 */
[----:B0-----:R-:W2:Y:S01]  /*45b70*/  LDL.LU.64 R44, [R1+0x4f30] ;  /* 0x004f3000012c7983 */ /* 0x001ea20000300a00 */
[----:B------:R-:W-:Y:S02]  /*45b80*/  STL.64 [R1+0x4ec0], R58 ;  /* 0x004ec03a01007387 */ /* 0x000fe40000100a00 */
[----:B------:R0:W-:Y:S02]  /*45b90*/  STL.64 [R1+0x4eb8], R56 ;  /* 0x004eb83801007387 */ /* 0x0001e40000100a00 */
[----:B0-----:R-:W3:Y:S01]  /*45ba0*/  LDL.LU.64 R56, [R1+0x7d0] ;  /* 0x0007d00001387983 */ /* 0x001ee20000300a00 */
[----:B------:R-:W3:Y:S01]  /*45bb0*/  LDL.LU.64 R58, [R1+0x7d8] ;  /* 0x0007d800013a7983 */ /* 0x000ee20000300a00 */
        /* <DEDUP_REMOVED lines=9> */
[----:B------:R-:W2:Y:S01]  /*45c50*/  LDL.LU.64 R46, [R1+0x4f18] ;  /* 0x004f1800012e7983 */ /* 0x000ea20000300a00 */
[----:B------:R-:W2:Y:S01]  /*45c60*/  LDL.LU.64 R44, [R1+0x4f10] ;  /* 0x004f1000012c7983 */ /* 0x000ea20000300a00 */
[C---:B---3--:R-:W-:Y:S01]  /*45c70*/  HMMA.16816.F32 R56, R20.reuse, R48, R56 ;  /* 0x000000301438723c */ /* 0x048fe20000001838 */
[----:B------:R-:W-:Y:S11]  /*45c80*/  STL.64 [R1+0x4ea0], R48 ;  /* 0x004ea03001007387 */ /* 0x000ff60000100a00 */
[----:B------:R-:W-:Y:S11]  /*45c90*/  @!UPT UIADD3 URZ, URZ, URZ, URZ ;  /* 0x0000003f3f3ff290 */ /* 0x000ff6000fffe03f */
[----:B------:R0:W-:Y:S01]  /*45ca0*/  STL.64 [R1+0x7d0], R56 ;  /* 0x0007d03801007387 */ /* 0x0001e20000100a00 */
[----:B------:R-:W-:Y:S02]  /*45cb0*/  STL.64 [R1+0x7d8], R58 ;  /* 0x0007d83a01007387 */ /* 0x000fe40000100a00 */
[----:B0-----:R-:W-:Y:S02]  /*45cc0*/  IMAD.MOV.U32 R56, RZ, RZ, R43 ;  /* 0x000000ffff387224 */ /* 0x001fe400078e002b */
[----:B------:R-:W-:Y:S01]  /*45cd0*/  IMAD.MOV.U32 R57, RZ, RZ, R42 ;  /* 0x000000ffff397224 */ /* 0x000fe200078e002a */
[C---:B----4-:R-:W-:Y:S11]  /*45ce0*/  HMMA.16816.F32 R48, R20.reuse, R12, R52 ;  /* 0x0000000c1430723c */ /* 0x050ff60000001834 */
[----:B------:R-:W-:Y:S11]  /*45cf0*/  @!UPT UIADD3 URZ, URZ, URZ, URZ ;  /* 0x0000003f3f3ff290 */ /* 0x000ff6000fffe03f */
[----:B------:R-:W-:Y:S01]  /*45d00*/  @!UPT UIADD3 URZ, URZ, URZ, URZ ;  /* 0x0000003f3f3ff290 */ /* 0x000fe2000fffe03f */
[----:B------:R0:W-:Y:S01]  /*45d10*/  STL.64 [R1+0x7c0], R48 ;  /* 0x0007c03001007387 */ /* 0x0001e20000100a00 */
[----:B------:R1:W-:Y:S02]  /*45d20*/  STL.64 [R1+0x7c8], R50 ;  /* 0x0007c83201007387 */ /* 0x0003e40000100a00 */
[----:B------:R-:W3:Y:S02]  /*45d30*/  LDL.LU.64 R52, [R1+0x15f0] ;  /* 0x0015f00001347983 */ /* 0x000ee40000300a00 */
[----:B------:R-:W3:Y:S01]  /*45d40*/  LDL.LU.64 R54, [R1+0x15f8] ;  /* 0x0015f80001367983 */ /* 0x000ee20000300a00 */
[----:B0-----:R-:W4:Y:S01]  /*45d50*/  LDL.LU.64 R48, [R1+0x15c0] ;  /* 0x0015c00001307983 */ /* 0x001f220000300a00 */
[----:B-1----:R-:W4:Y:S02]  /*45d60*/  LDL.LU.64 R50, [R1+0x15c8] ;  /* 0x0015c80001327983 */ /* 0x002f240000300a00 */
[----:B------:R0:W-:Y:S02]  /*45d70*/  STL.64 [R1+0x4ed8], R56 ;  /* 0x004ed83801007387 */ /* 0x0001e40000100a00 */
[----:B0-----:R-:W3:Y:S01]  /*45d80*/  LDL.LU.64 R56, [R1+0x7b0] ;  /* 0x0007b00001387983 */ /* 0x001ee20000300a00 */
[----:B------:R-:W3:Y:S02]  /*45d90*/  LDL.LU.64 R58, [R1+0x7b8] ;  /* 0x0007b800013a7983 */ /* 0x000ee40000300a00 */
[----:B--2---:R-:W-:Y:S02]  /*45da0*/  STL.64 [R1+0x4eb0], R14 ;  /* 0x004eb00e01007387 */ /* 0x004fe40000100a00 */
[----:B------:R0:W-:Y:S02]  /*45db0*/  STL.64 [R1+0x4ea8], R12 ;  /* 0x004ea80c01007387 */ /* 0x0001e40000100a00 */
[----:B0-----:R-:W2:Y:S01]  /*45dc0*/  LDL.LU.64 R12, [R1+0x16c0] ;  /* 0x0016c000010c7983 */ /* 0x001ea20000300a00 */
[----:B------:R-:W2:Y:S01]  /*45dd0*/  LDL.LU.64 R14, [R1+0x16c8] ;  /* 0x0016c800010e7983 */ /* 0x000ea20000300a00 */
[----:B---3--:R-:W-:Y:S02]  /*45de0*/  HMMA.16816.F32 R56, R20, R16, R56 ;  /* 0x000000101438723c */ /* 0x008fe40000001838 */
[----:B------:R-:W3:Y:S01]  /*45df0*/  LDL.LU.64 R20, [R1+0x16d0] ;  /* 0x0016d00001147983 */ /* 0x000ee20000300a00 */
[----:B------:R-:W3:Y:S11]  /*45e00*/  LDL.LU.64 R22, [R1+0x16d8] ;  /* 0x0016d80001167983 */ /* 0x000ef60000300a00 */
[----:B------:R-:W-:Y:S09]  /*45e10*/  @!UPT UIADD3 URZ, URZ, URZ, URZ ;  /* 0x0000003f3f3ff290 */ /* 0x000ff2000fffe03f */
[----:B------:R0:W-:Y:S01]  /*45e20*/  STL.64 [R1+0x7b0], R56 ;  /* 0x0007b03801007387 */ /* 0x0001e20000100a00 */
[----:B------:R-:W-:Y:S02]  /*45e30*/  STL.64 [R1+0x7b8], R58 ;  /* 0x0007b83a01007387 */ /* 0x000fe40000100a00 */
[----:B0-----:R-:W-:Y:S02]  /*45e40*/  IMAD.MOV.U32 R56, RZ, RZ, R35 ;  /* 0x000000ffff387224 */ /* 0x001fe400078e0023 */
        /* <DEDUP_REMOVED lines=16> */
[----:B------:R-:W-:Y:S11]  /*45f50*/  STL.64 [R1+0x4e80], R36 ;  /* 0x004e802401007387 */ /* 0x000ff60000100a00 */
[----:B------:R-:W-:Y:S10]  /*45f60*/  @!UPT UIADD3 URZ, URZ, URZ, URZ ;  /* 0x0000003f3f3ff290 */ /* 0x000ff4000fffe03f */
[----:B------:R-:W-:Y:S01]  /*45f70*/  STL.64 [R1+0x920], R16 ;  /* 0x0009201001007387 */ /* 0x000fe20000100a00 */
[----:B------:R3:W-:Y:S02]  /*45f80*/  STL.64 [R1+0x928], R18 ;  /* 0x0009281201007387 */ /* 0x0007e40000100a00 */
[C---:B---3--:R-:W-:Y:S01]  /*45f90*/  HMMA.16816.F32 R16, R44.reuse, R32, R20 ;  /* 0x000000202c10723c */ /* 0x048fe20000001814 */
[----:B------:R-:W-:Y:S07]  /*45fa0*/  STL.64 [R1+0x4f00], R32 ;  /* 0x004f002001007387 */ /* 0x000fee0000100a00 */
[C---:B------:R-:W-:Y:S11]  /*45fb0*/  HMMA.16816.F32 R20, R44.reuse, R28, R12 ;  /* 0x0000001c2c14723c */ /* 0x040ff6000000180c */
[----:B------:R-:W-:Y:S04]  /*45fc0*/  @!UPT UIADD3 URZ, URZ, URZ, URZ ;  /* 0x0000003f3f3ff290 */ /* 0x000fe8000fffe03f */
[----:B------:R-:W-:Y:S01]  /*45fd0*/  STL.64 [R1+0x910], R16 ;  /* 0x0009101001007387 */ /* 0x000fe20000100a00 */
[----:B------:R0:W-:Y:S02]  /*45fe0*/  STL.64 [R1+0x918], R18 ;  /* 0x0009181201007387 */ /* 0x0001e40000100a00 */
[C---:B0-----:R-:W-:Y:S05]  /*45ff0*/  HMMA.16816.F32 R16, R44.reuse, R24, R52 ;  /* 0x000000182c10723c */ /* 0x041fea0000001834 */
[----:B------:R-:W-:Y:S01]  /*46000*/  STL.64 [R1+0x900], R20 ;  /* 0x0009001401007387 */ /* 0x000fe20000100a00 */
[----:B------:R-:W-:Y:S02]  /*46010*/  STL.64 [R1+0x908], R22 ;  /* 0x0009081601007387 */ /* 0x000fe40000100a00 */
[----:B------:R-:W2:Y:S01]  /*46020*/  LDL.LU.64 R32, [R1+0x15e0] ;  /* 0x0015e00001207983 */ /* 0x000ea20000300a00 */
[----:B----4-:R-:W-:Y:S01]  /*46030*/  HMMA.16816.F32 R12, R44, R8, R48 ;  /* 0x000000082c0c723c */ /* 0x010fe20000001830 */
[----:B------:R-:W0:Y:S11]  /*46040*/  LDSM.16.MT88.4 R20, [R61+0x100] ;  /* 0x000100003d14783b */ /* 0x000e360000004200 */
[----:B------:R-:W-:Y:S02]  /*46050*/  @!UPT UIADD3 URZ, URZ, URZ, URZ ;  /* 0x0000003f3f3ff290 */ /* 0x000fe4000fffe03f */
[----:B------:R1:W-:Y:S01]  /*46060*/  STL.64 [R1+0x8f0], R16 ;  /* 0x0008f01001007387 */ /* 0x0003e20000100a00 */
[----:B------:R3:W-:Y:S02]  /*46070*/  STL.64 [R1+0x8f8], R18 ;  /* 0x0008f81201007387 */ /* 0x0007e40000100a00 */
[----:B------:R-:W2:Y:S06]  /*46080*/  LDL.LU.64 R34, [R1+0x15e8] ;  /* 0x0015e80001227983 */ /* 0x000eac0000300a00 */
[----:B------:R4:W-:Y:S01]  /*46090*/  STL.64 [R1+0x8e0], R12 ;  /* 0x0008e00c01007387 */ /* 0x0009e20000100a00 */
[----:B------:R4:W-:Y:S02]  /*460a0*/  STL.64 [R1+0x8e8], R14 ;  /* 0x0008e80e01007387 */ /* 0x0009e40000100a00 */
[----:B------:R-:W2:Y:S02]  /*460b0*/  LDL.LU.64 R52, [R1+0x15d0] ;  /* 0x0015d00001347983 */ /* 0x000ea40000300a00 */
[----:B------:R-:W2:Y:S01]  /*460c0*/  LDL.LU.64 R54, [R1+0x15d8] ;  /* 0x0015d80001367983 */ /* 0x000ea20000300a00 */
[----:B------:R-:W2:Y:S01]  /*460d0*/  LDL.LU.64 R56, [R1+0x1480] ;  /* 0x0014800001387983 */ /* 0x000ea20000300a00 */
[----:B------:R-:W2:Y:S02]  /*460e0*/  LDL.LU.64 R58, [R1+0x1488] ;  /* 0x00148800013a7983 */ /* 0x000ea40000300a00 */
[----:B------:R-:W2:Y:S02]  /*460f0*/  LDL.LU.64 R40, [R1+0x1470] ;  /* 0x0014700001287983 */ /* 0x000ea40000300a00 */
[----:B------:R-:W2:Y:S01]  /*46100*/  LDL.LU.64 R42, [R1+0x1478] ;  /* 0x00147800012a7983 */ /* 0x000ea20000300a00 */
[----:B-1----:R-:W2:Y:S01]  /*46110*/  LDL.LU.64 R16, [R1+0x1460] ;  /* 0x0014600001107983 */ /* 0x002ea20000300a00 */
[----:B---3--:R-:W3:Y:S03]  /*46120*/  LDL.LU.64 R18, [R1+0x1468] ;  /* 0x0014680001127983 */ /* 0x008ee60000300a00 */
[----:B----4-:R-:W4:Y:S01]  /*46130*/  LDL.LU.64 R12, [R1+0x1450] ;  /* 0x00145000010c7983 */ /* 0x010f220000300a00 */
[----:B------:R-:W4:Y:S02]  /*46140*/  LDL.LU.64 R14, [R1+0x1458] ;  /* 0x00145800010e7983 */ /* 0x000f240000300a00 */
[----:B------:R-:W3:Y:S02]  /*46150*/  LDL.LU.64 R48, [R1+0x1440] ;  /* 0x0014400001307983 */ /* 0x000ee40000300a00 */
[----:B------:R-:W3:Y:S01]  /*46160*/  LDL.LU.64 R50, [R1+0x1448] ;  /* 0x0014480001327983 */ /* 0x000ee20000300a00 */
[----:B------:R-:W3:Y:S01]  /*46170*/  LDL.LU.64 R36, [R1+0x1420] ;  /* 0x0014200001247983 */ /* 0x000ee20000300a00 */
[----:B------:R-:W3:Y:S02]  /*46180*/  LDL.LU.64 R38, [R1+0x1428] ;  /* 0x0014280001267983 */ /* 0x000ee40000300a00 */
[----:B0-----:R-:W-:Y:S02]  /*46190*/  STL.64 [R1+0x4e28], R22 ;  /* 0x004e281601007387 */ /* 0x001fe40000100a00 */
[----:B------:R0:W-:Y:S02]  /*461a0*/  STL.64 [R1+0x4e20], R20 ;  /* 0x004e201401007387 */ /* 0x0001e40000100a00 */
[----:B0-----:R-:W-:-:S02]  /*461b0*/  IMAD.MOV.U32 R20, RZ, RZ, R30 ;  /* 0x000000ffff147224 */ /* 0x001fc400078e001e */
[----:B------:R-:W-:Y:S01]  /*461c0*/  IMAD.MOV.U32 R21, RZ, RZ, R60 ;  /* 0x000000ffff157224 */ /* 0x000fe200078e003c */
[----:B------:R-:W3:Y:S01]  /*461d0*/  LDL.LU R30, [R1+0x4f08] ;  /* 0x004f0800011e7983 */ /* 0x000ee20000300800 */
[C---:B--2---:R-:W-:Y:S08]  /*461e0*/  HMMA.16816.F32 R32, R44.reuse, R4, R32 ;  /* 0x000000042c20723c */ /* 0x044ff00000001820 */
[C---:B------:R-:W-:Y:S11]  /*461f0*/  HMMA.16816.F32 R20, R44.reuse, R20, R52 ;  /* 0x000000142c14723c */ /* 0x040ff60000001834 */
[----:B------:R-:W-:Y:S04]  /*46200*/  @!UPT UIADD3 URZ, URZ, URZ, URZ ;  /* 0x0000003f3f3ff290 */ /* 0x000fe8000fffe03f */
[----:B------:R0:W-:Y:S01]  /*46210*/  STL.64 [R1+0xa60], R32 ;  /* 0x000a602001007387 */ /* 0x0001e20000100a00 */
[----:B------:R-:W-:Y:S03]  /*46220*/  STL.64 [R1+0xa68], R34 ;  /* 0x000a682201007387 */ /* 0x000fe60000100a00 */
[----:B0-----:R-:W2:Y:S01]  /*46230*/  LDL.LU.64 R32, [R1+0x4f00] ;  /* 0x004f000001207983 */ /* 0x001ea20000300a00 */
[----:B------:R-:W2:Y:S02]  /*46240*/  LDL.LU.64 R54, [R1+0x4ef8] ;  /* 0x004ef80001367983 */ /* 0x000ea40000300a00 */
[----:B------:R-:W2:Y:S02]  /*46250*/  LDL.LU.64 R52, [R1+0x4ef0] ;  /* 0x004ef00001347983 */ /* 0x000ea40000300a00 */
[----:B------:R0:W-:Y:S01]  /*46260*/  STL.64 [R1+0xa50], R20 ;  /* 0x000a501401007387 */ /* 0x0001e20000100a00 */
[----:B------:R1:W-:Y:S04]  /*46270*/  STL.64 [R1+0xa58], R22 ;  /* 0x000a581601007387 */ /* 0x0003e80000100a00 */
[----:B0-----:R-:W3:Y:S01]  /*46280*/  LDL.LU.64 R20, [R1+0x1410] ;  /* 0x0014100001147983 */ /* 0x001ee20000300a00 */
[----:B-1----:R-:W3:Y:S01]  /*46290*/  LDL.LU.64 R22, [R1+0x1418] ;  /* 0x0014180001167983 */ /* 0x002ee20000300a00 */
        /* <DEDUP_REMOVED lines=10> */
[C---:B--2---:R-:W-:Y:S02]  /*46340*/  HMMA.16816.F32 R56, R44.reuse, R56, R40 ;  /* 0x000000382c38723c */ /* 0x044fe40000001828 */
[----:B------:R-:W2:Y:S11]  /*46350*/  LDL.LU.64 R40, [R1+0x4ee0] ;  /* 0x004ee00001287983 */ /* 0x000eb60000300a00 */
[----:B------:R-:W-:Y:S10]  /*46360*/  @!UPT UIADD3 URZ, URZ, URZ, URZ ;  /* 0x0000003f3f3ff290 */ /* 0x000ff4000fffe03f */
[----:B------:R0:W-:Y:S01]  /*46370*/  STL.64 [R1+0xa30], R56 ;  /* 0x000a303801007387 */ /* 0x0001e20000100a00 */
[----:B------:R3:W-:Y:S03]  /*46380*/  STL.64 [R1+0xa38], R58 ;  /* 0x000a383a01007387 */ /* 0x0007e60000100a00 */
[----:B0-----:R-:W3:Y:S02]  /*46390*/  LDL.LU.64 R56, [R1+0x4ed8] ;  /* 0x004ed80001387983 */ /* 0x001ee40000300a00 */
[C---:B---3--:R-:W-:Y:S02]  /*463a0*/  HMMA.16816.F32 R56, R44.reuse, R56, R16 ;  /* 0x000000382c38723c */ /* 0x048fe40000001810 */
[----:B------:R-:W3:Y:S01]  /*463b0*/  LDL.LU.64 R18, [R1+0x4ed0] ;  /* 0x004ed00001127983 */ /* 0x000ee20000300a00 */
[----:B------:R-:W2:Y:S11]  /*463c0*/  LDL.LU.64 R16, [R1+0x4ec8] ;  /* 0x004ec80001107983 */ /* 0x000eb60000300a00 */
[----:B------:R-:W-:Y:S09]  /*463d0*/  @!UPT UIADD3 URZ, URZ, URZ, URZ ;  /* 0x0000003f3f3ff290 */ /* 0x000ff2000fffe03f */
[----:B------:R-:W-:Y:S01]  /*463e0*/  STL.64 [R1+0xa20], R56 ;  /* 0x000a203801007387 */ /* 0x000fe20000100a00 */
[----:B------:R0:W-:Y:S03]  /*463f0*/  STL.64 [R1+0xa28], R58 ;  /* 0x000a283a01007387 */ /* 0x0001e60000100a00 */
[----:B0-----:R-:W2:Y:S01]  /*46400*/  LDL.LU.64 R58, [R1+0x4ec0] ;  /* 0x004ec000013a7983 */ /* 0x001ea20000300a00 */
[----:B------:R-:W4:Y:S02]  /*46410*/  LDL.LU.64 R56, [R1+0x4eb8] ;  /* 0x004eb80001387983 */ /* 0x000f240000300a00 */
[----:B----4-:R-:W-:Y:S11]  /*46420*/  HMMA.16816.F32 R12, R44, R56, R12 ;  /* 0x000000382c0c723c */ /* 0x010ff6000000180c */
[----:B------:R-:W-:Y:S11]  /*46430*/  @!UPT UIADD3 URZ, URZ, URZ, URZ ;  /* 0x0000003f3f3ff290 */ /* 0x000ff6000fffe03f */
[----:B------:R-:W-:Y:S01]  /*46440*/  @!UPT UIADD3 URZ, URZ, URZ, URZ ;  /* 0x0000003f3f3ff290 */ /* 0x000fe2000fffe03f */
[----:B------:R-:W-:Y:S01]  /*46450*/  STL.64 [R1+0xa10], R12 ;  /* 0x000a100c01007387 */ /* 0x000fe20000100a00 */
[----:B------:R0:W-:Y:S03]  /*46460*/  STL.64 [R1+0xa18], R14 ;  /* 0x000a180e01007387 */ /* 0x0001e60000100a00 */
[----:B0-----:R-:W4:Y:S01]  /*46470*/  LDL.LU.64 R14, [R1+0x4eb0] ;  /* 0x004eb000010e7983 */ /* 0x001f220000300a00 */
[----:B------:R-:W3:Y:S02]  /*46480*/  LDL.LU.64 R12, [R1+0x4ea8] ;  /* 0x004ea800010c7983 */ /* 0x000ee40000300a00 */
[----:B--2---:R-:W-:Y:S02]  /*46490*/  STL.64 [R1+0x4e48], R58 ;  /* 0x004e483a01007387 */ /* 0x004fe40000100a00 */
[----:B------:R0:W-:Y:S02]  /*464a0*/  STL.64 [R1+0x4e40], R56 ;  /* 0x004e403801007387 */ /* 0x0001e40000100a00 */
[----:B0-----:R-:W-:-:S02]  /*464b0*/  IMAD.MOV.U32 R56, RZ, RZ, R7 ;  /* 0x000000ffff387224 */ /* 0x001fc400078e0007 */
[----:B------:R-:W-:-:S07]  /*464c0*/  IMAD.MOV.U32 R57, RZ, RZ, R6 ;  /* 0x000000ffff397224 */ /* 0x000fce00078e0006 */
[C---:B------:R-:W-:Y:S01]  /*464d0*/  HMMA.16816.F32 R56, R44.reuse, R56, R48 ;  /* 0x000000382c38723c */ /* 0x040fe20000001830 */
[----:B------:R-:W2:Y:S11]  /*464e0*/  LDL.LU.64 R48, [R1+0x4ea0] ;  /* 0x004ea00001307983 */ /* 0x000eb60000300a00 */
[----:B------:R-:W-:Y:S11]  /*464f0*/  @!UPT UIADD3 URZ, URZ, URZ, URZ ;  /* 0x0000003f3f3ff290 */ /* 0x000ff6000fffe03f */
[----:B------:R-:W-:Y:S01]  /*46500*/  STL.64 [R1+0xa00], R56 ;  /* 0x000a003801007387 */ /* 0x000fe20000100a00 */
[----:B------:R-:W-:Y:S01]  /*46510*/  STL.64 [R1+0xa08], R58 ;  /* 0x000a083a01007387 */ /* 0x000fe20000100a00 */
[C---:B---3--:R-:W-:Y:S08]  /*46520*/  HMMA.16816.F32 R36, R44.reuse, R12, R36 ;  /* 0x0000000c2c24723c */ /* 0x048ff00000001824 */
[----:B--2---:R-:W-:Y:S01]  /*46530*/  HMMA.16816.F32 R52, R44, R48, R52 ;  /* 0x000000302c34723c */ /* 0x004fe20000001834 */
[----:B------:R-:W-:-:S02]  /*46540*/  IMAD.MOV.U32 R7, RZ, RZ, R48 ;  /* 0x000000ffff077224 */ /* 0x000fc400078e0030 */
[----:B------:R-:W-:Y:S11]  /*46550*/  IMAD.MOV.U32 R6, RZ, RZ, R49 ;  /* 0x000000ffff067224 */ /* 0x000ff600078e0031 */
[----:B------:R-:W-:Y:S09]  /*46560*/  @!UPT UIADD3 URZ, URZ, URZ, URZ ;  /* 0x0000003f3f3ff290 */ /* 0x000ff2000fffe03f */
[----:B------:R0:W-:Y:S01]  /*46570*/  STL.64 [R1+0x9f0], R52 ;  /* 0x0009f03401007387 */ /* 0x0001e20000100a00 */
[----:B------:R-:W-:Y:S02]  /*46580*/  STL.64 [R1+0x9f8], R54 ;  /* 0x0009f83601007387 */ /* 0x000fe40000100a00 */
[----:B------:R-:W2:Y:S02]  /*46590*/  LDL.LU.64 R50, [R1+0x4e98] ;  /* 0x004e980001327983 */ /* 0x000ea40000300a00 */
[----:B------:R-:W2:Y:S01]  /*465a0*/  LDL.LU.64 R48, [R1+0x4e90] ;  /* 0x004e900001307983 */ /* 0x000ea20000300a00 */
[----:B0-----:R-:W3:Y:S01]  /*465b0*/  LDL.64 R52, [R1+0xf0] ;  /* 0x0000f00001347983 */ /* 0x001ee20000100a00 */
[----:B----4-:R-:W-:Y:S02]  /*465c0*/  STL.64 [R1+0x4e38], R14 ;  /* 0x004e380e01007387 */ /* 0x010fe40000100a00 */
[----:B------:R0:W-:Y:S02]  /*465d0*/  STL.64 [R1+0x9e0], R36 ;  /* 0x0009e02401007387 */ /* 0x0001e40000100a00 */
[----:B------:R1:W-:Y:S01]  /*465e0*/  STL.64 [R1+0x9e8], R38 ;  /* 0x0009e82601007387 */ /* 0x0003e20000100a00 */
[----:B------:R4:W-:Y:S04]  /*465f0*/  STL.64 [R1+0x4e30], R12 ;  /* 0x004e300c01007387 */ /* 0x0009e80000100a00 */
[----:B0-----:R-:W2:Y:S01]  /*46600*/  LDL.LU.64 R36, [R1+0x1530] ;  /* 0x0015300001247983 */ /* 0x001ea20000300a00 */
[----:B-1----:R-:W2:Y:S01]  /*46610*/  LDL.LU.64 R38, [R1+0x1538] ;  /* 0x0015380001267983 */ /* 0x002ea20000300a00 */
[----:B----4-:R-:W-:Y:S11]  /*46620*/  HMMA.16816.F32 R12, R44, R16, R20 ;  /* 0x000000102c0c723c */ /* 0x010ff60000001814 */
[----:B------:R-:W-:Y:S11]  /*46630*/  @!UPT UIADD3 URZ, URZ, URZ, URZ ;  /* 0x0000003f3f3ff290 */ /* 0x000ff6000fffe03f */
[----:B------:R-:W-:Y:S01]  /*46640*/  @!UPT UIADD3 URZ, URZ, URZ, URZ ;  /* 0x0000003f3f3ff290 */ /* 0x000fe2000fffe03f */
[----:B------:R0:W-:Y:S01]  /*46650*/  STL.64 [R1+0x8d0], R12 ;  /* 0x0008d00c01007387 */ /* 0x0001e20000100a00 */
[----:B------:R1:W-:Y:S02]  /*46660*/  STL.64 [R1+0x8d8], R14 ;  /* 0x0008d80e01007387 */ /* 0x0003e40000100a00 */
[----:B------:R-:W4:Y:S02]  /*46670*/  LDL.LU.64 R44, [R1+0x1500] ;  /* 0x00150000012c7983 */ /* 0x000f240000300a00 */
[----:B------:R-:W4:Y:S01]  /*46680*/  LDL.LU.64 R46, [R1+0x1508] ;  /* 0x00150800012e7983 */ /* 0x000f220000300a00 */
[----:B------:R-:W2:Y:S01]  /*46690*/  LDL.LU.64 R20, [R1+0x1400] ;  /* 0x0014000001147983 */ /* 0x000ea20000300a00 */
[----:B------:R-:W2:Y:S03]  /*466a0*/  LDL.LU.64 R22, [R1+0x1408] ;  /* 0x0014080001167983 */ /* 0x000ea60000300a00 */
[----:B0-----:R-:W2:Y:S01]  /*466b0*/  LDL.LU.64 R12, [R1+0x13d0] ;  /* 0x0013d000010c7983 */ /* 0x001ea20000300a00 */
[----:B-1----:R-:W2:Y:S02]  /*466c0*/  LDL.LU.64 R14, [R1+0x13d8] ;  /* 0x0013d800010e7983 */ /* 0x002ea40000300a00 */
[----:B------:R-:W-:Y:S02]  /*466d0*/  STL.64 [R1+0x4e58], R18 ;  /* 0x004e581201007387 */ /* 0x000fe40000100a00 */
[----:B------:R0:W-:Y:S02]  /*466e0*/  STL.64 [R1+0x4e50], R16 ;  /* 0x004e501001007387 */ /* 0x0001e40000100a00 */
[----:B0-----:R-:W2:Y:S01]  /*466f0*/  LDL.LU.64 R16, [R1+0x1520] ;  /* 0x0015200001107983 */ /* 0x001ea20000300a00 */
[----:B------:R-:W2:Y:S02]  /*46700*/  LDL.LU.64 R18, [R1+0x1528] ;  /* 0x0015280001127983 */ /* 0x000ea40000300a00 */
[----:B------:R-:W2:Y:S02]  /*46710*/  LDL.64 R56, [R1+0x30] ;  /* 0x0000300001387983 */ /* 0x000ea40000100a00 */
[----:B--2---:R0:W-:Y:S04]  /*46720*/  STL.64 [R1+0x4e60], R56 ;  /* 0x004e603801007387 */ /* 0x0041e80000100a00 */
[----:B0-----:R-:W2:Y:S01]  /*46730*/  LDL.64 R56, [R1+0xd0] ;  /* 0x0000d00001387983 */ /* 0x001ea20000100a00 */
[C---:B------:R-:W-:Y:S03]  /*46740*/  HMMA.16816.F32 R36, R48.reuse, R40, R36 ;  /* 0x000000283024723c */ /* 0x040fe60000001824 */
[----:B--2---:R0:W-:Y:S04]  /*46750*/  STL.64 [R1+0x4e78], R56 ;  /* 0x004e783801007387 */ /* 0x0041e80000100a00 */
[----:B0-----:R-:W2:Y:S01]  /*46760*/  LDL.LU.64 R56, [R1+0x1510] ;  /* 0x0015100001387983 */ /* 0x001ea20000300a00 */
[----:B------:R-:W2:Y:S11]  /*46770*/  LDL.LU.64 R58, [R1+0x1518] ;  /* 0x00151800013a7983 */ /* 0x000eb60000300a00 */
[----:B------:R-:W-:Y:S04]  /*46780*/  @!UPT UIADD3 URZ, URZ, URZ, URZ ;  /* 0x0000003f3f3ff290 */ /* 0x000fe8000fffe03f */
[----:B------:R-:W-:Y:S02]  /*46790*/  STL.64 [R1+0x8c0], R36 ;  /* 0x0008c02401007387 */ /* 0x000fe40000100a00 */
[----:B------:R0:W-:Y:S02]  /*467a0*/  STL.64 [R1+0x8c8], R38 ;  /* 0x0008c82601007387 */ /* 0x0001e40000100a00 */
[----:B0-----:R-:W2:Y:S01]  /*467b0*/  LDL.LU.64 R38, [R1+0x4e88] ;  /* 0x004e880001267983 */ /* 0x001ea20000300a00 */
[----:B------:R-:W2:Y:S01]  /*467c0*/  LDL.LU.64 R36, [R1+0x4e80] ;  /* 0x004e800001247983 */ /* 0x000ea20000300a00 */
[C---:B------:R-:W-:Y:S08]  /*467d0*/  HMMA.16816.F32 R20, R48.reuse, R24, R20 ;  /* 0x000000183014723c */ /* 0x040ff00000001814 */
[C---:B--2---:R-:W-:Y:S08]  /*467e0*/  HMMA.16816.F32 R16, R48.reuse, R36, R16 ;  /* 0x000000243010723c */ /* 0x044ff00000001810 */
[C---:B------:R-:W-:Y:S11]  /*467f0*/  HMMA.16816.F32 R56, R48.reuse, R32, R56 ;  /* 0x000000203038723c */ /* 0x040ff60000001838 */
[----:B------:R-:W-:Y:S04]  /*46800*/  @!UPT UIADD3 URZ, URZ, URZ, URZ ;  /* 0x0000003f3f3ff290 */ /* 0x000fe8000fffe03f */
[----:B------:R0:W-:Y:S01]  /*46810*/  STL.64 [R1+0x8b0], R16 ;  /* 0x0008b01001007387 */ /* 0x0001e20000100a00 */
[----:B------:R1:W-:Y:S03]  /*46820*/  STL.64 [R1+0x8b8], R18 ;  /* 0x0008b81201007387 */ /* 0x0003e60000100a00 */
[----:B0-----:R-:W2:Y:S01]  /*46830*/  LDL.LU.64 R16, [R1+0x13f0] ;  /* 0x0013f00001107983 */ /* 0x001ea20000300a00 */
[----:B-1----:R-:W2:Y:S02]  /*46840*/  LDL.LU.64 R18, [R1+0x13f8] ;  /* 0x0013f80001127983 */ /* 0x002ea40000300a00 */
[----:B------:R-:W-:Y:S02]  /*46850*/  STL.64 [R1+0x4e18], R38 ;  /* 0x004e182601007387 */ /* 0x000fe40000100a00 */
[----:B------:R4:W-:Y:S02]  /*46860*/  STL.64 [R1+0x4e10], R36 ;  /* 0x004e102401007387 */ /* 0x0009e40000100a00 */
[C---:B----4-:R-:W-:Y:S01]  /*46870*/  HMMA.16816.F32 R36, R48.reuse, R28, R44 ;  /* 0x0000001c3024723c */ /* 0x050fe2000000182c */
[----:B------:R0:W-:Y:S01]  /*46880*/  STL.64 [R1+0x8a0], R56 ;  /* 0x0008a03801007387 */ /* 0x0001e20000100a00 */
[----:B------:R1:W-:Y:S03]  /*46890*/  STL.64 [R1+0x8a8], R58 ;  /* 0x0008a83a01007387 */ /* 0x0003e60000100a00 */
[----:B------:R-:W4:Y:S04]  /*468a0*/  LDSM.16.MT88.4 R44, [R61+0x180] ;  /* 0x000180003d2c783b */ /* 0x000f280000004200 */
[----:B0-----:R-:W2:Y:S11]  /*468b0*/  LDL.LU.64 R56, [R1+0x13e0] ;  /* 0x0013e00001387983 */ /* 0x001eb60000300a00 */
[----:B------:R-:W-:Y:S03]  /*468c0*/  @!UPT UIADD3 URZ, URZ, URZ, URZ ;  /* 0x0000003f3f3ff290 */ /* 0x000fe6000fffe03f */
[----:B------:R-:W-:Y:S01]  /*468d0*/  STL.64 [R1+0x890], R36 ;  /* 0x0008902401007387 */ /* 0x000fe20000100a00 */
[----:B------:R-:W-:Y:S02]  /*468e0*/  STL.64 [R1+0x898], R38 ;  /* 0x0008982601007387 */ /* 0x000fe40000100a00 */
[----:B-1----:R-:W2:Y:S02]  /*468f0*/  LDL.LU.64 R58, [R1+0x13e8] ;  /* 0x0013e800013a7983 */ /* 0x002ea40000300a00 */
[----:B------:R-:W-:Y:S01]  /*46900*/  STL.64 [R1+0x880], R20 ;  /* 0x0008801401007387 */ /* 0x000fe20000100a00 */
[----:B------:R0:W-:Y:S02]  /*46910*/  STL.64 [R1+0x888], R22 ;  /* 0x0008881601007387 */ /* 0x0001e40000100a00 */
[C---:B0-----:R-:W-:Y:S02]  /*46920*/  HMMA.16816.F32 R20, R48.reuse, R8, R12 ;  /* 0x000000083014723c */ /* 0x041fe4000000180c */
[----:B------:R-:W2:Y:S01]  /*46930*/  LDL.LU.64 R12, [R1+0x12d0] ;  /* 0x0012d000010c7983 */ /* 0x000ea20000300a00 */
[----:B------:R-:W2:Y:S11]  /*46940*/  LDL.LU.64 R14, [R1+0x12d8] ;  /* 0x0012d800010e7983 */ /* 0x000eb60000300a00 */
[----:B------:R-:W-:Y:S09]  /*46950*/  @!UPT UIADD3 URZ, URZ, URZ, URZ ;  /* 0x0000003f3f3ff290 */ /* 0x000ff2000fffe03f */
[----:B------:R-:W-:Y:S01]  /*46960*/  STL.64 [R1+0x870], R20 ;  /* 0x0008701401007387 */ /* 0x000fe20000100a00 */
[----:B------:R2:W-:Y:S02]  /*46970*/  STL.64 [R1+0x878], R22 ;  /* 0x0008781601007387 */ /* 0x0005e40000100a00 */
[----:B----4-:R-:W-:Y:S02]  /*46980*/  STL.64 [R1+0x4da8], R46 ;  /* 0x004da82e01007387 */ /* 0x010fe40000100a00 */
[----:B------:R-:W-:Y:S01]  /*46990*/  STL.64 [R1+0x4da0], R44 ;  /* 0x004da02c01007387 */ /* 0x000fe20000100a00 */
[----:B------:R-:W4:Y:S01]  /*469a0*/  LDL.LU.64 R36, [R1+0x12c0] ;  /* 0x0012c00001247983 */ /* 0x000f220000300a00 */
[----:B------:R-:W4:Y:S02]  /*469b0*/  LDL.LU.64 R38, [R1+0x12c8] ;  /* 0x0012c80001267983 */ /* 0x000f240000300a00 */
[----:B---3--:R-:W-:Y:S02]  /*469c0*/  IMAD.MOV.U32 R35, RZ, RZ, R52 ;  /* 0x000000ffff237224 */ /* 0x008fe400078e0034 */
[----:B------:R-:W-:Y:S01]  /*469d0*/  IMAD.MOV.U32 R34, RZ, RZ, R53 ;  /* 0x000000ffff227224 */ /* 0x000fe200078e0035 */
[C---:B--2---:R-:W-:Y:S01]  /*469e0*/  HMMA.16816.F32 R20, R48.reuse, R4, R16 ;  /* 0x000000043014723c */ /* 0x044fe20000001810 */
[----:B------:R-:W2:Y:S01]  /*469f0*/  LDL.LU.64 R16, [R1+0xec0] ;  /* 0x000ec00001107983 */ /* 0x000ea20000300a00 */
[----:B------:R-:W2:Y:S06]  /*46a00*/  LDL.LU.64 R18, [R1+0xec8] ;  /* 0x000ec80001127983 */ /* 0x000eac0000300a00 */
[C---:B------:R-:W-:Y:S11]  /*46a10*/  HMMA.16816.F32 R56, R48.reuse, R52, R56 ;  /* 0x000000343038723c */ /* 0x040ff60000001838 */
[----:B------:R-:W-:Y:S04]  /*46a20*/  @!UPT UIADD3 URZ, URZ, URZ, URZ ;  /* 0x0000003f3f3ff290 */ /* 0x000fe8000fffe03f */
[----:B------:R0:W-:Y:S01]  /*46a30*/  STL.64 [R1+0x9d0], R20 ;  /* 0x0009d01401007387 */ /* 0x0001e20000100a00 */
[----:B------:R1:W-:Y:S03]  /*46a40*/  STL.64 [R1+0x9d8], R22 ;  /* 0x0009d81601007387 */ /* 0x0003e60000100a00 */
[----:B0-----:R-:W3:Y:S01]  /*46a50*/  LDL.LU.64 R20, [R1+0xea0] ;  /* 0x000ea00001147983 */ /* 0x001ee20000300a00 */
[----:B-1----:R-:W3:Y:S02]  /*46a60*/  LDL.LU.64 R22, [R1+0xea8] ;  /* 0x000ea80001167983 */ /* 0x002ee40000300a00 */
[----:B------:R-:W2:Y:S01]  /*46a70*/  LDL R60, [R1+0x18b8] ;  /* 0x0018b800013c7983 */ /* 0x000ea20000100800 */
[----:B------:R0:W-:Y:S01]  /*46a80*/  STL.64 [R1+0x9c0], R56 ;  /* 0x0009c03801007387 */ /* 0x0001e20000100a00 */
[----:B------:R-:W-:Y:S03]  /*46a90*/  STL.64 [R1+0x9c8], R58 ;  /* 0x0009c83a01007387 */ /* 0x000fe60000100a00 */
[----:B0-----:R-:W4:Y:S01]  /*46aa0*/  LDL.LU.64 R56, [R1+0x4e78] ;  /* 0x004e780001387983 */ /* 0x001f220000300a00 */
[----:B------:R-:W2:Y:S02]  /*46ab0*/  LDL.LU.64 R54, [R1+0x4e70] ;  /* 0x004e700001367983 */ /* 0x000ea40000300a00 */
[----:B------:R-:W2:Y:S02]  /*46ac0*/  LDL.LU.64 R52, [R1+0x4e68] ;  /* 0x004e680001347983 */ /* 0x000ea40000300a00 */
[C---:B--2---:R-:W-:Y:S08]  /*46ad0*/  HMMA.16816.F32 R12, R48.reuse, R52, R12 ;  /* 0x00000034300c723c */ /* 0x044ff0000000180c */
[----:B----4-:R-:W-:Y:S11]  /*46ae0*/  HMMA.16816.F32 R36, R48, R56, R36 ;  /* 0x000000383024723c */ /* 0x010ff60000001824 */
[----:B------:R-:W-:Y:S04]  /*46af0*/  @!UPT UIADD3 URZ, URZ, URZ, URZ ;  /* 0x0000003f3f3ff290 */ /* 0x000fe8000fffe03f */
[----:B------:R0:W-:Y:S01]  /*46b00*/  STL.64 [R1+0x9b0], R12 ;  /* 0x0009b00c01007387 */ /* 0x0001e20000100a00 */
[----:B------:R1:W-:Y:S03]  /*46b10*/  STL.64 [R1+0x9b8], R14 ;  /* 0x0009b80e01007387 */ /* 0x0003e60000100a00 */
[----:B0-----:R-:W2:Y:S01]  /*46b20*/  LDL.LU.64 R12, [R1+0xe90] ;  /* 0x000e9000010c7983 */ /* 0x001ea20000300a00 */
[----:B-1----:R-:W2:Y:S02]  /*46b30*/  LDL.LU.64 R14, [R1+0xe98] ;  /* 0x000e9800010e7983 */ /* 0x002ea40000300a00 */
[----:B------:R-:W-:Y:S02]  /*46b40*/  STL.64 [R1+0x4e00], R54 ;  /* 0x004e003601007387 */ /* 0x000fe40000100a00 */
[----:B------:R0:W-:Y:S02]  /*46b50*/  STL.64 [R1+0x4df8], R52 ;  /* 0x004df83401007387 */ /* 0x0001e40000100a00 */
[----:B0-----:R-:W4:Y:S01]  /*46b60*/  LDL.LU.64 R52, [R1+0xe80] ;  /* 0x000e800001347983 */ /* 0x001f220000300a00 */
[----:B------:R-:W4:Y:S02]  /*46b70*/  LDL.LU.64 R54, [R1+0xe88] ;  /* 0x000e880001367983 */ /* 0x000f240000300a00 */
[----:B------:R0:W-:Y:S02]  /*46b80*/  STL.64 [R1+0x9a0], R36 ;  /* 0x0009a02401007387 */ /* 0x0001e40000100a00 */
[----:B------:R-:W-:Y:S02]  /*46b90*/  STL.64 [R1+0x9a8], R38 ;  /* 0x0009a82601007387 */ /* 0x000fe40000100a00 */
[----:B0-----:R-:W-:-:S02]  /*46ba0*/  IMAD.MOV.U32 R37, RZ, RZ, R56 ;  /* 0x000000ffff257224 */ /* 0x001fc400078e0038 */
[----:B------:R-:W-:Y:S02]  /*46bb0*/  IMAD.MOV.U32 R36, RZ, RZ, R57 ;  /* 0x000000ffff247224 */ /* 0x000fe400078e0039 */
[----:B------:R-:W2:Y:S01]  /*46bc0*/  LDL.LU.64 R56, [R1+0x4e60] ;  /* 0x004e600001387983 */ /* 0x000ea20000300a00 */
[----:B------:R-:W-:Y:S02]  /*46bd0*/  IMAD.MOV.U32 R44, RZ, RZ, R7 ;  /* 0x000000ffff2c7224 */ /* 0x000fe400078e0007 */
[----:B------:R-:W-:Y:S01]  /*46be0*/  IMAD.MOV.U32 R45, RZ, RZ, R6 ;  /* 0x000000ffff2d7224 */ /* 0x000fe200078e0006 */
[C---:B--2---:R-:W-:Y:S01]  /*46bf0*/  HMMA.16816.F32 R16, R48.reuse, R56, R16 ;  /* 0x000000383010723c */ /* 0x044fe20000001810 */
[----:B------:R-:W-:Y:S02]  /*46c00*/  IMAD.MOV.U32 R7, RZ, RZ, R56 ;  /* 0x000000ffff077224 */ /* 0x000fe400078e0038 */
[----:B------:R-:W-:Y:S11]  /*46c10*/  IMAD.MOV.U32 R6, RZ, RZ, R57 ;  /* 0x000000ffff067224 */ /* 0x000ff600078e0039 */
[----:B------:R-:W-:Y:S09]  /*46c20*/  @!UPT UIADD3 URZ, URZ, URZ, URZ ;  /* 0x0000003f3f3ff290 */ /* 0x000ff2000fffe03f */
[----:B------:R-:W-:Y:S01]  /*46c30*/  STL.64 [R1+0x990], R16 ;  /* 0x0009901001007387 */ /* 0x000fe20000100a00 */
[----:B------:R0:W-:Y:S03]  /*46c40*/  STL.64 [R1+0x998], R18 ;  /* 0x0009981201007387 */ /* 0x0001e60000100a00 */
[----:B0-----:R-:W2:Y:S01]  /*46c50*/  LDL.LU.64 R18, [R1+0x4e58] ;  /* 0x004e580001127983 */ /* 0x001ea20000300a00 */
[----:B------:R-:W2:Y:S02]  /*46c60*/  LDL.LU.64 R16, [R1+0x4e50] ;  /* 0x004e500001107983 */ /* 0x000ea40000300a00 */
[----:B------:R-:W2:Y:S02]  /*46c70*/  LDL.LU.64 R58, [R1+0x4e48] ;  /* 0x004e4800013a7983 */ /* 0x000ea40000300a00 */
[----:B------:R-:W3:Y:S02]  /*46c80*/  LDL.LU.64 R56, [R1+0x4e40] ;  /* 0x004e400001387983 */ /* 0x000ee40000300a00 */
[----:B---3--:R-:W-:Y:S01]  /*46c90*/  HMMA.16816.F32 R20, R48, R56, R20 ;  /* 0x000000383014723c */ /* 0x008fe20000001814 */
[----:B--2---:R-:W-:Y:S01]  /*46ca0*/  STL.64 [R1+0x4dc0], R58 ;  /* 0x004dc03a01007387 */ /* 0x004fe20000100a00 */
[----:B------:R0:W-:Y:S05]  /*46cb0*/  STL.64 [R1+0x4db8], R56 ;  /* 0x004db83801007387 */ /* 0x0001ea0000100a00 */
[----:B0-----:R-:W-:-:S02]  /*46cc0*/  IMAD.MOV.U32 R56, RZ, RZ, R7 ;  /* 0x000000ffff387224 */ /* 0x001fc400078e0007 */
[----:B------:R-:W-:Y:S11]  /*46cd0*/  IMAD.MOV.U32 R57, RZ, RZ, R6 ;  /* 0x000000ffff397224 */ /* 0x000ff600078e0006 */
[----:B------:R-:W-:Y:S03]  /*46ce0*/  @!UPT UIADD3 URZ, URZ, URZ, URZ ;  /* 0x0000003f3f3ff290 */ /* 0x000fe6000fffe03f */
[----:B------:R0:W-:Y:S01]  /*46cf0*/  STL.64 [R1+0x980], R20 ;  /* 0x0009801401007387 */ /* 0x0001e20000100a00 */
[----:B------:R1:W-:Y:S03]  /*46d00*/  STL.64 [R1+0x988], R22 ;  /* 0x0009881601007387 */ /* 0x0003e60000100a00 */
[----:B0-----:R-:W2:Y:S01]  /*46d10*/  LDL.LU.64 R20, [R1+0xe60] ;  /* 0x000e600001147983 */ /* 0x001ea20000300a00 */
[----:B-1----:R-:W2:Y:S02]  /*46d20*/  LDL.LU.64 R22, [R1+0xe68] ;  /* 0x000e680001167983 */ /* 0x002ea40000300a00 */
[----:B------:R0:W-:Y:S02]  /*46d30*/  STL.64 [R1+0x4dd8], R56 ;  /* 0x004dd83801007387 */ /* 0x0001e40000100a00 */
[----:B0-----:R-:W3:Y:S02]  /*46d40*/  LDL.64 R56, [R1+0x10] ;  /* 0x0000100001387983 */ /* 0x001ee40000100a00 */
[C---:B---3--:R-:W-:Y:S11]  /*46d50*/  HMMA.16816.F32 R12, R48.reuse, R56, R12 ;  /* 0x00000038300c723c */ /* 0x048ff6000000180c */
[----:B------:R-:W-:Y:S11]  /*46d60*/  @!UPT UIADD3 URZ, URZ, URZ, URZ ;  /* 0x0000003f3f3ff290 */ /* 0x000ff6000fffe03f */
[----:B------:R-:W-:Y:S01]  /*46d70*/  @!UPT UIADD3 URZ, URZ, URZ, URZ ;  /* 0x0000003f3f3ff290 */ /* 0x000fe2000fffe03f */
[----:B------:R-:W-:Y:S01]  /*46d80*/  STL.64 [R1+0x970], R12 ;  /* 0x0009700c01007387 */ /* 0x000fe20000100a00 */
[----:B------:R0:W-:Y:S03]  /*46d90*/  STL.64 [R1+0x978], R14 ;  /* 0x0009780e01007387 */ /* 0x0001e60000100a00 */
[----:B0-----:R-:W3:Y:S01]  /*46da0*/  LDL.LU.64 R14, [R1+0x4e38] ;  /* 0x004e3800010e7983 */ /* 0x001ee20000300a00 */
[----:B------:R-:W2:Y:S01]  /*46db0*/  LDL.LU.64 R12, [R1+0x4e30] ;  /* 0x004e3000010c7983 */ /* 0x000ea20000300a00 */
[----:B----4-:R-:W-:Y:S01]  /*46dc0*/  HMMA.16816.F32 R52, R48, R44, R52 ;  /* 0x0000002c3034723c */ /* 0x010fe20000001834 */
[----:B------:R-:W-:Y:S02]  /*46dd0*/  IMAD.MOV.U32 R7, RZ, RZ, R56 ;  /* 0x000000ffff077224 */ /* 0x000fe400078e0038 */
[----:B------:R-:W-:Y:S02]  /*46de0*/  IMAD.MOV.U32 R6, RZ, RZ, R57 ;  /* 0x000000ffff067224 */ /* 0x000fe400078e0039 */
[----:B------:R-:W-:-:S02]  /*46df0*/  IMAD.MOV.U32 R56, RZ, RZ, R37 ;  /* 0x000000ffff387224 */ /* 0x000fc400078e0025 */
[----:B------:R-:W-:Y:S11]  /*46e00*/  IMAD.MOV.U32 R57, RZ, RZ, R36 ;  /* 0x000000ffff397224 */ /* 0x000ff600078e0024 */
[----:B------:R-:W-:Y:S05]  /*46e10*/  @!UPT UIADD3 URZ, URZ, URZ, URZ ;  /* 0x0000003f3f3ff290 */ /* 0x000fea000fffe03f */
[----:B------:R-:W-:Y:S01]  /*46e20*/  STL.64 [R1+0x960], R52 ;  /* 0x0009603401007387 */ /* 0x000fe20000100a00 */
[----:B------:R-:W-:Y:S02]  /*46e30*/  STL.64 [R1+0x968], R54 ;  /* 0x0009683601007387 */ /* 0x000fe40000100a00 */
[----:B------:R-:W4:Y:S02]  /*46e40*/  LDL.LU.64 R36, [R1+0xce0] ;  /* 0x000ce00001247983 */ /* 0x000f240000300a00 */
[----:B------:R-:W4:Y:S01]  /*46e50*/  LDL.LU.64 R38, [R1+0xce8] ;  /* 0x000ce80001267983 */ /* 0x000f220000300a00 */
[----:B------:R0:W-:Y:S04]  /*46e60*/  STL.64 [R1+0x4df0], R56 ;  /* 0x004df03801007387 */ /* 0x0001e80000100a00 */
[----:B0-----:R-:W4:Y:S01]  /*46e70*/  LDL.LU.64 R56, [R1+0xca0] ;  /* 0x000ca00001387983 */ /* 0x001f220000300a00 */
[----:B------:R-:W4:Y:S02]  /*46e80*/  LDL.LU.64 R58, [R1+0xca8] ;  /* 0x000ca800013a7983 */ /* 0x000f240000300a00 */
[----:B------:R0:W-:Y:S02]  /*46e90*/  STL.64 [R1+0x4db0], R44 ;  /* 0x004db02c01007387 */ /* 0x0001e40000100a00 */
[----:B0-----:R-:W4:Y:S01]  /*46ea0*/  LDL.LU.64 R44, [R1+0xcb0] ;  /* 0x000cb000012c7983 */ /* 0x001f220000300a00 */
[----:B------:R-:W4:Y:S01]  /*46eb0*/  LDL.LU.64 R46, [R1+0xcb8] ;  /* 0x000cb800012e7983 */ /* 0x000f220000300a00 */
[----:B--2---:R-:W-:Y:S11]  /*46ec0*/  HMMA.16816.F32 R20, R48, R12, R20 ;  /* 0x0000000c3014723c */ /* 0x004ff60000001814 */
[----:B------:R-:W-:Y:S11]  /*46ed0*/  @!UPT UIADD3 URZ, URZ, URZ, URZ ;  /* 0x0000003f3f3ff290 */ /* 0x000ff6000fffe03f */
[----:B------:R-:W-:Y:S01]  /*46ee0*/  @!UPT UIADD3 URZ, URZ, URZ, URZ ;  /* 0x0000003f3f3ff290 */ /* 0x000fe2000fffe03f */
[----:B------:R-:W-:Y:S01]  /*46ef0*/  STL.64 [R1+0x950], R20 ;  /* 0x0009501401007387 */ /* 0x000fe20000100a00 */
[----:B------:R0:W-:Y:S03]  /*46f00*/  STL.64 [R1+0x958], R22 ;  /* 0x0009581601007387 */ /* 0x0001e60000100a00 */
[----:B0-----:R-:W4:Y:S01]  /*46f10*/  LDL.LU.64 R22, [R1+0x4e28] ;  /* 0x004e280001167983 */ /* 0x001f220000300a00 */
[----:B------:R-:W4:Y:S02]  /*46f20*/  LDL.LU.64 R20, [R1+0x4e20] ;  /* 0x004e200001147983 */ /* 0x000f240000300a00 */
[----:B---3--:R-:W-:Y:S02]  /*46f30*/  STL.64 [R1+0x4dd0], R14 ;  /* 0x004dd00e01007387 */ /* 0x008fe40000100a00 */
[----:B------:R0:W-:Y:S02]  /*46f40*/  STL.64 [R1+0x4dc8], R12 ;  /* 0x004dc80c01007387 */ /* 0x0001e40000100a00 */
[----:B0-----:R-:W2:Y:S01]  /*46f50*/  LDL.LU.64 R12, [R1+0xd40] ;  /* 0x000d4000010c7983 */ /* 0x001ea20000300a00 */
[----:B------:R-:W2:Y:S01]  /*46f60*/  LDL.LU.64 R14, [R1+0xd48] ;  /* 0x000d4800010e7983 */ /* 0x000ea20000300a00 */
[----:B----4-:R-:W-:Y:S08]  /*46f70*/  HMMA.16816.F32 R36, R20, R40, R36 ;  /* 0x000000281424723c */ /* 0x010ff00000001824 */
        /* <DEDUP_REMOVED lines=15> */
[----:B------:R-:W4:Y:S02]  /*47070*/  LDL.LU.64 R36, [R1+0x4e10] ;  /* 0x004e100001247983 */ /* 0x000f240000300a00 */
[----:B------:R0:W-:Y:S02]  /*47080*/  STL.64 [R1+0x4e08], R40 ;  /* 0x004e082801007387 */ /* 0x0001e40000100a00 */
[C---:B0-----:R-:W-:Y:S08]  /*47090*/  HMMA.16816.F32 R40, R20.reuse, R28, R44 ;  /* 0x0000001c1428723c */ /* 0x041ff0000000182c */
[C---:B----4-:R-:W-:Y:S01]  /*470a0*/  HMMA.16816.F32 R16, R20.reuse, R36, R16 ;  /* 0x000000241410723c */ /* 0x050fe20000001810 */
[----:B--2---:R-:W-:Y:S01]  /*470b0*/  STL.64 [R1+0x4d98], R38 ;  /* 0x004d982601007387 */ /* 0x004fe20000100a00 */
[----:B------:R0:W-:Y:S06]  /*470c0*/  STL.64 [R1+0x4d90], R36 ;  /* 0x004d902401007387 */ /* 0x0001ec0000100a00 */
[C---:B0-----:R-:W-:Y:S01]  /*470d0*/  HMMA.16816.F32 R36, R20.reuse, R32, R48 ;  /* 0x000000201424723c */ /* 0x041fe20000001830 */
[----:B------:R-:W0:Y:S11]  /*470e0*/  LDSM.16.MT88.4 R48, [R60] ;  /* 0x000000003c30783b */ /* 0x000e360000004200 */
[----:B------:R-:W-:Y:S03]  /*470f0*/  @!UPT UIADD3 URZ, URZ, URZ, URZ ;  /* 0x0000003f3f3ff290 */ /* 0x000fe6000fffe03f */
[----:B------:R-:W-:Y:S01]  /*47100*/  STL.64 [R1+0x940], R16 ;  /* 0x0009401001007387 */ /* 0x000fe20000100a00 */
[----:B------:R1:W-:Y:S02]  /*47110*/  STL.64 [R1+0x948], R18 ;  /* 0x0009481201007387 */ /* 0x0003e40000100a00 */
[C---:B-1----:R-:W-:Y:S05]  /*47120*/  HMMA.16816.F32 R16, R20.reuse, R24, R56 ;  /* 0x000000181410723c */ /* 0x042fea0000001838 */
[----:B------:R1:W-:Y:S01]  /*47130*/  STL.64 [R1+0xa70], R36 ;  /* 0x000a702401007387 */ /* 0x0003e20000100a00 */
[----:B------:R2:W-:Y:S03]  /*47140*/  STL.64 [R1+0xa78], R38 ;  /* 0x000a782601007387 */ /* 0x0005e60000100a00 */
[----:B-1----:R-:W4:Y:S01]  /*47150*/  LDL.LU.64 R36, [R1+0xc90] ;  /* 0x000c900001247983 */ /* 0x002f220000300a00 */
[----:B------:R1:W-:Y:S02]  /*47160*/  STL.64 [R1+0xa80], R40 ;  /* 0x000a802801007387 */ /* 0x0003e40000100a00 */
[----:B------:R0:W-:Y:S02]  /*47170*/  STL.64 [R1+0xa88], R42 ;  /* 0x000a882a01007387 */ /* 0x0001e40000100a00 */
[----:B--2---:R-:W4:Y:S09]  /*47180*/  LDL.LU.64 R38, [R1+0xc98] ;  /* 0x000c980001267983 */ /* 0x004f320000300a00 */
[----:B------:R2:W-:Y:S01]  /*47190*/  STL.64 [R1+0xa90], R16 ;  /* 0x000a901001007387 */ /* 0x0005e20000100a00 */
[----:B------:R2:W-:Y:S02]  /*471a0*/  STL.64 [R1+0xa98], R18 ;  /* 0x000a981201007387 */ /* 0x0005e40000100a00 */
[----:B-1----:R-:W4:Y:S01]  /*471b0*/  LDL.LU.64 R40, [R1+0xc80] ;  /* 0x000c800001287983 */ /* 0x002f220000300a00 */
[----:B0-----:R-:W4:Y:S01]  /*471c0*/  LDL.LU.64 R42, [R1+0xc88] ;  /* 0x000c8800012a7983 */ /* 0x001f220000300a00 */
[----:B---3--:R-:W-:Y:S01]  /*471d0*/  HMMA.16816.F32 R12, R20, R8, R12 ;  /* 0x00000008140c723c */ /* 0x008fe2000000180c */
[----:B------:R-:W-:-:S02]  /*471e0*/  IMAD.MOV.U32 R52, RZ, RZ, R35 ;  /* 0x000000ffff347224 */ /* 0x000fc400078e0023 */
[----:B------:R-:W-:Y:S01]  /*471f0*/  IMAD.MOV.U32 R53, RZ, RZ, R34 ;  /* 0x000000ffff357224 */ /* 0x000fe200078e0022 */
[----:B------:R-:W3:Y:S01]  /*47200*/  LDL.LU.64 R56, [R1+0xb30] ;  /* 0x000b300001387983 */ /* 0x000ee20000300a00 */
[----:B------:R-:W3:Y:S03]  /*47210*/  LDL.LU.64 R58, [R1+0xb38] ;  /* 0x000b3800013a7983 */ /* 0x000ee60000300a00 */
[----:B--2---:R-:W2:Y:S01]  /*47220*/  LDL.LU.64 R16, [R1+0xb20] ;  /* 0x000b200001107983 */ /* 0x004ea20000300a00 */
[----:B------:R-:W2:Y:S11]  /*47230*/  LDL.LU.64 R18, [R1+0xb28] ;  /* 0x000b280001127983 */ /* 0x000eb60000300a00 */
[----:B------:R-:W-:Y:S03]  /*47240*/  @!UPT UIADD3 URZ, URZ, URZ, URZ ;  /* 0x0000003f3f3ff290 */ /* 0x000fe6000fffe03f */
[----:B------:R0:W-:Y:S01]  /*47250*/  STL.64 [R1+0xaa0], R12 ;  /* 0x000aa00c01007387 */ /* 0x0001e20000100a00 */
[----:B------:R1:W-:Y:S03]  /*47260*/  STL.64 [R1+0xaa8], R14 ;  /* 0x000aa80e01007387 */ /* 0x0003e60000100a00 */
[----:B0-----:R-:W2:Y:S01]  /*47270*/  LDL.LU.64 R12, [R1+0xb10] ;  /* 0x000b1000010c7983 */ /* 0x001ea20000300a00 */
[----:B-1----:R-:W2:Y:S02]  /*47280*/  LDL.LU.64 R14, [R1+0xb18] ;  /* 0x000b1800010e7983 */ /* 0x002ea40000300a00 */
[----:B------:R-:W2:Y:S02]  /*47290*/  LDL.LU.64 R44, [R1+0xb00] ;  /* 0x000b0000012c7983 */ /* 0x000ea40000300a00 */
[----:B------:R-:W2:Y:S01]  /*472a0*/  LDL.LU.64 R46, [R1+0xb08] ;  /* 0x000b0800012e7983 */ /* 0x000ea20000300a00 */
[----:B------:R-:W-:Y:S01]  /*472b0*/  STL.64 [R1+0x4d28], R50 ;  /* 0x004d283201007387 */ /* 0x000fe20000100a00 */
[----:B------:R-:W-:Y:S01]  /*472c0*/  STL.64 [R1+0x4d20], R48 ;  /* 0x004d203001007387 */ /* 0x000fe20000100a00 */
[C---:B----4-:R-:W-:Y:S08]  /*472d0*/  HMMA.16816.F32 R36, R20.reuse, R4, R36 ;  /* 0x000000041424723c */ /* 0x050ff00000001824 */
[C---:B------:R-:W-:Y:S11]  /*472e0*/  HMMA.16816.F32 R52, R20.reuse, R52, R40 ;  /* 0x000000341434723c */ /* 0x040ff60000001828 */
[----:B------:R-:W-:Y:S04]  /*472f0*/  @!UPT UIADD3 URZ, URZ, URZ, URZ ;  /* 0x0000003f3f3ff290 */ /* 0x000fe8000fffe03f */
[----:B------:R0:W-:Y:S01]  /*47300*/  STL.64 [R1+0xb50], R36 ;  /* 0x000b502401007387 */ /* 0x0001e20000100a00 */
[----:B------:R1:W-:Y:S03]  /*47310*/  STL.64 [R1+0xb58], R38 ;  /* 0x000b582601007387 */ /* 0x0003e60000100a00 */
[----:B0-----:R-:W4:Y:S01]  /*47320*/  LDL.LU.64 R36, [R1+0xad0] ;  /* 0x000ad00001247983 */ /* 0x001f220000300a00 */
[----:B-1----:R-:W4:Y:S02]  /*47330*/  LDL.LU.64 R38, [R1+0xad8] ;  /* 0x000ad80001267983 */ /* 0x002f240000300a00 */
[----:B------:R-:W2:Y:S02]  /*47340*/  LDL.LU.64 R40, [R1+0x4e08] ;  /* 0x004e080001287983 */ /* 0x000ea40000300a00 */
[----:B------:R-:W-:Y:S01]  /*47350*/  STL.64 [R1+0xb40], R52 ;  /* 0x000b403401007387 */ /* 0x000fe20000100a00 */
[----:B------:R0:W-:Y:S04]  /*47360*/  STL.64 [R1+0xb48], R54 ;  /* 0x000b483601007387 */ /* 0x0001e80000100a00 */
[----:B0-----:R-:W2:Y:S01]  /*47370*/  LDL.LU.64 R54, [R1+0x4e00] ;  /* 0x004e000001367983 */ /* 0x001ea20000300a00 */
[----:B------:R-:W3:Y:S02]  /*47380*/  LDL.LU.64 R52, [R1+0x4df8] ;  /* 0x004df80001347983 */ /* 0x000ee40000300a00 */
[C---:B---3--:R-:W-:Y:S11]  /*47390*/  HMMA.16816.F32 R56, R20.reuse, R52, R56 ;  /* 0x000000341438723c */ /* 0x048ff60000001838 */
[----:B------:R-:W-:Y:S11]  /*473a0*/  @!UPT UIADD3 URZ, URZ, URZ, URZ ;  /* 0x0000003f3f3ff290 */ /* 0x000ff6000fffe03f */
[----:B------:R-:W-:Y:S01]  /*473b0*/  @!UPT UIADD3 URZ, URZ, URZ, URZ ;  /* 0x0000003f3f3ff290 */ /* 0x000fe2000fffe03f */
[----:B------:R0:W-:Y:S01]  /*473c0*/  STL.64 [R1+0xb30], R56 ;  /* 0x000b303801007387 */ /* 0x0001e20000100a00 */
[----:B------:R-:W-:Y:S03]  /*473d0*/  STL.64 [R1+0xb38], R58 ;  /* 0x000b383a01007387 */ /* 0x000fe60000100a00 */
[----:B0-----:R-:W3:Y:S01]  /*473e0*/  LDL.LU.64 R56, [R1+0x4df0] ;  /* 0x004df00001387983 */ /* 0x001ee20000300a00 */
[----:B--2---:R-:W-:Y:S02]  /*473f0*/  STL.64 [R1+0x4d88], R54 ;  /* 0x004d883601007387 */ /* 0x004fe40000100a00 */
[----:B------:R0:W-:Y:S02]  /*47400*/  STL.64 [R1+0x4d80], R52 ;  /* 0x004d803401007387 */ /* 0x0001e40000100a00 */
[----:B0-----:R-:W2:Y:S01]  /*47410*/  LDL.LU.64 R52, [R1+0xae0] ;  /* 0x000ae00001347983 */ /* 0x001ea20000300a00 */
[----:B------:R-:W2:Y:S01]  /*47420*/  LDL.LU.64 R54, [R1+0xae8] ;  /* 0x000ae80001367983 */ /* 0x000ea20000300a00 */
[C---:B---3--:R-:W-:Y:S02]  /*47430*/  HMMA.16816.F32 R56, R20.reuse, R56, R16 ;  /* 0x000000381438723c */ /* 0x048fe40000001810 */
[----:B------:R-:W3:Y:S01]  /*47440*/  LDL.LU.64 R18, [R1+0x4de8] ;  /* 0x004de80001127983 */ /* 0x000ee20000300a00 */
[----:B------:R-:W2:Y:S11]  /*47450*/  LDL.LU.64 R16, [R1+0x4de0] ;  /* 0x004de00001107983 */ /* 0x000eb60000300a00 */
[----:B------:R-:W-:Y:S09]  /*47460*/  @!UPT UIADD3 URZ, URZ, URZ, URZ ;  /* 0x0000003f3f3ff290 */ /* 0x000ff2000fffe03f */
[----:B------:R0:W-:Y:S01]  /*47470*/  STL.64 [R1+0xb20], R56 ;  /* 0x000b203801007387 */ /* 0x0001e20000100a00 */
[----:B------:R1:W-:Y:S03]  /*47480*/  STL.64 [R1+0xb28], R58 ;  /* 0x000b283a01007387 */ /* 0x0003e60000100a00 */
[----:B0-----:R-:W1:Y:S02]  /*47490*/  LDL.LU.64 R56, [R1+0x4dd8] ;  /* 0x004dd80001387983 */ /* 0x001e640000300a00 */
[C---:B-1----:R-:W-:Y:S02]  /*474a0*/  HMMA.16816.F32 R56, R20.reuse, R56, R12 ;  /* 0x000000381438723c */ /* 0x042fe4000000180c */
[----:B------:R-:W2:Y:S01]  /*474b0*/  LDL.LU.64 R14, [R1+0x4dd0] ;  /* 0x004dd000010e7983 */ /* 0x000ea20000300a00 */
[----:B------:R-:W4:Y:S11]  /*474c0*/  LDL.LU.64 R12, [R1+0x4dc8] ;  /* 0x004dc800010c7983 */ /* 0x000f360000300a00 */
[----:B------:R-:W-:Y:S09]  /*474d0*/  @!UPT UIADD3 URZ, URZ, URZ, URZ ;  /* 0x0000003f3f3ff290 */ /* 0x000ff2000fffe03f */
[----:B------:R-:W-:Y:S01]  /*474e0*/  STL.64 [R1+0xb10], R56 ;  /* 0x000b103801007387 */ /* 0x000fe20000100a00 */
[----:B------:R0:W-:Y:S03]  /*474f0*/  STL.64 [R1+0xb18], R58 ;  /* 0x000b183a01007387 */ /* 0x0001e60000100a00 */
[----:B0-----:R-:W2:Y:S01]  /*47500*/  LDL.LU.64 R58, [R1+0x4dc0] ;  /* 0x004dc000013a7983 */ /* 0x001ea20000300a00 */
[----:B------:R-:W2:Y:S02]  /*47510*/  LDL.LU.64 R56, [R1+0x4db8] ;  /* 0x004db80001387983 */ /* 0x000ea40000300a00 */
[----:B--2---:R-:W-:Y:S11]  /*47520*/  HMMA.16816.F32 R44, R20, R56, R44 ;  /* 0x00000038142c723c */ /* 0x004ff6000000182c */
[----:B------:R-:W-:Y:S11]  /*47530*/  @!UPT UIADD3 URZ, URZ, URZ, URZ ;  /* 0x0000003f3f3ff290 */ /* 0x000ff6000fffe03f */
[----:B------:R-:W-:Y:S01]  /*47540*/  @!UPT UIADD3 URZ, URZ, URZ, URZ ;  /* 0x0000003f3f3ff290 */ /* 0x000fe2000fffe03f */
[----:B------:R0:W-:Y:S01]  /*47550*/  STL.64 [R1+0xb00], R44 ;  /* 0x000b002c01007387 */ /* 0x0001e20000100a00 */
[----:B------:R-:W-:Y:S03]  /*47560*/  STL.64 [R1+0xb08], R46 ;  /* 0x000b082e01007387 */ /* 0x000fe60000100a00 */
[----:B0-----:R-:W2:Y:S01]  /*47570*/  LDL.LU.64 R44, [R1+0x4db0] ;  /* 0x004db000012c7983 */ /* 0x001ea20000300a00 */
[----:B------:R-:W-:Y:S02]  /*47580*/  STL.64 [R1+0x4d50], R58 ;  /* 0x004d503a01007387 */ /* 0x000fe40000100a00 */
[----:B------:R0:W-:Y:S02]  /*47590*/  STL.64 [R1+0x4d48], R56 ;  /* 0x004d483801007387 */ /* 0x0001e40000100a00 */
[----:B0-----:R-:W2:Y:S01]  /*475a0*/  LDL.LU.64 R56, [R1+0xaf0] ;  /* 0x000af00001387983 */ /* 0x001ea20000300a00 */
[----:B------:R-:W2:Y:S02]  /*475b0*/  LDL.LU.64 R58, [R1+0xaf8] ;  /* 0x000af800013a7983 */ /* 0x000ea40000300a00 */
[----:B------:R-:W-:-:S02]  /*475c0*/  IMAD.MOV.U32 R48, RZ, RZ, R7 ;  /* 0x000000ffff307224 */ /* 0x000fc400078e0007 */
[----:B------:R-:W-:-:S05]  /*475d0*/  IMAD.MOV.U32 R49, RZ, RZ, R6 ;  /* 0x000000ffff317224 */ /* 0x000fca00078e0006 */
[----:B------:R0:W-:Y:S02]  /*475e0*/  STL.64 [R1+0x4d40], R48 ;  /* 0x004d403001007387 */ /* 0x0001e40000100a00 */
        /* <DEDUP_REMOVED lines=10> */
[C---:B----4-:R-:W-:Y:S03]  /*47690*/  HMMA.16816.F32 R48, R20.reuse, R12, R36 ;  /* 0x0000000c1430723c */ /* 0x050fe60000001824 */
[----:B--2---:R-:W-:Y:S01]  /*476a0*/  STL.64 [R1+0x4d68], R56 ;  /* 0x004d683801007387 */ /* 0x004fe20000100a00 */
[----:B------:R-:W2:Y:S02]  /*476b0*/  LDL.LU.64 R36, [R1+0xac0] ;  /* 0x000ac00001247983 */ /* 0x000ea40000300a00 */
[----:B------:R-:W2:Y:S11]  /*476c0*/  LDL.LU.64 R38, [R1+0xac8] ;  /* 0x000ac80001267983 */ /* 0x000eb60000300a00 */
[----:B------:R-:W-:Y:S06]  /*476d0*/  @!UPT UIADD3 URZ, URZ, URZ, URZ ;  /* 0x0000003f3f3ff290 */ /* 0x000fec000fffe03f */
[----:B------:R0:W-:Y:S01]  /*476e0*/  STL.64 [R1+0xad0], R48 ;  /* 0x000ad03001007387 */ /* 0x0001e20000100a00 */
[----:B------:R1:W-:Y:S04]  /*476f0*/  STL.64 [R1+0xad8], R50 ;  /* 0x000ad83201007387 */ /* 0x0003e80000100a00 */
[----:B0-----:R-:W4:Y:S01]  /*47700*/  LDL.LU.64 R48, [R1+0xb60] ;  /* 0x000b600001307983 */ /* 0x001f220000300a00 */
[----:B-1----:R-:W4:Y:S02]  /*47710*/  LDL.LU.64 R50, [R1+0xb68] ;  /* 0x000b680001327983 */ /* 0x002f240000300a00 */
        /* <DEDUP_REMOVED lines=10> */
[----:B------:R-:W2:Y:S02]  /*477c0*/  LDL.LU.64 R46, [R1+0x4da8] ;  /* 0x004da800012e7983 */ /* 0x000ea40000300a00 */
[----:B------:R-:W2:Y:S06]  /*477d0*/  LDL.LU.64 R44, [R1+0x4da0] ;  /* 0x004da000012c7983 */ /* 0x000eac0000300a00 */
[----:B------:R0:W-:Y:S01]  /*477e0*/  STL.64 [R1+0xab0], R20 ;  /* 0x000ab01401007387 */ /* 0x0001e20000100a00 */
[----:B------:R1:W-:Y:S04]  /*477f0*/  STL.64 [R1+0xab8], R22 ;  /* 0x000ab81601007387 */ /* 0x0003e80000100a00 */
[----:B0-----:R-:W4:Y:S01]  /*47800*/  LDL.LU.64 R20, [R1+0xb90] ;  /* 0x000b900001147983 */ /* 0x001f220000300a00 */
[----:B-1----:R-:W4:Y:S02]  /*47810*/  LDL.LU.64 R22, [R1+0xb98] ;  /* 0x000b980001167983 */ /* 0x002f240000300a00 */
[----:B---3--:R-:W-:Y:S02]  /*47820*/  STL.64 [R1+0x4d60], R18 ;  /* 0x004d601201007387 */ /* 0x008fe40000100a00 */
        /* <DEDUP_REMOVED lines=24> */
[C---:B---3--:R-:W-:Y:S08]  /*479b0*/  HMMA.16816.F32 R40, R44.reuse, R28, R16 ;  /* 0x0000001c2c28723c */ /* 0x048ff00000001810 */
[C---:B------:R-:W-:Y:S11]  /*479c0*/  HMMA.16816.F32 R16, R44.reuse, R8, R56 ;  /* 0x000000082c10723c */ /* 0x040ff60000001838 */
[----:B------:R-:W-:Y:S04]  /*479d0*/  @!UPT UIADD3 URZ, URZ, URZ, URZ ;  /* 0x0000003f3f3ff290 */ /* 0x000fe8000fffe03f */
[----:B------:R0:W-:Y:S01]  /*479e0*/  STL.64 [R1+0xb80], R40 ;  /* 0x000b802801007387 */ /* 0x0001e20000100a00 */
[----:B------:R1:W-:Y:S02]  /*479f0*/  STL.64 [R1+0xb88], R42 ;  /* 0x000b882a01007387 */ /* 0x0003e40000100a00 */
[----:B------:R-:W3:Y:S02]  /*47a00*/  LDL.LU.64 R56, [R1+0xc10] ;  /* 0x000c100001387983 */ /* 0x000ee40000300a00 */
[----:B------:R-:W-:Y:S01]  /*47a10*/  STL.64 [R1+0xb90], R20 ;  /* 0x000b901401007387 */ /* 0x000fe20000100a00 */
[----:B------:R-:W-:Y:S02]  /*47a20*/  STL.64 [R1+0xb98], R22 ;  /* 0x000b981601007387 */ /* 0x000fe40000100a00 */
[----:B------:R-:W1:Y:S04]  /*47a30*/  LDSM.16.MT88.4 R20, [R60+0x80] ;  /* 0x000080003c14783b */ /* 0x000e680000004200 */
[----:B------:R-:W3:Y:S02]  /*47a40*/  LDL.LU.64 R58, [R1+0xc18] ;  /* 0x000c1800013a7983 */ /* 0x000ee40000300a00 */
[----:B------:R1:W-:Y:S01]  /*47a50*/  STL.64 [R1+0xba0], R16 ;  /* 0x000ba01001007387 */ /* 0x0003e20000100a00 */
[----:B------:R1:W-:Y:S04]  /*47a60*/  STL.64 [R1+0xba8], R18 ;  /* 0x000ba81201007387 */ /* 0x0003e80000100a00 */
[----:B0-----:R-:W3:Y:S01]  /*47a70*/  LDL.LU.64 R40, [R1+0xc00] ;  /* 0x000c000001287983 */ /* 0x001ee20000300a00 */
[----:B-1----:R-:W3:Y:S03]  /*47a80*/  LDL.LU.64 R42, [R1+0xc08] ;  /* 0x000c0800012a7983 */ /* 0x002ee60000300a00 */
[----:B------:R-:W3:Y:S01]  /*47a90*/  LDL.LU.64 R16, [R1+0xbf0] ;  /* 0x000bf00001107983 */ /* 0x000ee20000300a00 */
[----:B------:R-:W3:Y:S03]  /*47aa0*/  LDL.LU.64 R18, [R1+0xbf8] ;  /* 0x000bf80001127983 */ /* 0x000ee60000300a00 */
[----:B------:R-:W-:Y:S01]  /*47ab0*/  STL.64 [R1+0x4cb0], R22 ;  /* 0x004cb01601007387 */ /* 0x000fe20000100a00 */
[----:B------:R0:W-:Y:S03]  /*47ac0*/  STL.64 [R1+0x4ca8], R20 ;  /* 0x004ca81401007387 */ /* 0x0001e60000100a00 */
        /* <DEDUP_REMOVED lines=31> */
[----:B------:R-:W-:Y:S03]  /*47cc0*/  STL.64 [R1+0xc08], R42 ;  /* 0x000c082a01007387 */ /* 0x000fe60000100a00 */
[----:B0-----:R-:W3:Y:S01]  /*47cd0*/  LDL.LU.64 R40, [R1+0x4d70] ;  /* 0x004d700001287983 */ /* 0x001ee20000300a00 */
[----:B------:R-:W2:Y:S02]  /*47ce0*/  LDL.LU.64 R56, [R1+0x4d68] ;  /* 0x004d680001387983 */ /* 0x000ea40000300a00 */
        /* <DEDUP_REMOVED lines=21> */
[----:B------:R-:W2:Y:S01]  /*47e40*/  LDL.LU.64 R14, [R1+0x4d38] ;  /* 0x004d3800010e7983 */ /* 0x000ea20000300a00 */
[----:B------:R-:W4:Y:S05]  /*47e50*/  LDL.LU.64 R12, [R1+0x4d30] ;  /* 0x004d3000010c7983 */ /* 0x000f2a0000300a00 */
[----:B---3--:R-:W-:Y:S11]  /*47e60*/  HMMA.16816.F32 R56, R44, R20, R56 ;  /* 0x000000142c38723c */ /* 0x008ff60000001838 */
[----:B------:R-:W-:Y:S04]  /*47e70*/  @!UPT UIADD3 URZ, URZ, URZ, URZ ;  /* 0x0000003f3f3ff290 */ /* 0x000fe8000fffe03f */
[----:B------:R-:W-:Y:S01]  /*47e80*/  STL.64 [R1+0xbd0], R48 ;  /* 0x000bd03001007387 */ /* 0x000fe20000100a00 */
[----:B------:R0:W-:Y:S03]  /*47e90*/  STL.64 [R1+0xbd8], R50 ;  /* 0x000bd83201007387 */ /* 0x0001e60000100a00 */
[----:B0-----:R-:W3:Y:S01]  /*47ea0*/  LDL.LU.64 R50, [R1+0x4d28] ;  /* 0x004d280001327983 */ /* 0x001ee20000300a00 */
[----:B------:R-:W3:Y:S02]  /*47eb0*/  LDL.LU.64 R48, [R1+0x4d20] ;  /* 0x004d200001307983 */ /* 0x000ee40000300a00 */
[----:B------:R-:W-:Y:S02]  /*47ec0*/  STL.64 [R1+0x4cb8], R20 ;  /* 0x004cb81401007387 */ /* 0x000fe40000100a00 */
[----:B------:R0:W-:Y:S01]  /*47ed0*/  STL.64 [R1+0xbc0], R56 ;  /* 0x000bc03801007387 */ /* 0x0001e20000100a00 */
[----:B------:R-:W-:Y:S01]  /*47ee0*/  STL.64 [R1+0xbc8], R58 ;  /* 0x000bc83a01007387 */ /* 0x000fe20000100a00 */
[----:B0-----:R-:W-:-:S02]  /*47ef0*/  IMAD.MOV.U32 R56, RZ, RZ, R23 ;  /* 0x000000ffff387224 */ /* 0x001fc400078e0017 */
[----:B------:R-:W-:Y:S01]  /*47f00*/  IMAD.MOV.U32 R57, RZ, RZ, R22 ;  /* 0x000000ffff397224 */ /* 0x000fe200078e0016 */
[C---:B----4-:R-:W-:Y:S11]  /*47f10*/  HMMA.16816.F32 R52, R44.reuse, R12, R52 ;  /* 0x0000000c2c34723c */ /* 0x050ff60000001834 */
[----:B------:R-:W-:Y:S11]  /*47f20*/  @!UPT UIADD3 URZ, URZ, URZ, URZ ;  /* 0x0000003f3f3ff290 */ /* 0x000ff6000fffe03f */
[----:B------:R-:W-:Y:S01]  /*47f30*/  @!UPT UIADD3 URZ, URZ, URZ, URZ ;  /* 0x0000003f3f3ff290 */ /* 0x000fe2000fffe03f */
[----:B------:R0:W-:Y:S01]  /*47f40*/  STL.64 [R1+0xc40], R52 ;  /* 0x000c403401007387 */ /* 0x0001e20000100a00 */
[----:B------:R1:W-:Y:S03]  /*47f50*/  STL.64 [R1+0xc48], R54 ;  /* 0x000c483601007387 */ /* 0x0003e60000100a00 */
        /* <DEDUP_REMOVED lines=8> */
[----:B------:R-:W2:Y:S02]  /*47fe0*/  LDL.LU.64 R14, [R1+0x1778] ;  /* 0x00177800010e7983 */ /* 0x000ea40000300a00 */
[----:B------:R-:W2:Y:S01]  /*47ff0*/  LDL.64 R20, [R1+0x10] ;  /* 0x0000100001147983 */ /* 0x000ea20000100a00 */
[----:B---3--:R-:W-:Y:S01]  /*48000*/  HMMA.16816.F32 R56, R44, R16, R56 ;  /* 0x000000102c38723c */ /* 0x008fe20000001838 */
[----:B--2---:R0:W-:Y:S04]  /*48010*/  STL.64 [R1+0x4cd0], R20 ;  /* 0x004cd01401007387 */ /* 0x0041e80000100a00 */
[----:B0-----:R-:W2:Y:S01]  /*48020*/  LDL.LU.64 R20, [R1+0x1780] ;  /* 0x0017800001147983 */ /* 0x001ea20000300a00 */
[----:B------:R-:W2:Y:S02]  /*48030*/  LDL.LU.64 R22, [R1+0x1788] ;  /* 0x0017880001167983 */ /* 0x000ea40000300a00 */
[----:B------:R-:W3:Y:S02]  /*48040*/  LDL.LU.64 R44, [R1+0x1790] ;  /* 0x00179000012c7983 */ /* 0x000ee40000300a00 */
[----:B------:R-:W3:Y:S11]  /*48050*/  LDL.LU.64 R46, [R1+0x1798] ;  /* 0x00179800012e7983 */ /* 0x000ef60000300a00 */
[----:B------:R-:W-:Y:S02]  /*48060*/  @!UPT UIADD3 URZ, URZ, URZ, URZ ;  /* 0x0000003f3f3ff290 */ /* 0x000fe4000fffe03f */
        /* <DEDUP_REMOVED lines=11> */
[----:B------:R3:W-:Y:S01]  /*48120*/  STL.64 [R1+0x4d00], R40 ;  /* 0x004d002801007387 */ /* 0x0007e20000100a00 */
[C---:B------:R-:W-:Y:S08]  /*48130*/  HMMA.16816.F32 R12, R48.reuse, R24, R12 ;  /* 0x00000018300c723c */ /* 0x040ff0000000180c */
[C---:B--2---:R-:W-:Y:S08]  /*48140*/  HMMA.16816.F32 R16, R48.reuse, R40, R16 ;  /* 0x000000283010723c */ /* 0x044ff00000001810 */
[C---:B------:R-:W-:Y:S08]  /*48150*/  HMMA.16816.F32 R56, R48.reuse, R36, R56 ;  /* 0x000000243038723c */ /* 0x040ff00000001838 */
[C---:B---3--:R-:W-:Y:S01]  /*48160*/  HMMA.16816.F32 R40, R48.reuse, R32, R44 ;  /* 0x000000203028723c */ /* 0x048fe2000000182c */
[----:B------:R-:W0:Y:S06]  /*48170*/  LDSM.16.MT88.4 R44, [R60+0x100] ;  /* 0x000100003c2c783b */ /* 0x000e2c0000004200 */
[----:B------:R-:W-:Y:S01]  /*48180*/  STL.64 [R1+0xce0], R16 ;  /* 0x000ce01001007387 */ /* 0x000fe20000100a00 */
[----:B------:R1:W-:Y:S02]  /*48190*/  STL.64 [R1+0xce8], R18 ;  /* 0x000ce81201007387 */ /* 0x0003e40000100a00 */
[C---:B-1----:R-:W-:Y:S05]  /*481a0*/  HMMA.16816.F32 R16, R48.reuse, R28, R20 ;  /* 0x0000001c3010723c */ /* 0x042fea0000001814 */
[----:B------:R1:W-:Y:S01]  /*481b0*/  STL.64 [R1+0xcd0], R56 ;  /* 0x000cd03801007387 */ /* 0x0003e20000100a00 */
[----:B------:R2:W-:Y:S02]  /*481c0*/  STL.64 [R1+0xcd8], R58 ;  /* 0x000cd83a01007387 */ /* 0x0005e40000100a00 */
[----:B------:R-:W-:Y:S05]  /*481d0*/  STL.64 [R1+0x4ca0], R30 ;  /* 0x004ca01e01007387 */ /* 0x000fea0000100a00 */
[----:B------:R-:W-:Y:S01]  /*481e0*/  STL.64 [R1+0xcc0], R40 ;  /* 0x000cc02801007387 */ /* 0x000fe20000100a00 */
[----:B------:R-:W-:Y:S01]  /*481f0*/  STL.64 [R1+0xcc8], R42 ;  /* 0x000cc82a01007387 */ /* 0x000fe20000100a00 */
[----:B------:R-:W-:Y:S08]  /*48200*/  STL.64 [R1+0x4c98], R28 ;  /* 0x004c981c01007387 */ /* 0x000ff00000100a00 */
[----:B------:R-:W-:Y:S01]  /*48210*/  STL.64 [R1+0xcb0], R16 ;  /* 0x000cb01001007387 */ /* 0x000fe20000100a00 */
[----:B------:R-:W-:Y:S02]  /*48220*/  STL.64 [R1+0xcb8], R18 ;  /* 0x000cb81201007387 */ /* 0x000fe40000100a00 */
[----:B------:R-:W-:Y:S02]  /*48230*/  STL.64 [R1+0x4c90], R26 ;  /* 0x004c901a01007387 */ /* 0x000fe40000100a00 */
[----:B------:R-:W-:Y:S01]  /*48240*/  STL.64 [R1+0x4c88], R24 ;  /* 0x004c881801007387 */ /* 0x000fe20000100a00 */
[----:B------:R-:W-:Y:S01]  /*48250*/  STL.64 [R1+0xca0], R12 ;  /* 0x000ca00c01007387 */ /* 0x000fe20000100a00 */
[----:B------:R4:W-:Y:S02]  /*48260*/  STL.64 [R1+0xca8], R14 ;  /* 0x000ca80e01007387 */ /* 0x0009e40000100a00 */
[----:B-1----:R-:W3:Y:S02]  /*48270*/  LDL.LU.64 R56, [R1+0x1760] ;  /* 0x0017600001387983 */ /* 0x002ee40000300a00 */
[----:B--2---:R-:W3:Y:S01]  /*48280*/  LDL.LU.64 R58, [R1+0x1768] ;  /* 0x00176800013a7983 */ /* 0x004ee20000300a00 */
[----:B----4-:R-:W-:Y:S11]  /*48290*/  HMMA.16816.F32 R12, R48, R8, R52 ;  /* 0x00000008300c723c */ /* 0x010ff60000001834 */
[----:B------:R-:W-:Y:S11]  /*482a0*/  @!UPT UIADD3 URZ, URZ, URZ, URZ ;  /* 0x0000003f3f3ff290 */ /* 0x000ff6000fffe03f */
[----:B------:R-:W-:Y:S01]  /*482b0*/  @!UPT UIADD3 URZ, URZ, URZ, URZ ;  /* 0x0000003f3f3ff290 */ /* 0x000fe2000fffe03f */
[----:B------:R1:W-:Y:S01]  /*482c0*/  STL.64 [R1+0xc90], R12 ;  /* 0x000c900c01007387 */ /* 0x0003e20000100a00 */
[----:B------:R2:W-:Y:S02]  /*482d0*/  STL.64 [R1+0xc98], R14 ;  /* 0x000c980e01007387 */ /* 0x0005e40000100a00 */
[----:B------:R-:W4:Y:S02]  /*482e0*/  LDL.LU.64 R52, [R1+0x1750] ;  /* 0x0017500001347983 */ /* 0x000f240000300a00 */
[----:B------:R-:W4:Y:S01]  /*482f0*/  LDL.LU.64 R54, [R1+0x1758] ;  /* 0x0017580001367983 */ /* 0x000f220000300a00 */
[----:B------:R-:W4:Y:S01]  /*48300*/  LDL.LU.64 R24, [R1+0x16b0] ;  /* 0x0016b00001187983 */ /* 0x000f220000300a00 */
[----:B------:R-:W4:Y:S02]  /*48310*/  LDL.LU.64 R26, [R1+0x16b8] ;  /* 0x0016b800011a7983 */ /* 0x000f240000300a00 */
[----:B------:R-:W4:Y:S02]  /*48320*/  LDL.LU.64 R40, [R1+0x16a0] ;  /* 0x0016a00001287983 */ /* 0x000f240000300a00 */
[----:B------:R-:W4:Y:S01]  /*48330*/  LDL.LU.64 R42, [R1+0x16a8] ;  /* 0x0016a800012a7983 */ /* 0x000f220000300a00 */
[----:B------:R-:W4:Y:S01]  /*48340*/  LDL.LU.64 R16, [R1+0x1690] ;  /* 0x0016900001107983 */ /* 0x000f220000300a00 */
[----:B------:R-:W4:Y:S02]  /*48350*/  LDL.LU.64 R18, [R1+0x1698] ;  /* 0x0016980001127983 */ /* 0x000f240000300a00 */
[----:B------:R-:W4:Y:S02]  /*48360*/  LDL.LU.64 R20, [R1+0x1680] ;  /* 0x0016800001147983 */ /* 0x000f240000300a00 */
[----:B------:R-:W4:Y:S01]  /*48370*/  LDL.LU.64 R22, [R1+0x1688] ;  /* 0x0016880001167983 */ /* 0x000f220000300a00 */
[----:B-1----:R-:W4:Y:S01]  /*48380*/  LDL.LU.64 R12, [R1+0x1670] ;  /* 0x00167000010c7983 */ /* 0x002f220000300a00 */
[----:B--2---:R-:W2:Y:S02]  /*48390*/  LDL.LU.64 R14, [R1+0x1678] ;  /* 0x00167800010e7983 */ /* 0x004ea40000300a00 */
[----:B0-----:R-:W-:Y:S02]  /*483a0*/  STL.64 [R1+0x4c38], R46 ;  /* 0x004c382e01007387 */ /* 0x001fe40000100a00 */
[----:B------:R0:W-:Y:S01]  /*483b0*/  STL.64 [R1+0x4c30], R44 ;  /* 0x004c302c01007387 */ /* 0x0001e20000100a00 */
[----:B------:R-:W2:Y:S01]  /*483c0*/  LDL.LU.64 R28, [R1+0x1650] ;  /* 0x00165000011c7983 */ /* 0x000ea20000300a00 */
[----:B------:R-:W2:Y:S02]  /*483d0*/  LDL.LU.64 R30, [R1+0x1658] ;  /* 0x00165800011e7983 */ /* 0x000ea40000300a00 */
[----:B0-----:R-:W-:-:S02]  /*483e0*/  IMAD.MOV.U32 R44, RZ, RZ, R7 ;  /* 0x000000ffff2c7224 */ /* 0x001fc400078e0007 */
[----:B------:R-:W-:Y:S01]  /*483f0*/  IMAD.MOV.U32 R45, RZ, RZ, R6 ;  /* 0x000000ffff2d7224 */ /* 0x000fe200078e0006 */
[C---:B---3--:R-:W-:Y:S08]  /*48400*/  HMMA.16816.F32 R56, R48.reuse, R4, R56 ;  /* 0x000000043038723c */ /* 0x048ff00000001838 */
[C---:B----4-:R-:W-:Y:S11]  /*48410*/  HMMA.16816.F32 R52, R48.reuse, R44, R52 ;  /* 0x0000002c3034723c */ /* 0x050ff60000001834 */
[----:B------:R-:W-:Y:S04]  /*48420*/  @!UPT UIADD3 URZ, URZ, URZ, URZ ;  /* 0x0000003f3f3ff290 */ /* 0x000fe8000fffe03f */
[----:B------:R0:W-:Y:S01]  /*48430*/  STL.64 [R1+0xc80], R56 ;  /* 0x000c803801007387 */ /* 0x0001e20000100a00 */
[----:B------:R-:W-:Y:S03]  /*48440*/  STL.64 [R1+0xc88], R58 ;  /* 0x000c883a01007387 */ /* 0x000fe60000100a00 */
[----:B0-----:R-:W3:Y:S04]  /*48450*/  LDL.LU.64 R56, [R1+0x4d18] ;  /* 0x004d180001387983 */ /* 0x001ee80000300a00 */
[----:B------:R-:W-:Y:S01]  /*48460*/  STL.64 [R1+0xe60], R52 ;  /* 0x000e603401007387 */ /* 0x000fe20000100a00 */
[----:B------:R0:W-:Y:S03]  /*48470*/  STL.64 [R1+0xe68], R54 ;  /* 0x000e683601007387 */ /* 0x0001e60000100a00 */
[----:B0-----:R-:W4:Y:S01]  /*48480*/  LDL.LU.64 R54, [R1+0x4d10] ;  /* 0x004d100001367983 */ /* 0x001f220000300a00 */
[----:B------:R-:W2:Y:S01]  /*48490*/  LDL.LU.64 R52, [R1+0x4d08] ;  /* 0x004d080001347983 */ /* 0x000ea20000300a00 */
[C---:B---3--:R-:W-:Y:S08]  /*484a0*/  HMMA.16816.F32 R56, R48.reuse, R56, R40 ;  /* 0x000000383038723c */ /* 0x048ff00000001828 */
[C---:B--2---:R-:W-:Y:S11]  /*484b0*/  HMMA.16816.F32 R24, R48.reuse, R52, R24 ;  /* 0x000000343018723c */ /* 0x044ff60000001818 */
[----:B------:R-:W-:Y:S11]  /*484c0*/  @!UPT UIADD3 URZ, URZ, URZ, URZ ;  /* 0x0000003f3f3ff290 */ /* 0x000ff6000fffe03f */
[----:B------:R-:W-:Y:S01]  /*484d0*/  @!UPT UIADD3 URZ, URZ, URZ, URZ ;  /* 0x0000003f3f3ff290 */ /* 0x000fe2000fffe03f */
[----:B------:R0:W-:Y:S01]  /*484e0*/  STL.64 [R1+0xe50], R24 ;  /* 0x000e501801007387 */ /* 0x0001e20000100a00 */
[----:B------:R1:W-:Y:S03]  /*484f0*/  STL.64 [R1+0xe58], R26 ;  /* 0x000e581a01007387 */ /* 0x0003e60000100a00 */
[----:B0-----:R-:W2:Y:S01]  /*48500*/  LDL.LU.64 R24, [R1+0x1640] ;  /* 0x0016400001187983 */ /* 0x001ea20000300a00 */
[----:B-1----:R-:W2:Y:S02]  /*48510*/  LDL.LU.64 R26, [R1+0x1648] ;  /* 0x00164800011a7983 */ /* 0x002ea40000300a00 */
[----:B------:R-:W3:Y:S02]  /*48520*/  LDL.LU.64 R40, [R1+0x4d00] ;  /* 0x004d000001287983 */ /* 0x000ee40000300a00 */
[----:B------:R0:W-:Y:S01]  /*48530*/  STL.64 [R1+0xe40], R56 ;  /* 0x000e403801007387 */ /* 0x0001e20000100a00 */
[----:B------:R1:W-:Y:S04]  /*48540*/  STL.64 [R1+0xe48], R58 ;  /* 0x000e483a01007387 */ /* 0x0003e80000100a00 */
[----:B0-----:R-:W1:Y:S02]  /*48550*/  LDL.LU.64 R56, [R1+0x4cf8] ;  /* 0x004cf80001387983 */ /* 0x001e640000300a00 */
[C---:B-1----:R-:W-:Y:S02]  /*48560*/  HMMA.16816.F32 R56, R48.reuse, R56, R16 ;  /* 0x000000383038723c */ /* 0x042fe40000001810 */
[----:B------:R-:W2:Y:S01]  /*48570*/  LDL.LU.64 R18, [R1+0x4cf0] ;  /* 0x004cf00001127983 */ /* 0x000ea20000300a00 */
[----:B------:R-:W2:Y:S11]  /*48580*/  LDL.LU.64 R16, [R1+0x4ce8] ;  /* 0x004ce80001107983 */ /* 0x000eb60000300a00 */
[----:B------:R-:W-:Y:S09]  /*48590*/  @!UPT UIADD3 URZ, URZ, URZ, URZ ;  /* 0x0000003f3f3ff290 */ /* 0x000ff2000fffe03f */
[----:B------:R-:W-:Y:S01]  /*485a0*/  STL.64 [R1+0xe30], R56 ;  /* 0x000e303801007387 */ /* 0x000fe20000100a00 */
[----:B------:R0:W-:Y:S03]  /*485b0*/  STL.64 [R1+0xe38], R58 ;  /* 0x000e383a01007387 */ /* 0x0001e60000100a00 */
[----:B0-----:R-:W2:Y:S01]  /*485c0*/  LDL.LU.64 R58, [R1+0x4ce0] ;  /* 0x004ce000013a7983 */ /* 0x001ea20000300a00 */
        /* <DEDUP_REMOVED lines=19> */
[----:B------:R-:W3:Y:S01]  /*48700*/  LDL.LU.64 R20, [R1+0x4cb8] ;  /* 0x004cb80001147983 */ /* 0x000ee20000300a00 */
[C---:B------:R-:W-:Y:S08]  /*48710*/  HMMA.16816.F32 R24, R48.reuse, R16, R24 ;  /* 0x000000103018723c */ /* 0x040ff00000001818 */
[C---:B---3--:R-:W-:Y:S08]  /*48720*/  HMMA.16816.F32 R56, R48.reuse, R20, R56 ;  /* 0x000000143038723c */ /* 0x048ff00000001838 */
[----:B--2---:R-:W-:Y:S01]  /*48730*/  HMMA.16816.F32 R28, R48, R12, R28 ;  /* 0x0000000c301c723c */ /* 0x004fe2000000181c */
[----:B------:R-:W-:-:S02]  /*48740*/  IMAD.MOV.U32 R35, RZ, RZ, R20 ;  /* 0x000000ffff237224 */ /* 0x000fc400078e0014 */
[----:B------:R-:W-:Y:S11]  /*48750*/  IMAD.MOV.U32 R34, RZ, RZ, R21 ;  /* 0x000000ffff227224 */ /* 0x000ff600078e0015 */
[----:B------:R-:W-:Y:S01]  /*48760*/  @!UPT UIADD3 URZ, URZ, URZ, URZ ;  /* 0x0000003f3f3ff290 */ /* 0x000fe2000fffe03f */
[----:B------:R-:W-:Y:S01]  /*48770*/  STL.64 [R1+0xe00], R56 ;  /* 0x000e003801007387 */ /* 0x000fe20000100a00 */
[----:B------:R-:W-:Y:S02]  /*48780*/  STL.64 [R1+0xe08], R58 ;  /* 0x000e083a01007387 */ /* 0x000fe40000100a00 */
[----:B------:R-:W2:Y:S02]  /*48790*/  LDL.LU.64 R22, [R1+0x4cb0] ;  /* 0x004cb00001167983 */ /* 0x000ea40000300a00 */
[----:B------:R-:W2:Y:S01]  /*487a0*/  LDL.LU.64 R20, [R1+0x4ca8] ;  /* 0x004ca80001147983 */ /* 0x000ea20000300a00 */
[----:B------:R-:W-:Y:S01]  /*487b0*/  STL.64 [R1+0x4c48], R14 ;  /* 0x004c480e01007387 */ /* 0x000fe20000100a00 */
[----:B------:R0:W-:Y:S02]  /*487c0*/  STL.64 [R1+0x4c40], R12 ;  /* 0x004c400c01007387 */ /* 0x0001e40000100a00 */
[----:B------:R1:W-:Y:S02]  /*487d0*/  STL.64 [R1+0xdf0], R28 ;  /* 0x000df01c01007387 */ /* 0x0003e40000100a00 */
[----:B------:R3:W-:Y:S01]  /*487e0*/  STL.64 [R1+0xdf8], R30 ;  /* 0x000df81e01007387 */ /* 0x0007e20000100a00 */
[----:B0-----:R-:W2:Y:S01]  /*487f0*/  LDL.LU.64 R12, [R1+0x1730] ;  /* 0x00173000010c7983 */ /* 0x001ea20000300a00 */
[----:B------:R-:W2:Y:S02]  /*48800*/  LDL.LU.64 R14, [R1+0x1738] ;  /* 0x00173800010e7983 */ /* 0x000ea40000300a00 */
[----:B-1----:R-:W2:Y:S02]  /*48810*/  LDL.LU.64 R28, [R1+0x1710] ;  /* 0x00171000011c7983 */ /* 0x002ea40000300a00 */
[----:B---3--:R-:W3:Y:S01]  /*48820*/  LDL.LU.64 R30, [R1+0x1718] ;  /* 0x00171800011e7983 */ /* 0x008ee20000300a00 */
[----:B------:R0:W-:Y:S01]  /*48830*/  STL.64 [R1+0xc70], R24 ;  /* 0x000c701801007387 */ /* 0x0001e20000100a00 */
[----:B------:R1:W-:Y:S03]  /*48840*/  STL.64 [R1+0xc78], R26 ;  /* 0x000c781a01007387 */ /* 0x0003e60000100a00 */
[----:B0-----:R-:W2:Y:S01]  /*48850*/  LDL.LU.64 R24, [R1+0x1700] ;  /* 0x0017000001187983 */ /* 0x001ea20000300a00 */
[----:B-1----:R-:W2:Y:S02]  /*48860*/  LDL.LU.64 R26, [R1+0x1708] ;  /* 0x00170800011a7983 */ /* 0x002ea40000300a00 */
[----:B------:R-:W2:Y:S02]  /*48870*/  LDL.LU.64 R48, [R1+0x1600] ;  /* 0x0016000001307983 */ /* 0x000ea40000300a00 */
[----:B------:R-:W2:Y:S01]  /*48880*/  LDL.LU.64 R50, [R1+0x1608] ;  /* 0x0016080001327983 */ /* 0x000ea20000300a00 */
[----:B------:R-:W2:Y:S04]  /*48890*/  LDL.LU.64 R56, [R1+0x30] ;  /* 0x0000300001387983 */ /* 0x000ea80000300a00 */
[----:B--2---:R0:W-:Y:S04]  /*488a0*/  STL.64 [R1+0x4c80], R56 ;  /* 0x004c803801007387 */ /* 0x0041e80000100a00 */
[----:B0-----:R-:W2:Y:S01]  /*488b0*/  LDL.LU.64 R56, [R1+0x1630] ;  /* 0x0016300001387983 */ /* 0x001ea20000300a00 */
[----:B------:R-:W2:Y:S02]  /*488c0*/  LDL.LU.64 R58, [R1+0x1638] ;  /* 0x00163800013a7983 */ /* 0x000ea40000300a00 */
[----:B------:R-:W-:Y:S02]  /*488d0*/  STL.64 [R1+0x4c58], R18 ;  /* 0x004c581201007387 */ /* 0x000fe40000100a00 */
[----:B------:R0:W-:Y:S02]  /*488e0*/  STL.64 [R1+0x4c50], R16 ;  /* 0x004c501001007387 */ /* 0x0001e40000100a00 */
[----:B0-----:R-:W2:Y:S01]  /*488f0*/  LDL.LU.64 R16, [R1+0x1720] ;  /* 0x0017200001107983 */ /* 0x001ea20000300a00 */
[----:B------:R-:W2:Y:S01]  /*48900*/  LDL.LU.64 R18, [R1+0x1728] ;  /* 0x0017280001127983 */ /* 0x000ea20000300a00 */
[C---:B------:R-:W-:Y:S08]  /*48910*/  HMMA.16816.F32 R12, R20.reuse, R40, R12 ;  /* 0x00000028140c723c */ /* 0x040ff0000000180c */
[----:B---3--:R-:W-:Y:S01]  /*48920*/  HMMA.16816.F32 R28, R20, R32, R28 ;  /* 0x00000020141c723c */ /* 0x008fe2000000181c */
[----:B------:R0:W-:Y:S11]  /*48930*/  STL.64 [R1+0x4c60], R40 ;  /* 0x004c602801007387 */ /* 0x0001f60000100a00 */
[----:B------:R-:W-:Y:S03]  /*48940*/  @!UPT UIADD3 URZ, URZ, URZ, URZ ;  /* 0x0000003f3f3ff290 */ /* 0x000fe6000fffe03f */
[----:B------:R1:W-:Y:S01]  /*48950*/  STL.64 [R1+0xde0], R12 ;  /* 0x000de00c01007387 */ /* 0x0003e20000100a00 */
[----:B------:R-:W-:Y:S02]  /*48960*/  STL.64 [R1+0xde8], R14 ;  /* 0x000de80e01007387 */ /* 0x000fe40000100a00 */
[----:B0-----:R-:W3:Y:S02]  /*48970*/  LDL.LU.64 R40, [R1+0x1610] ;  /* 0x0016100001287983 */ /* 0x001ee40000300a00 */
[----:B------:R-:W3:Y:S02]  /*48980*/  LDL.LU.64 R42, [R1+0x1618] ;  /* 0x00161800012a7983 */ /* 0x000ee40000300a00 */
[----:B-1----:R-:W-:Y:S02]  /*48990*/  IMAD.MOV.U32 R12, RZ, RZ, R7 ;  /* 0x000000ffff0c7224 */ /* 0x002fe400078e0007 */
[----:B------:R-:W-:-:S05]  /*489a0*/  IMAD.MOV.U32 R13, RZ, RZ, R6 ;  /* 0x000000ffff0d7224 */ /* 0x000fca00078e0006 */
[----:B------:R0:W-:Y:S04]  /*489b0*/  STL.64 [R1+0x4c78], R12 ;  /* 0x004c780c01007387 */ /* 0x0001e80000100a00 */
        /* <DEDUP_REMOVED lines=8> */
[----:B-1----:R-:W2:Y:S02]  /*48a40*/  LDL.LU.64 R18, [R1+0x15b8] ;  /* 0x0015b80001127983 */ /* 0x002ea40000300a00 */
[----:B------:R-:W-:Y:S02]  /*48a50*/  STL.64 [R1+0xdc0], R28 ;  /* 0x000dc01c01007387 */ /* 0x000fe40000100a00 */
[----:B------:R0:W-:Y:S02]  /*48a60*/  STL.64 [R1+0xdc8], R30 ;  /* 0x000dc81e01007387 */ /* 0x0001e40000100a00 */
[----:B0-----:R-:W2:Y:S01]  /*48a70*/  LDL.LU.64 R30, [R1+0x4ca0] ;  /* 0x004ca000011e7983 */ /* 0x001ea20000300a00 */
[----:B------:R-:W2:Y:S02]  /*48a80*/  LDL.LU.64 R28, [R1+0x4c98] ;  /* 0x004c9800011c7983 */ /* 0x000ea40000300a00 */
[C---:B--2---:R-:W-:Y:S11]  /*48a90*/  HMMA.16816.F32 R24, R20.reuse, R28, R24 ;  /* 0x0000001c1418723c */ /* 0x044ff60000001818 */
[----:B------:R-:W-:Y:S11]  /*48aa0*/  @!UPT UIADD3 URZ, URZ, URZ, URZ ;  /* 0x0000003f3f3ff290 */ /* 0x000ff6000fffe03f */
[----:B------:R-:W-:Y:S01]  /*48ab0*/  @!UPT UIADD3 URZ, URZ, URZ, URZ ;  /* 0x0000003f3f3ff290 */ /* 0x000fe2000fffe03f */
[----:B------:R-:W-:Y:S01]  /*48ac0*/  STL.64 [R1+0xdb0], R24 ;  /* 0x000db01801007387 */ /* 0x000fe20000100a00 */
[----:B------:R0:W-:Y:S03]  /*48ad0*/  STL.64 [R1+0xdb8], R26 ;  /* 0x000db81a01007387 */ /* 0x0001e60000100a00 */
[----:B0-----:R-:W2:Y:S01]  /*48ae0*/  LDL.LU.64 R26, [R1+0x4c90] ;  /* 0x004c9000011a7983 */ /* 0x001ea20000300a00 */
[----:B------:R-:W2:Y:S01]  /*48af0*/  LDL.LU.64 R24, [R1+0x4c88] ;  /* 0x004c880001187983 */ /* 0x000ea20000300a00 */
[C---:B------:R-:W-:Y:S08]  /*48b00*/  HMMA.16816.F32 R48, R20.reuse, R8, R48 ;  /* 0x000000081430723c */ /* 0x040ff00000001830 */
        /* <DEDUP_REMOVED lines=8> */
[----:B------:R-:W-:Y:S02]  /*48b90*/  STL.64 [R1+0xd98], R50 ;  /* 0x000d983201007387 */ /* 0x000fe40000100a00 */
[----:B------:R-:W0:Y:S04]  /*48ba0*/  LDSM.16.MT88.4 R48, [R60+0x180] ;  /* 0x000180003c30783b */ /* 0x000e280000004200 */
[----:B0-----:R-:W-:Y:S01]  /*48bb0*/  STL.64 [R1+0x4bd8], R50 ;  /* 0x004bd83201007387 */ /* 0x001fe20000100a00 */
[----:B------:R0:W-:Y:S03]  /*48bc0*/  STL.64 [R1+0x4bd0], R48 ;  /* 0x004bd03001007387 */ /* 0x0001e60000100a00 */
[----:B0-----:R-:W2:Y:S01]  /*48bd0*/  LDL.LU.64 R48, [R1+0xd0] ;  /* 0x0000d00001307983 */ /* 0x001ea20000300a00 */
[C---:B---3--:R-:W-:Y:S08]  /*48be0*/  HMMA.16816.F32 R12, R20.reuse, R4, R12 ;  /* 0x00000004140c723c */ /* 0x048ff0000000180c */
[C---:B------:R-:W-:Y:S11]  /*48bf0*/  HMMA.16816.F32 R44, R20.reuse, R44, R40 ;  /* 0x0000002c142c723c */ /* 0x040ff60000001828 */
[----:B------:R-:W-:Y:S04]  /*48c00*/  @!UPT UIADD3 URZ, URZ, URZ, URZ ;  /* 0x0000003f3f3ff290 */ /* 0x000fe8000fffe03f */
[----:B------:R0:W-:Y:S01]  /*48c10*/  STL.64 [R1+0xd80], R12 ;  /* 0x000d800c01007387 */ /* 0x0001e20000100a00 */
[----:B------:R1:W-:Y:S03]  /*48c20*/  STL.64 [R1+0xd88], R14 ;  /* 0x000d880e01007387 */ /* 0x0003e60000100a00 */
[----:B0-----:R-:W3:Y:S01]  /*48c30*/  LDL.LU.64 R12, [R1+0x1590] ;  /* 0x00159000010c7983 */ /* 0x001ee20000300a00 */
[----:B-1----:R-:W3:Y:S02]  /*48c40*/  LDL.LU.64 R14, [R1+0x1598] ;  /* 0x00159800010e7983 */ /* 0x002ee40000300a00 */
[----:B------:R-:W3:Y:S02]  /*48c50*/  LDL.LU.64 R40, [R1+0x1580] ;  /* 0x0015800001287983 */ /* 0x000ee40000300a00 */
[----:B------:R-:W3:Y:S01]  /*48c60*/  LDL.LU.64 R42, [R1+0x1588] ;  /* 0x00158800012a7983 */ /* 0x000ee20000300a00 */
[----:B------:R-:W-:Y:S01]  /*48c70*/  STL.64 [R1+0xd70], R44 ;  /* 0x000d702c01007387 */ /* 0x000fe20000100a00 */
[----:B------:R0:W-:Y:S02]  /*48c80*/  STL.64 [R1+0xd78], R46 ;  /* 0x000d782e01007387 */ /* 0x0001e40000100a00 */
[C---:B0-----:R-:W-:Y:S01]  /*48c90*/  HMMA.16816.F32 R44, R20.reuse, R52, R16 ;  /* 0x00000034142c723c */ /* 0x041fe20000001810 */
[----:B------:R-:W3:Y:S01]  /*48ca0*/  LDL.LU.64 R16, [R1+0x1570] ;  /* 0x0015700001107983 */ /* 0x000ee20000300a00 */
[----:B------:R-:W3:Y:S11]  /*48cb0*/  LDL.LU.64 R18, [R1+0x1578] ;  /* 0x0015780001127983 */ /* 0x000ef60000300a00 */
[----:B------:R-:W-:Y:S10]  /*48cc0*/  @!UPT UIADD3 URZ, URZ, URZ, URZ ;  /* 0x0000003f3f3ff290 */ /* 0x000ff4000fffe03f */
[----:B------:R0:W-:Y:S01]  /*48cd0*/  STL.64 [R1+0xd60], R44 ;  /* 0x000d602c01007387 */ /* 0x0001e20000100a00 */
[----:B------:R1:W-:Y:S03]  /*48ce0*/  STL.64 [R1+0xd68], R46 ;  /* 0x000d682e01007387 */ /* 0x0003e60000100a00 */
[----:B0-----:R-:W3:Y:S01]  /*48cf0*/  LDL.LU.64 R44, [R1+0x1560] ;  /* 0x00156000012c7983 */ /* 0x001ee20000300a00 */
[----:B-1----:R-:W3:Y:S02]  /*48d00*/  LDL.LU.64 R46, [R1+0x1568] ;  /* 0x00156800012e7983 */ /* 0x002ee40000300a00 */
[----:B----4-:R-:W-:Y:S02]  /*48d10*/  STL.64 [R1+0x4c20], R54 ;  /* 0x004c203601007387 */ /* 0x010fe40000100a00 */
[----:B------:R0:W-:Y:S02]  /*48d20*/  STL.64 [R1+0x4c18], R52 ;  /* 0x004c183401007387 */ /* 0x0001e40000100a00 */
[----:B0-----:R-:W4:Y:S01]  /*48d30*/  LDL.LU.64 R52, [R1+0x1550] ;  /* 0x0015500001347983 */ /* 0x001f220000300a00 */
[----:B------:R-:W4:Y:S01]  /*48d40*/  LDL.LU.64 R54, [R1+0x1558] ;  /* 0x0015580001367983 */ /* 0x000f220000300a00 */
[C---:B--2---:R-:W-:Y:S11]  /*48d50*/  HMMA.16816.F32 R56, R20.reuse, R48, R56 ;  /* 0x000000301438723c */ /* 0x044ff60000001838 */
[----:B------:R-:W-:Y:S11]  /*48d60*/  @!UPT UIADD3 URZ, URZ, URZ, URZ ;  /* 0x0000003f3f3ff290 */ /* 0x000ff6000fffe03f */
[----:B------:R-:W-:Y:S01]  /*48d70*/  @!UPT UIADD3 URZ, URZ, URZ, URZ ;  /* 0x0000003f3f3ff290 */ /* 0x000fe2000fffe03f */
[----:B------:R0:W-:Y:S01]  /*48d80*/  STL.64 [R1+0xd50], R56 ;  /* 0x000d503801007387 */ /* 0x0001e20000100a00 */
[----:B------:R-:W-:Y:S03]  /*48d90*/  STL.64 [R1+0xd58], R58 ;  /* 0x000d583a01007387 */ /* 0x000fe60000100a00 */
[----:B0-----:R-:W3:Y:S01]  /*48da0*/  LDL.LU.64 R56, [R1+0x4c80] ;  /* 0x004c800001387983 */ /* 0x001ee20000300a00 */
[----:B------:R0:W-:Y:S03]  /*48db0*/  STL.64 [R1+0x4c10], R48 ;  /* 0x004c103001007387 */ /* 0x0001e60000100a00 */
[----:B0-----:R-:W2:Y:S01]  /*48dc0*/  LDL.LU.64 R48, [R1+0x1540] ;  /* 0x0015400001307983 */ /* 0x001ea20000300a00 */
[----:B------:R-:W2:Y:S01]  /*48dd0*/  LDL.LU.64 R50, [R1+0x1548] ;  /* 0x0015480001327983 */ /* 0x000ea20000300a00 */
[----:B---3--:R-:W-:Y:S01]  /*48de0*/  HMMA.16816.F32 R12, R20, R56, R12 ;  /* 0x00000038140c723c */ /* 0x008fe2000000180c */
[----:B------:R-:W-:-:S02]  /*48df0*/  IMAD.MOV.U32 R7, RZ, RZ, R56 ;  /* 0x000000ffff077224 */ /* 0x000fc400078e0038 */
[----:B------:R-:W-:Y:S11]  /*48e00*/  IMAD.MOV.U32 R6, RZ, RZ, R57 ;  /* 0x000000ffff067224 */ /* 0x000ff600078e0039 */
[----:B------:R-:W-:Y:S09]  /*48e10*/  @!UPT UIADD3 URZ, URZ, URZ, URZ ;  /* 0x0000003f3f3ff290 */ /* 0x000ff2000fffe03f */
[----:B------:R0:W-:Y:S01]  /*48e20*/  STL.64 [R1+0xd40], R12 ;  /* 0x000d400c01007387 */ /* 0x0001e20000100a00 */
[----:B------:R1:W-:Y:S03]  /*48e30*/  STL.64 [R1+0xd48], R14 ;  /* 0x000d480e01007387 */ /* 0x0003e60000100a00 */
[----:B0-----:R-:W1:Y:S01]  /*48e40*/  LDL.LU.64 R12, [R1+0x4c78] ;  /* 0x004c7800010c7983 */ /* 0x001e620000300a00 */
[----:B------:R-:W3:Y:S02]  /*48e50*/  LDL.LU.64 R58, [R1+0x4c70] ;  /* 0x004c7000013a7983 */ /* 0x000ee40000300a00 */
[----:B------:R-:W2:Y:S02]  /*48e60*/  LDL.LU.64 R56, [R1+0x4c68] ;  /* 0x004c680001387983 */ /* 0x000ea40000300a00 */
[C---:B--2---:R-:W-:Y:S08]  /*48e70*/  HMMA.16816.F32 R40, R20.reuse, R56, R40 ;  /* 0x000000381428723c */ /* 0x044ff00000001828 */
[----:B-1----:R-:W-:Y:S11]  /*48e80*/  HMMA.16816.F32 R12, R20, R12, R16 ;  /* 0x0000000c140c723c */ /* 0x002ff60000001810 */
[----:B------:R-:W-:Y:S04]  /*48e90*/  @!UPT UIADD3 URZ, URZ, URZ, URZ ;  /* 0x0000003f3f3ff290 */ /* 0x000fe8000fffe03f */
[----:B------:R0:W-:Y:S01]  /*48ea0*/  STL.64 [R1+0xd30], R40 ;  /* 0x000d302801007387 */ /* 0x0001e20000100a00 */
[----:B------:R-:W-:Y:S03]  /*48eb0*/  STL.64 [R1+0xd38], R42 ;  /* 0x000d382a01007387 */ /* 0x000fe60000100a00 */
[----:B0-----:R-:W2:Y:S01]  /*48ec0*/  LDL.LU.64 R40, [R1+0x4c60] ;  /* 0x004c600001287983 */ /* 0x001ea20000300a00 */
[----:B---3--:R-:W-:Y:S02]  /*48ed0*/  STL.64 [R1+0x4bf8], R58 ;  /* 0x004bf83a01007387 */ /* 0x008fe40000100a00 */
[----:B------:R-:W-:Y:S02]  /*48ee0*/  STL.64 [R1+0x4bf0], R56 ;  /* 0x004bf03801007387 */ /* 0x000fe40000100a00 */
[----:B------:R-:W3:Y:S01]  /*48ef0*/  LDL.LU.64 R18, [R1+0x4c58] ;  /* 0x004c580001127983 */ /* 0x000ee20000300a00 */
[----:B------:R-:W2:Y:S01]  /*48f00*/  LDL.LU.64 R16, [R1+0x4c50] ;  /* 0x004c500001107983 */ /* 0x000ea20000300a00 */
[----:B------:R-:W-:Y:S02]  /*48f10*/  STL.64 [R1+0xd20], R12 ;  /* 0x000d200c01007387 */ /* 0x000fe40000100a00 */
[----:B------:R0:W-:Y:S02]  /*48f20*/  STL.64 [R1+0xd28], R14 ;  /* 0x000d280e01007387 */ /* 0x0001e40000100a00 */
[----:B0-----:R-:W2:Y:S01]  /*48f30*/  LDL.LU.64 R14, [R1+0x4c48] ;  /* 0x004c4800010e7983 */ /* 0x001ea20000300a00 */
[----:B------:R-:W4:Y:S02]  /*48f40*/  LDL.LU.64 R12, [R1+0x4c40] ;  /* 0x004c4000010c7983 */ /* 0x000f240000300a00 */
[----:B------:R-:W-:-:S02]  /*48f50*/  IMAD.MOV.U32 R56, RZ, RZ, R35 ;  /* 0x000000ffff387224 */ /* 0x000fc400078e0023 */
[----:B------:R-:W-:-:S07]  /*48f60*/  IMAD.MOV.U32 R57, RZ, RZ, R34 ;  /* 0x000000ffff397224 */ /* 0x000fce00078e0022 */
[C---:B------:R-:W-:Y:S01]  /*48f70*/  HMMA.16816.F32 R56, R20.reuse, R56, R44 ;  /* 0x000000381438723c */ /* 0x040fe2000000182c */
[----:B------:R-:W2:Y:S01]  /*48f80*/  LDL.LU.64 R46, [R1+0x4c38] ;  /* 0x004c3800012e7983 */ /* 0x000ea20000300a00 */
[----:B------:R-:W2:Y:S11]  /*48f90*/  LDL.LU.64 R44, [R1+0x4c30] ;  /* 0x004c3000012c7983 */ /* 0x000eb60000300a00 */
[----:B------:R-:W-:Y:S10]  /*48fa0*/  @!UPT UIADD3 URZ, URZ, URZ, URZ ;  /* 0x0000003f3f3ff290 */ /* 0x000ff4000fffe03f */
[----:B------:R-:W-:Y:S01]  /*48fb0*/  STL.64 [R1+0xd10], R56 ;  /* 0x000d103801007387 */ /* 0x000fe20000100a00 */
[----:B------:R4:W-:Y:S02]  /*48fc0*/  STL.64 [R1+0xd18], R58 ;  /* 0x000d183a01007387 */ /* 0x0009e40000100a00 */
[C---:B----4-:R-:W-:Y:S01]  /*48fd0*/  HMMA.16816.F32 R56, R20.reuse, R12, R52 ;  /* 0x0000000c1438723c */ /* 0x050fe20000001834 */
[----:B------:R-:W4:Y:S01]  /*48fe0*/  LDL.LU.64 R52, [R1+0xcf0] ;  /* 0x000cf00001347983 */ /* 0x000f220000300a00 */
[----:B------:R-:W4:Y:S11]  /*48ff0*/  LDL.LU.64 R54, [R1+0xcf8] ;  /* 0x000cf80001367983 */ /* 0x000f360000300a00 */
[----:B------:R-:W-:Y:S10]  /*49000*/  @!UPT UIADD3 URZ, URZ, URZ, URZ ;  /* 0x0000003f3f3ff290 */ /* 0x000ff4000fffe03f */
[----:B------:R-:W-:Y:S01]  /*49010*/  STL.64 [R1+0xd00], R56 ;  /* 0x000d003801007387 */ /* 0x000fe20000100a00 */
[----:B------:R-:W-:Y:S02]  /*49020*/  STL.64 [R1+0xd08], R58 ;  /* 0x000d083a01007387 */ /* 0x000fe40000100a00 */
[----:B--2---:R-:W-:Y:S02]  /*49030*/  STL.64 [R1+0x4be8], R14 ;  /* 0x004be80e01007387 */ /* 0x004fe40000100a00 */
[----:B------:R0:W-:Y:S02]  /*49040*/  STL.64 [R1+0x4be0], R12 ;  /* 0x004be00c01007387 */ /* 0x0001e40000100a00 */
[----:B0-----:R-:W2:Y:S01]  /*49050*/  LDL.LU.64 R12, [R1+0x14b0] ;  /* 0x0014b000010c7983 */ /* 0x001ea20000300a00 */
[----:B------:R-:W2:Y:S01]  /*49060*/  LDL.LU.64 R14, [R1+0x14b8] ;  /* 0x0014b800010e7983 */ /* 0x000ea20000300a00 */
[----:B------:R-:W-:Y:S01]  /*49070*/  HMMA.16816.F32 R48, R20, R16, R48 ;  /* 0x000000101430723c */ /* 0x000fe20000001830 */
[----:B------:R-:W4:Y:S01]  /*49080*/  LDL.LU.64 R20, [R1+0x14a0] ;  /* 0x0014a00001147983 */ /* 0x000f220000300a00 */
[----:B------:R-:W4:Y:S11]  /*49090*/  LDL.LU.64 R22, [R1+0x14a8] ;  /* 0x0014a80001167983 */ /* 0x000f360000300a00 */
[----:B------:R-:W-:Y:S10]  /*490a0*/  @!UPT UIADD3 URZ, URZ, URZ, URZ ;  /* 0x0000003f3f3ff290 */ /* 0x000ff4000fffe03f */
[----:B------:R0:W-:Y:S01]  /*490b0*/  STL.64 [R1+0xc60], R48 ;  /* 0x000c603001007387 */ /* 0x0001e20000100a00 */
[----:B------:R1:W-:Y:S02]  /*490c0*/  STL.64 [R1+0xc68], R50 ;  /* 0x000c683201007387 */ /* 0x0003e40000100a00 */
[----:B------:R-:W4:Y:S02]  /*490d0*/  LDL.LU.64 R56, [R1+0x1490] ;  /* 0x0014900001387983 */ /* 0x000f240000300a00 */
[----:B------:R-:W4:Y:S01]  /*490e0*/  LDL.LU.64 R58, [R1+0x1498] ;  /* 0x00149800013a7983 */ /* 0x000f220000300a00 */
        /* <DEDUP_REMOVED lines=13> */
[----:B------:R4:W-:Y:S02]  /*491c0*/  STL.64 [R1+0x4c28], R40 ;  /* 0x004c282801007387 */ /* 0x0009e40000100a00 */
[C---:B----4-:R-:W-:Y:S01]  /*491d0*/  HMMA.16816.F32 R40, R44.reuse, R36, R52 ;  /* 0x000000242c28723c */ /* 0x050fe20000001834 */
[----:B------:R-:W4:Y:S01]  /*491e0*/  LDL.LU.64 R52, [R1+0xf0] ;  /* 0x0000f00001347983 */ /* 0x000f220000300a00 */
[----:B------:R-:W-:Y:S11]  /*491f0*/  STL.64 [R1+0x4bc0], R38 ;  /* 0x004bc02601007387 */ /* 0x000ff60000100a00 */
[----:B------:R-:W-:Y:S10]  /*49200*/  @!UPT UIADD3 URZ, URZ, URZ, URZ ;  /* 0x0000003f3f3ff290 */ /* 0x000ff4000fffe03f */
[----:B------:R-:W-:Y:S01]  /*49210*/  STL.64 [R1+0xcf0], R40 ;  /* 0x000cf02801007387 */ /* 0x000fe20000100a00 */
[----:B------:R0:W-:Y:S02]  /*49220*/  STL.64 [R1+0xcf8], R42 ;  /* 0x000cf82a01007387 */ /* 0x0001e40000100a00 */
[C---:B0-----:R-:W-:Y:S08]  /*49230*/  HMMA.16816.F32 R40, R44.reuse, R32, R20 ;  /* 0x000000202c28723c */ /* 0x041ff00000001814 */
[C---:B------:R-:W-:Y:S01]  /*49240*/  HMMA.16816.F32 R20, R44.reuse, R28, R56 ;  /* 0x0000001c2c14723c */ /* 0x040fe20000001838 */
[----:B------:R0:W-:Y:S07]  /*49250*/  STL.64 [R1+0x4bb8], R36 ;  /* 0x004bb82401007387 */ /* 0x0001ee0000100a00 */
[C---:B---3--:R-:W-:Y:S01]  /*49260*/  HMMA.16816.F32 R16, R44.reuse, R8, R16 ;  /* 0x000000082c10723c */ /* 0x048fe20000001810 */
[----:B0-----:R-:W4:Y:S01]  /*49270*/  LDL.LU.64 R36, [R1] ;  /* 0x0000000001247983 */ /* 0x001f220000300a00 */
[----:B------:R-:W-:Y:S05]  /*49280*/  STL.64 [R1+0x4ba0], R30 ;  /* 0x004ba01e01007387 */ /* 0x000fea0000100a00 */
[----:B------:R-:W-:Y:S01]  /*49290*/  STL.64 [R1+0xe70], R40 ;  /* 0x000e702801007387 */ /* 0x000fe20000100a00 */
[----:B------:R-:W-:Y:S02]  /*492a0*/  STL.64 [R1+0xe78], R42 ;  /* 0x000e782a01007387 */ /* 0x000fe40000100a00 */
[----:B------:R0:W-:Y:S05]  /*492b0*/  STL.64 [R1+0x4b98], R28 ;  /* 0x004b981c01007387 */ /* 0x0001ea0000100a00 */
[----:B------:R-:W-:Y:S01]  /*492c0*/  STL.64 [R1+0xe80], R20 ;  /* 0x000e801401007387 */ /* 0x000fe20000100a00 */
[----:B------:R1:W-:Y:S04]  /*492d0*/  STL.64 [R1+0xe88], R22 ;  /* 0x000e881601007387 */ /* 0x0003e80000100a00 */
[----:B0-----:R-:W4:Y:S01]  /*492e0*/  LDL.LU.64 R28, [R1+0x10] ;  /* 0x00001000011c7983 */ /* 0x001f220000300a00 */
[C---:B-1----:R-:W-:Y:S01]  /*492f0*/  HMMA.16816.F32 R20, R44.reuse, R24, R48 ;  /* 0x000000182c14723c */ /* 0x042fe20000001830 */
[----:B------:R-:W-:Y:S02]  /*49300*/  STL.64 [R1+0x4b90], R26 ;  /* 0x004b901a01007387 */ /* 0x000fe40000100a00 */
[----:B------:R-:W-:Y:S11]  /*49310*/  STL.64 [R1+0x4b88], R24 ;  /* 0x004b881801007387 */ /* 0x000ff60000100a00 */
[----:B------:R-:W-:Y:S09]  /*49320*/  @!UPT UIADD3 URZ, URZ, URZ, URZ ;  /* 0x0000003f3f3ff290 */ /* 0x000ff2000fffe03f */
[----:B------:R-:W-:Y:S01]  /*49330*/  STL.64 [R1+0xe90], R20 ;  /* 0x000e901401007387 */ /* 0x000fe20000100a00 */
[----:B------:R-:W-:Y:S02]  /*49340*/  STL.64 [R1+0xe98], R22 ;  /* 0x000e981601007387 */ /* 0x000fe40000100a00 */
[----:B------:R-:W-:Y:S02]  /*49350*/  STL.64 [R1+0x4bb0], R10 ;  /* 0x004bb00a01007387 */ /* 0x000fe40000100a00 */
[----:B------:R2:W-:Y:S01]  /*49360*/  STL.64 [R1+0x4ba8], R8 ;  /* 0x004ba80801007387 */ /* 0x0005e20000100a00 */
[----:B------:R0:W-:Y:S01]  /*49370*/  STL.64 [R1+0xea0], R16 ;  /* 0x000ea01001007387 */ /* 0x0001e20000100a00 */
[----:B------:R1:W-:Y:S02]  /*49380*/  STL.64 [R1+0xea8], R18 ;  /* 0x000ea81201007387 */ /* 0x0003e40000100a00 */
[----:B------:R-:W4:Y:S02]  /*49390*/  LDL.LU.64 R40, [R1+0x1330] ;  /* 0x0013300001287983 */ /* 0x000f240000300a00 */
[----:B------:R-:W4:Y:S01]  /*493a0*/  LDL.LU.64 R42, [R1+0x1338] ;  /* 0x00133800012a7983 */ /* 0x000f220000300a00 */
[----:B------:R-:W0:Y:S01]  /*493b0*/  LDSM.16.MT88.4 R20, [R0+0x2000] ;  /* 0x002000000014783b */ /* 0x000e220000004200 */
[----:B--2---:R-:W-:Y:S11]  /*493c0*/  HMMA.16816.F32 R8, R44, R4, R12 ;  /* 0x000000042c08723c */ /* 0x004ff6000000180c */
[----:B------:R-:W-:Y:S11]  /*493d0*/  @!UPT UIADD3 URZ, URZ, URZ, URZ ;  /* 0x0000003f3f3ff290 */ /* 0x000ff6000fffe03f */
[----:B------:R-:W-:Y:S01]  /*493e0*/  @!UPT UIADD3 URZ, URZ, URZ, URZ ;  /* 0x0000003f3f3ff290 */ /* 0x000fe2000fffe03f */
[----:B------:R2:W-:Y:S01]  /*493f0*/  STL.64 [R1+0xec0], R8 ;  /* 0x000ec00801007387 */ /* 0x0005e20000100a00 */
[----:B------:R4:W-:Y:S02]  /*49400*/  STL.64 [R1+0xec8], R10 ;  /* 0x000ec80a01007387 */ /* 0x0009e40000100a00 */
[----:B------:R-:W3:Y:S02]  /*49410*/  LDL.LU.64 R48, [R1+0x12b0] ;  /* 0x0012b00001307983 */ /* 0x000ee40000300a00 */
[----:B------:R-:W3:Y:S01]  /*49420*/  LDL.LU.64 R50, [R1+0x12b8] ;  /* 0x0012b80001327983 */ /* 0x000ee20000300a00 */
[----:B0-----:R-:W3:Y:S01]  /*49430*/  LDL.LU.64 R16, [R1+0x12a0] ;  /* 0x0012a00001107983 */ /* 0x001ee20000300a00 */
[----:B-1----:R-:W3:Y:S02]  /*49440*/  LDL.LU.64 R18, [R1+0x12a8] ;  /* 0x0012a80001127983 */ /* 0x002ee40000300a00 */
[----:B------:R-:W3:Y:S02]  /*49450*/  LDL.LU.64 R56, [R1+0x1290] ;  /* 0x0012900001387983 */ /* 0x000ee40000300a00 */
[----:B------:R-:W3:Y:S01]  /*49460*/  LDL.LU.64 R58, [R1+0x1298] ;  /* 0x00129800013a7983 */ /* 0x000ee20000300a00 */
[----:B------:R-:W3:Y:S01]  /*49470*/  LDL.LU.64 R12, [R1+0x1280] ;  /* 0x00128000010c7983 */ /* 0x000ee20000300a00 */
[----:B------:R-:W3:Y:S02]  /*49480*/  LDL.LU.64 R14, [R1+0x1288] ;  /* 0x00128800010e7983 */ /* 0x000ee40000300a00 */
[----:B------:R-:W3:Y:S02]  /*49490*/  LDL.LU.64 R24, [R1+0x1270] ;  /* 0x0012700001187983 */ /* 0x000ee40000300a00 */
[----:B------:R-:W3:Y:S01]  /*494a0*/  LDL.LU.64 R26, [R1+0x1278] ;  /* 0x00127800011a7983 */ /* 0x000ee20000300a00 */
[----:B--2---:R-:W2:Y:S01]  /*494b0*/  LDL.LU.64 R8, [R1+0x1260] ;  /* 0x0012600001087983 */ /* 0x004ea20000300a00 */
[----:B----4-:R-:W2:Y:S03]  /*494c0*/  LDL.LU.64 R10, [R1+0x1268] ;  /* 0x00126800010a7983 */ /* 0x010ea60000300a00 */
[----:B------:R-:W-:Y:S01]  /*494d0*/  STL.64 [R1+0x4b10], R22 ;  /* 0x004b101601007387 */ /* 0x000fe20000100a00 */
[----:B------:R0:W-:Y:S02]  /*494e0*/  STL.64 [R1+0x4b08], R20 ;  /* 0x004b081401007387 */ /* 0x0001e40000100a00 */
[----:B------:R-:W-:-:S02]  /*494f0*/  IMAD.MOV.U32 R35, RZ, RZ, R52 ;  /* 0x000000ffff237224 */ /* 0x000fc400078e0034 */
[----:B0-----:R-:W-:Y:S02]  /*49500*/  IMAD.MOV.U32 R21, RZ, RZ, R6 ;  /* 0x000000ffff157224 */ /* 0x001fe400078e0006 */
[----:B------:R-:W-:Y:S01]  /*49510*/  IMAD.MOV.U32 R6, RZ, RZ, R53 ;  /* 0x000000ffff067224 */ /* 0x000fe200078e0035 */
[C---:B------:R-:W-:Y:S11]  /*49520*/  HMMA.16816.F32 R40, R44.reuse, R52, R40 ;  /* 0x000000342c28723c */ /* 0x040ff60000001828 */
[----:B------:R-:W-:Y:S11]  /*49530*/  @!UPT UIADD3 URZ, URZ, URZ, URZ ;  /* 0x0000003f3f3ff290 */ /* 0x000ff6000fffe03f */
[----:B------:R-:W-:Y:S01]  /*49540*/  @!UPT UIADD3 URZ, URZ, URZ, URZ ;  /* 0x0000003f3f3ff290 */ /* 0x000fe2000fffe03f */
[----:B------:R0:W-:Y:S01]  /*49550*/  STL.64 [R1+0xf50], R40 ;  /* 0x000f502801007387 */ /* 0x0001e20000100a00 */
[----:B------:R-:W-:Y:S03]  /*49560*/  STL.64 [R1+0xf58], R42 ;  /* 0x000f582a01007387 */ /* 0x000fe60000100a00 */
[----:B0-----:R-:W4:Y:S01]  /*49570*/  LDL.LU.64 R40, [R1+0x4c28] ;  /* 0x004c280001287983 */ /* 0x001f220000300a00 */
[----:B------:R-:W2:Y:S02]  /*49580*/  LDL.LU.64 R54, [R1+0x4c20] ;  /* 0x004c200001367983 */ /* 0x000ea40000300a00 */
[----:B------:R-:W3:Y:S02]  /*49590*/  LDL.LU.64 R52, [R1+0x4c18] ;  /* 0x004c180001347983 */ /* 0x000ee40000300a00 */
[----:B---3--:R-:W-:Y:S11]  /*495a0*/  HMMA.16816.F32 R48, R44, R52, R48 ;  /* 0x000000342c30723c */ /* 0x008ff60000001830 */
[----:B------:R-:W-:Y:S11]  /*495b0*/  @!UPT UIADD3 URZ, URZ, URZ, URZ ;  /* 0x0000003f3f3ff290 */ /* 0x000ff6000fffe03f */
[----:B------:R-:W-:Y:S01]  /*495c0*/  @!UPT UIADD3 URZ, URZ, URZ, URZ ;  /* 0x0000003f3f3ff290 */ /* 0x000fe2000fffe03f */
[----:B------:R0:W-:Y:S01]  /*495d0*/  STL.64 [R1+0xf40], R48 ;  /* 0x000f403001007387 */ /* 0x0001e20000100a00 */
[----:B------:R-:W-:Y:S03]  /*495e0*/  STL.64 [R1+0xf48], R50 ;  /* 0x000f483201007387 */ /* 0x000fe60000100a00 */
[----:B0-----:R-:W3:Y:S01]  /*495f0*/  LDL.LU.64 R48, [R1+0x4c10] ;  /* 0x004c100001307983 */ /* 0x001ee20000300a00 */
[----:B------:R-:W-:-:S07]  /*49600*/  IMAD.MOV.U32 R20, RZ, RZ, R7 ;  /* 0x000000ffff147224 */ /* 0x000fce00078e0007 */
[C---:B------:R-:W-:Y:S08]  /*49610*/  HMMA.16816.F32 R56, R44.reuse, R20, R56 ;  /* 0x000000142c38723c */ /* 0x040ff00000001838 */
[C---:B---3--:R-:W-:Y:S01]  /*49620*/  HMMA.16816.F32 R16, R44.reuse, R48, R16 ;  /* 0x000000302c10723c */ /* 0x048fe20000001810 */
[----:B------:R-:W-:Y:S02]  /*49630*/  IMAD.MOV.U32 R7, RZ, RZ, R48 ;  /* 0x000000ffff077224 */ /* 0x000fe400078e0030 */
[----:B------:R-:W-:Y:S11]  /*49640*/  IMAD.MOV.U32 R34, RZ, RZ, R49 ;  /* 0x000000ffff227224 */ /* 0x000ff600078e0031 */
[----:B------:R-:W-:Y:S09]  /*49650*/  @!UPT UIADD3 URZ, URZ, URZ, URZ ;  /* 0x0000003f3f3ff290 */ /* 0x000ff2000fffe03f */
[----:B------:R-:W-:Y:S01]  /*49660*/  STL.64 [R1+0xf30], R16 ;  /* 0x000f301001007387 */ /* 0x000fe20000100a00 */
[----:B------:R0:W-:Y:S03]  /*49670*/  STL.64 [R1+0xf38], R18 ;  /* 0x000f381201007387 */ /* 0x0001e60000100a00 */
[----:B0-----:R-:W3:Y:S01]  /*49680*/  LDL.LU.64 R18, [R1+0x4c08] ;  /* 0x004c080001127983 */ /* 0x001ee20000300a00 */
[----:B------:R-:W2:Y:S02]  /*49690*/  LDL.LU.64 R16, [R1+0x4c00] ;  /* 0x004c000001107983 */ /* 0x000ea40000300a00 */
[----:B------:R-:W2:Y:S02]  /*496a0*/  LDL.LU.64 R48, [R1+0x1050] ;  /* 0x0010500001307983 */ /* 0x000ea40000300a00 */
[----:B------:R-:W2:Y:S01]  /*496b0*/  LDL.LU.64 R50, [R1+0x1058] ;  /* 0x0010580001327983 */ /* 0x000ea20000300a00 */
[----:B------:R-:W-:Y:S01]  /*496c0*/  STL.64 [R1+0xf20], R56 ;  /* 0x000f203801007387 */ /* 0x000fe20000100a00 */
[----:B------:R0:W-:Y:S03]  /*496d0*/  STL.64 [R1+0xf28], R58 ;  /* 0x000f283a01007387 */ /* 0x0001e60000100a00 */
        /* <DEDUP_REMOVED lines=10> */
[----:B------:R-:W-:Y:S01]  /*49780*/  HMMA.16816.F32 R8, R44, R36, R8 ;  /* 0x000000242c08723c */ /* 0x000fe20000001808 */
[----:B------:R-:W-:-:S02]  /*49790*/  IMAD.MOV.U32 R43, RZ, RZ, R36 ;  /* 0x000000ffff2b7224 */ /* 0x000fc400078e0024 */
[----:B------:R-:W-:Y:S02]  /*497a0*/  IMAD.MOV.U32 R42, RZ, RZ, R37 ;  /* 0x000000ffff2a7224 */ /* 0x000fe400078e0025 */
[----:B------:R-:W-:Y:S02]  /*497b0*/  IMAD.MOV.U32 R23, RZ, RZ, R28 ;  /* 0x000000ffff177224 */ /* 0x000fe400078e001c */
[----:B------:R-:W-:-:S08]  /*497c0*/  IMAD.MOV.U32 R22, RZ, RZ, R29 ;  /* 0x000000ffff167224 */ /* 0x000fd000078e001d */
[----:B------:R-:W-:Y:S01]  /*497d0*/  STL.64 [R1+0xf00], R24 ;  /* 0x000f001801007387 */ /* 0x000fe20000100a00 */
[----:B------:R-:W-:Y:S07]  /*497e0*/  STL.64 [R1+0xf08], R26 ;  /* 0x000f081a01007387 */ /* 0x000fee0000100a00 */
[----:B------:R0:W-:Y:S02]  /*497f0*/  STL.64 [R1+0xef0], R8 ;  /* 0x000ef00801007387 */ /* 0x0001e40000100a00 */
[----:B------:R1:W-:Y:S01]  /*49800*/  STL.64 [R1+0xef8], R10 ;  /* 0x000ef80a01007387 */ /* 0x0003e20000100a00 */
[----:B------:R-:W4:Y:S01]  /*49810*/  LDL.LU.64 R36, [R1+0xed0] ;  /* 0x000ed00001247983 */ /* 0x000f220000300a00 */
[----:B------:R-:W4:Y:S03]  /*49820*/  LDL.LU.64 R38, [R1+0xed8] ;  /* 0x000ed80001267983 */ /* 0x000f260000300a00 */
[----:B0-----:R-:W3:Y:S01]  /*49830*/  LDL.LU.64 R8, [R1+0xf60] ;  /* 0x000f600001087983 */ /* 0x001ee20000300a00 */
[----:B-1----:R-:W3:Y:S02]  /*49840*/  LDL.LU.64 R10, [R1+0xf68] ;  /* 0x000f6800010a7983 */ /* 0x002ee40000300a00 */
[----:B------:R-:W3:Y:S02]  /*49850*/  LDL.LU.64 R28, [R1+0xf70] ;  /* 0x000f7000011c7983 */ /* 0x000ee40000300a00 */
[----:B------:R-:W3:Y:S01]  /*49860*/  LDL.LU.64 R30, [R1+0xf78] ;  /* 0x000f7800011e7983 */ /* 0x000ee20000300a00 */
[----:B------:R-:W3:Y:S01]  /*49870*/  LDL.LU.64 R24, [R1+0xf80] ;  /* 0x000f800001187983 */ /* 0x000ee20000300a00 */
[----:B------:R-:W3:Y:S01]  /*49880*/  LDL.LU.64 R26, [R1+0xf88] ;  /* 0x000f8800011a7983 */ /* 0x000ee20000300a00 */
[----:B--2---:R-:W-:Y:S11]  /*49890*/  HMMA.16816.F32 R48, R44, R12, R48 ;  /* 0x0000000c2c30723c */ /* 0x004ff60000001830 */
[----:B------:R-:W-:Y:S11]  /*498a0*/  @!UPT UIADD3 URZ, URZ, URZ, URZ ;  /* 0x0000003f3f3ff290 */ /* 0x000ff6000fffe03f */
[----:B------:R-:W-:Y:S01]  /*498b0*/  @!UPT UIADD3 URZ, URZ, URZ, URZ ;  /* 0x0000003f3f3ff290 */ /* 0x000fe2000fffe03f */
[----:B------:R-:W-:Y:S01]  /*498c0*/  STL.64 [R1+0xee0], R48 ;  /* 0x000ee03001007387 */ /* 0x000fe20000100a00 */
[----:B------:R0:W-:Y:S03]  /*498d0*/  STL.64 [R1+0xee8], R50 ;  /* 0x000ee83201007387 */ /* 0x0001e60000100a00 */
[----:B0-----:R-:W4:Y:S01]  /*498e0*/  LDL.LU.64 R50, [R1+0x4bd8] ;  /* 0x004bd80001327983 */ /* 0x001f220000300a00 */
[----:B------:R-:W4:Y:S02]  /*498f0*/  LDL.LU.64 R48, [R1+0x4bd0] ;  /* 0x004bd00001307983 */ /* 0x000f240000300a00 */
[----:B------:R-:W-:Y:S02]  /*49900*/  STL.64 [R1+0x4b40], R14 ;  /* 0x004b400e01007387 */ /* 0x000fe40000100a00 */
        /* <DEDUP_REMOVED lines=9> */
[----:B------:R-:W-:Y:S02]  /*499a0*/  STL.64 [R1+0xeb8], R14 ;  /* 0x000eb80e01007387 */ /* 0x000fe40000100a00 */
[----:B0-----:R-:W-:Y:S02]  /*499b0*/  IMAD.MOV.U32 R12, RZ, RZ, R7 ;  /* 0x000000ffff0c7224 */ /* 0x001fe400078e0007 */
[----:B------:R-:W-:Y:S01]  /*499c0*/  IMAD.MOV.U32 R13, RZ, RZ, R34 ;  /* 0x000000ffff0d7224 */ /* 0x000fe200078e0022 */
[----:B------:R-:W4:Y:S01]  /*499d0*/  LDL.LU R7, [R1+0x4bcc] ;  /* 0x004bcc0001077983 */ /* 0x000f220000300800 */
[----:B------:R-:W2:Y:S02]  /*499e0*/  LDL.LU R34, [R1+0x4bc8] ;  /* 0x004bc80001227983 */ /* 0x000ea40000300800 */
[----:B---3--:R-:W-:Y:S02]  /*499f0*/  STL.64 [R1+0x4b30], R18 ;  /* 0x004b301201007387 */ /* 0x008fe40000100a00 */
[----:B------:R0:W-:Y:S02]  /*49a00*/  STL.64 [R1+0x4b28], R16 ;  /* 0x004b281001007387 */ /* 0x0001e40000100a00 */
[----:B0-----:R-:W3:Y:S01]  /*49a10*/  LDL.LU.64 R16, [R1+0xf90] ;  /* 0x000f900001107983 */ /* 0x001ee20000300a00 */
[----:B------:R-:W3:Y:S02]  /*49a20*/  LDL.LU.64 R18, [R1+0xf98] ;  /* 0x000f980001127983 */ /* 0x000ee40000300a00 */
[----:B------:R-:W-:Y:S02]  /*49a30*/  STL.64 [R1+0xed0], R36 ;  /* 0x000ed02401007387 */ /* 0x000fe40000100a00 */
[----:B------:R0:W-:Y:S02]  /*49a40*/  STL.64 [R1+0xed8], R38 ;  /* 0x000ed82601007387 */ /* 0x0001e40000100a00 */
[----:B0-----:R-:W2:Y:S01]  /*49a50*/  LDL.LU.64 R38, [R1+0x4bc0] ;  /* 0x004bc00001267983 */ /* 0x001ea20000300a00 */
[----:B------:R-:W2:Y:S01]  /*49a60*/  LDL.LU.64 R36, [R1+0x4bb8] ;  /* 0x004bb80001247983 */ /* 0x000ea20000300a00 */
[C---:B------:R-:W-:Y:S08]  /*49a70*/  HMMA.16816.F32 R28, R48.reuse, R32, R28 ;  /* 0x00000020301c723c */ /* 0x040ff0000000181c */
[C---:B--2---:R-:W-:Y:S11]  /*49a80*/  HMMA.16816.F32 R8, R48.reuse, R36, R8 ;  /* 0x000000243008723c */ /* 0x044ff60000001808 */
[----:B------:R-:W-:Y:S11]  /*49a90*/  @!UPT UIADD3 URZ, URZ, URZ, URZ ;  /* 0x0000003f3f3ff290 */ /* 0x000ff6000fffe03f */
[----:B------:R-:W-:Y:S01]  /*49aa0*/  @!UPT UIADD3 URZ, URZ, URZ, URZ ;  /* 0x0000003f3f3ff290 */ /* 0x000fe2000fffe03f */
[----:B------:R-:W-:Y:S01]  /*49ab0*/  STL.64 [R1+0xf60], R8 ;  /* 0x000f600801007387 */ /* 0x000fe20000100a00 */
[----:B------:R0:W-:Y:S03]  /*49ac0*/  STL.64 [R1+0xf68], R10 ;  /* 0x000f680a01007387 */ /* 0x0001e60000100a00 */
[----:B0-----:R-:W2:Y:S01]  /*49ad0*/  LDL.LU.64 R10, [R1+0x4bb0] ;  /* 0x004bb000010a7983 */ /* 0x001ea20000300a00 */
[----:B------:R-:W2:Y:S02]  /*49ae0*/  LDL.LU.64 R8, [R1+0x4ba8] ;  /* 0x004ba80001087983 */ /* 0x000ea40000300a00 */
        /* <DEDUP_REMOVED lines=10> */
[----:B------:R-:W3:Y:S02]  /*49b90*/  LDL.LU.64 R24, [R1+0x4b88] ;  /* 0x004b880001187983 */ /* 0x000ee40000300a00 */
[----:B------:R3:W-:Y:S02]  /*49ba0*/  STL.64 [R1+0x4ad0], R30 ;  /* 0x004ad01e01007387 */ /* 0x0007e40000100a00 */
[C---:B---3--:R-:W-:Y:S01]  /*49bb0*/  HMMA.16816.F32 R28, R48.reuse, R24, R16 ;  /* 0x00000018301c723c */ /* 0x048fe20000001810 */
[----:B------:R-:W3:Y:S01]  /*49bc0*/  LDL.LU.64 R16, [R1+0xfb0] ;  /* 0x000fb00001107983 */ /* 0x000ee20000300a00 */
[----:B------:R-:W3:Y:S11]  /*49bd0*/  LDL.LU.64 R18, [R1+0xfb8] ;  /* 0x000fb80001127983 */ /* 0x000ef60000300a00 */
[----:B------:R-:W-:Y:S10]  /*49be0*/  @!UPT UIADD3 URZ, URZ, URZ, URZ ;  /* 0x0000003f3f3ff290 */ /* 0x000ff4000fffe03f */
[----:B------:R-:W-:Y:S01]  /*49bf0*/  STL.64 [R1+0xf90], R28 ;  /* 0x000f901c01007387 */ /* 0x000fe20000100a00 */
[----:B------:R0:W-:Y:S02]  /*49c00*/  STL.64 [R1+0xf98], R30 ;  /* 0x000f981e01007387 */ /* 0x0001e40000100a00 */
[----:B0-----:R-:W-:Y:S01]  /*49c10*/  HMMA.16816.F32 R28, R48, R8, R44 ;  /* 0x00000008301c723c */ /* 0x001fe2000000182c */
[----:B--2---:R-:W-:Y:S04]  /*49c20*/  STL.64 [R1+0x4ae8], R26 ;  /* 0x004ae81a01007387 */ /* 0x004fe80000100a00 */
[----:B------:R-:W0:Y:S11]  /*49c30*/  LDSM.16.MT88.4 R44, [R0+0x2080] ;  /* 0x00208000002c783b */ /* 0x000e360000004200 */
[----:B------:R-:W-:Y:S08]  /*49c40*/  @!UPT UIADD3 URZ, URZ, URZ, URZ ;  /* 0x0000003f3f3ff290 */ /* 0x000ff0000fffe03f */
[----:B------:R-:W-:Y:S02]  /*49c50*/  IMAD.MOV.U32 R9, RZ, RZ, R30 ;  /* 0x000000ffff097224 */ /* 0x000fe400078e001e */
[----:B------:R-:W-:Y:S02]  /*49c60*/  IMAD.MOV.U32 R8, RZ, RZ, R31 ;  /* 0x000000ffff087224 */ /* 0x000fe400078e001f */
[----:B------:R-:W-:Y:S02]  /*49c70*/  IMAD.MOV.U32 R37, RZ, RZ, R28 ;  /* 0x000000ffff257224 */ /* 0x000fe400078e001c */
[----:B------:R-:W-:Y:S02]  /*49c80*/  IMAD.MOV.U32 R36, RZ, RZ, R29 ;  /* 0x000000ffff247224 */ /* 0x000fe400078e001d */
[----:B------:R-:W2:Y:S01]  /*49c90*/  LDL.LU.64 R28, [R1+0xfe0] ;  /* 0x000fe000011c7983 */ /* 0x000ea20000300a00 */
[----:B------:R-:W2:Y:S02]  /*49ca0*/  LDL.LU.64 R30, [R1+0xfe8] ;  /* 0x000fe800011e7983 */ /* 0x000ea40000300a00 */
[----:B------:R-:W-:Y:S02]  /*49cb0*/  STL.64 [R1+0x4b60], R10 ;  /* 0x004b600a01007387 */ /* 0x000fe40000100a00 */
[----:B------:R1:W-:Y:S02]  /*49cc0*/  STL.64 [R1+0x4b58], R8 ;  /* 0x004b580801007387 */ /* 0x0003e40000100a00 */
[----:B-1----:R-:W2:Y:S01]  /*49cd0*/  LDL.LU.64 R8, [R1+0xfd0] ;  /* 0x000fd00001087983 */ /* 0x002ea20000300a00 */
[----:B------:R-:W2:Y:S02]  /*49ce0*/  LDL.LU.64 R10, [R1+0xfd8] ;  /* 0x000fd800010a7983 */ /* 0x000ea40000300a00 */
[----:B------:R-:W-:Y:S02]  /*49cf0*/  STL.64 [R1+0x4b50], R38 ;  /* 0x004b502601007387 */ /* 0x000fe40000100a00 */
[----:B------:R1:W-:Y:S02]  /*49d00*/  STL.64 [R1+0x4b48], R36 ;  /* 0x004b482401007387 */ /* 0x0003e40000100a00 */
[----:B-1----:R-:W-:-:S02]  /*49d10*/  IMAD.MOV.U32 R36, RZ, RZ, R35 ;  /* 0x000000ffff247224 */ /* 0x002fc400078e0023 */
[----:B------:R-:W2:Y:S01]  /*49d20*/  LDL.LU R35, [R1+0x4b84] ;  /* 0x004b840001237983 */ /* 0x000ea20000300800 */
[----:B------:R-:W-:Y:S02]  /*49d30*/  IMAD.MOV.U32 R37, RZ, RZ, R6 ;  /* 0x000000ffff257224 */ /* 0x000fe400078e0006 */
[----:B------:R-:W4:Y:S01]  /*49d40*/  LDL.LU R6, [R1+0x4b80] ;  /* 0x004b800001067983 */ /* 0x000f220000300800 */
[C---:B---3--:R-:W-:Y:S11]  /*49d50*/  HMMA.16816.F32 R16, R48.reuse, R4, R16 ;  /* 0x000000043010723c */ /* 0x048ff60000001810 */
[----:B------:R-:W-:Y:S11]  /*49d60*/  @!UPT UIADD3 URZ, URZ, URZ, URZ ;  /* 0x0000003f3f3ff290 */ /* 0x000ff6000fffe03f */
[----:B------:R-:W-:Y:S01]  /*49d70*/  @!UPT UIADD3 URZ, URZ, URZ, URZ ;  /* 0x0000003f3f3ff290 */ /* 0x000fe2000fffe03f */
[----:B------:R1:W-:Y:S01]  /*49d80*/  STL.64 [R1+0xfb0], R16 ;  /* 0x000fb01001007387 */ /* 0x0003e20000100a00 */
[----:B------:R-:W-:Y:S02]  /*49d90*/  IMAD.MOV.U32 R33, RZ, RZ, R18 ;  /* 0x000000ffff217224 */ /* 0x000fe400078e0012 */
[----:B------:R-:W-:Y:S02]  /*49da0*/  IMAD.MOV.U32 R32, RZ, RZ, R19 ;  /* 0x000000ffff207224 */ /* 0x000fe400078e0013 */
[----:B------:R-:W3:Y:S01]  /*49db0*/  LDL.LU.64 R24, [R1+0xff0] ;  /* 0x000ff00001187983 */ /* 0x000ee20000300a00 */
[----:B------:R-:W3:Y:S04]  /*49dc0*/  LDL.LU.64 R26, [R1+0xff8] ;  /* 0x000ff800011a7983 */ /* 0x000ee80000300a00 */
[----:B-1----:R-:W3:Y:S01]  /*49dd0*/  LDL.LU.64 R16, [R1+0x1000] ;  /* 0x0010000001107983 */ /* 0x002ee20000300a00 */
[----:B------:R-:W3:Y:S03]  /*49de0*/  LDL.LU.64 R18, [R1+0x1008] ;  /* 0x0010080001127983 */ /* 0x000ee60000300a00 */
[----:B--2---:R-:W-:Y:S01]  /*49df0*/  STL.64 [R1+0x4b70], R34 ;  /* 0x004b702201007387 */ /* 0x004fe20000100a00 */
[----:B------:R1:W-:Y:S03]  /*49e00*/  STL.64 [R1+0x4b68], R32 ;  /* 0x004b682001007387 */ /* 0x0003e60000100a00 */
[----:B-1----:R-:W2:Y:S01]  /*49e10*/  LDL.LU.64 R32, [R1+0xfc0] ;  /* 0x000fc00001207983 */ /* 0x002ea20000300a00 */
[----:B------:R-:W2:Y:S02]  /*49e20*/  LDL.LU.64 R34, [R1+0xfc8] ;  /* 0x000fc80001227983 */ /* 0x000ea40000300a00 */
[----:B0-----:R-:W-:Y:S02]  /*49e30*/  STL.64 [R1+0x4a50], R46 ;  /* 0x004a502e01007387 */ /* 0x001fe40000100a00 */
[----:B------:R-:W-:Y:S01]  /*49e40*/  STL.64 [R1+0x4a48], R44 ;  /* 0x004a482c01007387 */ /* 0x000fe20000100a00 */
[C---:B---3--:R-:W-:Y:S08]  /*49e50*/  HMMA.16816.F32 R16, R48.reuse, R56, R16 ;  /* 0x000000383010723c */ /* 0x048ff00000001810 */
[C---:B--2---:R-:W-:Y:S08]  /*49e60*/  HMMA.16816.F32 R36, R48.reuse, R36, R32 ;  /* 0x000000243024723c */ /* 0x044ff00000001820 */
[C---:B------:R-:W-:Y:S08]  /*49e70*/  HMMA.16816.F32 R32, R48.reuse, R52, R8 ;  /* 0x000000343020723c */ /* 0x040ff00000001808 */
[----:B------:R-:W-:Y:S07]  /*49e80*/  HMMA.16816.F32 R8, R48, R12, R28 ;  /* 0x0000000c3008723c */ /* 0x000fee000000181c */
[----:B------:R-:W-:Y:S01]  /*49e90*/  IMAD.MOV.U32 R12, RZ, RZ, R43 ;  /* 0x000000ffff0c7224 */ /* 0x000fe200078e002b */
[----:B------:R-:W-:Y:S01]  /*49ea0*/  STL.64 [R1+0xfc0], R36 ;  /* 0x000fc02401007387 */ /* 0x000fe20000100a00 */
[----:B------:R-:W-:Y:S06]  /*49eb0*/  STL.64 [R1+0xfc8], R38 ;  /* 0x000fc82601007387 */ /* 0x000fec0000100a00 */
[----:B------:R-:W-:Y:S02]  /*49ec0*/  STL.64 [R1+0xfd0], R32 ;  /* 0x000fd02001007387 */ /* 0x000fe40000100a00 */
[----:B------:R-:W-:Y:S01]  /*49ed0*/  STL.64 [R1+0xfd8], R34 ;  /* 0x000fd82201007387 */ /* 0x000fe20000100a00 */
[----:B------:R-:W2:Y:S05]  /*49ee0*/  LDL.LU R43, [R1+0x4b7c] ;  /* 0x004b7c00012b7983 */ /* 0x000eaa0000300800 */
[----:B------:R0:W-:Y:S02]  /*49ef0*/  STL.64 [R1+0xfe0], R8 ;  /* 0x000fe00801007387 */ /* 0x0001e40000100a00 */
[----:B0-----:R-:W-:-:S02]  /*49f00*/  IMAD.MOV.U32 R8, RZ, RZ, R23 ;  /* 0x000000ffff087224 */ /* 0x001fc400078e0017 */
[----:B------:R-:W-:Y:S02]  /*49f10*/  IMAD.MOV.U32 R9, RZ, RZ, R22 ;  /* 0x000000ffff097224 */ /* 0x000fe400078e0016 */
[----:B------:R-:W-:Y:S01]  /*49f20*/  HMMA.16816.F32 R20, R48, R20, R24 ;  /* 0x000000143014723c */ /* 0x000fe20000001818 */
[----:B------:R-:W-:Y:S01]  /*49f30*/  STL.64 [R1+0xfe8], R10 ;  /* 0x000fe80a01007387 */ /* 0x000fe20000100a00 */
[----:B------:R-:W-:Y:S02]  /*49f40*/  IMAD.MOV.U32 R13, RZ, RZ, R42 ;  /* 0x000000ffff0d7224 */ /* 0x000fe400078e002a */
[----:B------:R-:W3:Y:S11]  /*49f50*/  LDL.LU R42, [R1+0x4b78] ;  /* 0x004b7800012a7983 */ /* 0x000ef60000300800 */
[----:B------:R-:W-:Y:S09]  /*49f60*/  @!UPT UIADD3 URZ, URZ, URZ, URZ ;  /* 0x0000003f3f3ff290 */ /* 0x000ff2000fffe03f */
[----:B------:R-:W-:Y:S02]  /*49f70*/  IMAD.MOV.U32 R40, RZ, RZ, R23 ;  /* 0x000000ffff287224 */ /* 0x000fe400078e0017 */
[----:B------:R-:W-:Y:S01]  /*49f80*/  IMAD.MOV.U32 R41, RZ, RZ, R22 ;  /* 0x000000ffff297224 */ /* 0x000fe200078e0016 */
[----:B------:R-:W-:Y:S02]  /*49f90*/  STL.64 [R1+0xff0], R20 ;  /* 0x000ff01401007387 */ /* 0x000fe40000100a00 */
[----:B------:R-:W-:Y:S02]  /*49fa0*/  STL [R1+0x40fc], R40 ;  /* 0x0040fc2801007387 */ /* 0x000fe40000100800 */
[----:B------:R-:W-:Y:S01]  /*49fb0*/  STL [R1+0x40f8], R41 ;  /* 0x0040f82901007387 */ /* 0x000fe20000100800 */
[----:B------:R0:W-:Y:S02]  /*49fc0*/  STL.64 [R1+0x1000], R16 ;  /* 0x0010001001007387 */ /* 0x0001e40000100a00 */
[----:B------:R-:W2:Y:S02]  /*49fd0*/  LDL.LU.64 R32, [R1+0x1010] ;  /* 0x0010100001207983 */ /* 0x000ea40000300a00 */
[----:B------:R-:W2:Y:S01]  /*49fe0*/  LDL.LU.64 R34, [R1+0x1018] ;  /* 0x0010180001227983 */ /* 0x000ea20000300a00 */
[----:B------:R-:W3:Y:S01]  /*49ff0*/  LDL.LU R24, [R1+0x4d0] ;  /* 0x0004d00001187983 */ /* 0x000ee20000300800 */
[----:B------:R-:W3:Y:S02]  /*4a000*/  LDL.LU R25, [R1+0x4d4] ;  /* 0x0004d40001197983 */ /* 0x000ee40000300800 */
[----:B------:R-:W3:Y:S02]  /*4a010*/  LDL.LU R26, [R1+0x4d8] ;  /* 0x0004d800011a7983 */ /* 0x000ee40000300800 */
[----:B------:R-:W3:Y:S01]  /*4a020*/  LDL.LU R27, [R1+0x4dc] ;  /* 0x0004dc00011b7983 */ /* 0x000ee20000300800 */
[----:B------:R-:W3:Y:S01]  /*4a030*/  LDL.LU.64 R36, [R1+0x1020] ;  /* 0x0010200001247983 */ /* 0x000ee20000300a00 */
[----:B------:R-:W3:Y:S02]  /*4a040*/  LDL.LU.64 R38, [R1+0x1028] ;  /* 0x0010280001267983 */ /* 0x000ee40000300a00 */
[----:B------:R-:W-:-:S02]  /*4a050*/  IMAD.MOV.U32 R5, RZ, RZ, R18 ;  /* 0x000000ffff057224 */ /* 0x000fc400078e0012 */
[----:B------:R-:W-:Y:S01]  /*4a060*/  IMAD.MOV.U32 R4, RZ, RZ, R19 ;  /* 0x000000ffff047224 */ /* 0x000fe200078e0013 */
[----:B0-----:R-:W4:Y:S01]  /*4a070*/  LDL.LU.64 R16, [R1+0x1040] ;  /* 0x0010400001107983 */ /* 0x001f220000300a00 */
[----:B------:R-:W4:Y:S02]  /*4a080*/  LDL.LU.64 R18, [R1+0x1048] ;  /* 0x0010480001127983 */ /* 0x000f240000300a00 */
[----:B------:R-:W4:Y:S02]  /*4a090*/  LDL.LU R44, [R1+0x480] ;  /* 0x00048000012c7983 */ /* 0x000f240000300800 */
[----:B------:R-:W4:Y:S01]  /*4a0a0*/  LDL.LU R45, [R1+0x484] ;  /* 0x00048400012d7983 */ /* 0x000f220000300800 */
[----:B------:R-:W4:Y:S01]  /*4a0b0*/  LDL.LU R46, [R1+0x488] ;  /* 0x00048800012e7983 */ /* 0x000f220000300800 */
[----:B------:R-:W4:Y:S02]  /*4a0c0*/  LDL.LU R47, [R1+0x48c] ;  /* 0x00048c00012f7983 */ /* 0x000f240000300800 */
[----:B------:R-:W4:Y:S02]  /*4a0d0*/  LDL.LU.64 R20, [R1+0x1030] ;  /* 0x0010300001147983 */ /* 0x000f240000300a00 */
[----:B------:R-:W4:Y:S01]  /*4a0e0*/  LDL.LU.64 R22, [R1+0x1038] ;  /* 0x0010380001167983 */ /* 0x000f220000300a00 */
[----:B------:R-:W4:Y:S01]  /*4a0f0*/  LDL.LU R28, [R1+0x4c0] ;  /* 0x0004c000011c7983 */ /* 0x000f220000300800 */
[----:B------:R-:W4:Y:S02]  /*4a100*/  LDL.LU R29, [R1+0x4c4] ;  /* 0x0004c400011d7983 */ /* 0x000f240000300800 */
[----:B------:R-:W4:Y:S02]  /*4a110*/  LDL.LU R30, [R1+0x4c8] ;  /* 0x0004c800011e7983 */ /* 0x000f240000300800 */
[----:B------:R-:W4:Y:S01]  /*4a120*/  LDL.LU R31, [R1+0x4cc] ;  /* 0x0004cc00011f7983 */ /* 0x000f220000300800 */
[----:B------:R0:W-:Y:S04]  /*4a130*/  STL.64 [R1+0x4aa8], R58 ;  /* 0x004aa83a01007387 */ /* 0x0001e80000100a00 */
[----:B0-----:R-:W4:Y:S04]  /*4a140*/  LDL R58, [R1+0xf8] ;  /* 0x0000f800013a7983 */ /* 0x001f280000100800 */
[----:B------:R-:W4:Y:S01]  /*4a150*/  LDL R59, [R1+0xfc] ;  /* 0x0000fc00013b7983 */ /* 0x000f220000100800 */
[----:B------:R-:W-:Y:S01]  /*4a160*/  STL [R1+0x4288], R5 ;  /* 0x0042880501007387 */ /* 0x000fe20000100800 */
[C---:B--2---:R-:W-:Y:S08]  /*4a170*/  HMMA.16816.F32 R8, R48.reuse, R8, R32 ;  /* 0x000000083008723c */ /* 0x044ff00000001820 */
[C---:B---3--:R-:W-:Y:S01]  /*4a180*/  HMMA.16816.F32 R12, R48.reuse, R12, R36 ;  /* 0x0000000c300c723c */ /* 0x048fe20000001824 */
[----:B------:R-:W2:Y:S01]  /*4a190*/  LDL.LU.64 R34, [R1+0x4b70] ;  /* 0x004b700001227983 */ /* 0x000ea20000300a00 */
[----:B------:R-:W3:Y:S11]  /*4a1a0*/  LDL.LU.64 R32, [R1+0x4b68] ;  /* 0x004b680001207983 */ /* 0x000ef60000300a00 */
[----:B------:R-:W-:Y:S02]  /*4a1b0*/  @!UPT UIADD3 URZ, URZ, URZ, URZ ;  /* 0x0000003f3f3ff290 */ /* 0x000fe4000fffe03f */
[----:B------:R0:W-:Y:S01]  /*4a1c0*/  STL.64 [R1+0x1010], R8 ;  /* 0x0010100801007387 */ /* 0x0001e20000100a00 */
[----:B------:R-:W-:Y:S02]  /*4a1d0*/  IMAD.MOV.U32 R40, RZ, RZ, R10 ;  /* 0x000000ffff287224 */ /* 0x000fe400078e000a */
[----:B------:R-:W-:Y:S02]  /*4a1e0*/  IMAD.MOV.U32 R41, RZ, RZ, R11 ;  /* 0x000000ffff297224 */ /* 0x000fe400078e000b */
[----:B------:R-:W2:Y:S04]  /*4a1f0*/  LDL.LU.64 R10, [R1+0x4b60] ;  /* 0x004b6000010a7983 */ /* 0x000ea80000300a00 */
[----:B0-----:R-:W2:Y:S01]  /*4a200*/  LDL.LU.64 R8, [R1+0x4b58] ;  /* 0x004b580001087983 */ /* 0x001ea20000300a00 */
[----:B------:R-:W2:Y:S02]  /*4a210*/  LDL.LU.64 R38, [R1+0x4b50] ;  /* 0x004b500001267983 */ /* 0x000ea40000300a00 */
[----:B------:R-:W2:Y:S02]  /*4a220*/  LDL.LU.64 R36, [R1+0x4b48] ;  /* 0x004b480001247983 */ /* 0x000ea40000300a00 */
[----:B------:R-:W-:Y:S01]  /*4a230*/  STL.64 [R1+0x1020], R12 ;  /* 0x0010200c01007387 */ /* 0x000fe20000100a00 */
[----:B------:R0:W-:Y:S04]  /*4a240*/  STL.64 [R1+0x1028], R14 ;  /* 0x0010280e01007387 */ /* 0x0001e80000100a00 */
[----:B0-----:R-:W2:Y:S01]  /*4a250*/  LDL.LU.64 R14, [R1+0x4b40] ;  /* 0x004b4000010e7983 */ /* 0x001ea20000300a00 */
[----:B------:R-:W4:Y:S02]  /*4a260*/  LDL.LU.64 R12, [R1+0x4b38] ;  /* 0x004b3800010c7983 */ /* 0x000f240000300a00 */
[C---:B----4-:R-:W-:Y:S11]  /*4a270*/  HMMA.16816.F32 R16, R48.reuse, R12, R16 ;  /* 0x0000000c3010723c */ /* 0x050ff60000001810 */
[----:B------:R-:W-:Y:S11]  /*4a280*/  @!UPT UIADD3 URZ, URZ, URZ, URZ ;  /* 0x0000003f3f3ff290 */ /* 0x000ff6000fffe03f */
[----:B------:R-:W-:Y:S01]  /*4a290*/  @!UPT UIADD3 URZ, URZ, URZ, URZ ;  /* 0x0000003f3f3ff290 */ /* 0x000fe2000fffe03f */
[----:B------:R-:W-:Y:S01]  /*4a2a0*/  STL.64 [R1+0x10b0], R16 ;  /* 0x0010b01001007387 */ /* 0x000fe20000100a00 */
[----:B------:R0:W-:Y:S03]  /*4a2b0*/  STL.64 [R1+0x10b8], R18 ;  /* 0x0010b81201007387 */ /* 0x0001e60000100a00 */
[----:B0-----:R-:W4:Y:S01]  /*4a2c0*/  LDL.LU.64 R18, [R1+0x4b30] ;  /* 0x004b300001127983 */ /* 0x001f220000300a00 */
[----:B------:R-:W3:Y:S02]  /*4a2d0*/  LDL.LU.64 R16, [R1+0x4b28] ;  /* 0x004b280001107983 */ /* 0x000ee40000300a00 */
[----:B--2---:R4:W-:Y:S02]  /*4a2e0*/  STL.64 [R1+0x4a70], R14 ;  /* 0x004a700e01007387 */ /* 0x0049e40000100a00 */
[----:B------:R-:W-:Y:S02]  /*4a2f0*/  IMAD.MOV.U32 R12, RZ, RZ, R34 ;  /* 0x000000ffff0c7224 */ /* 0x000fe400078e0022 */
[----:B------:R-:W-:Y:S01]  /*4a300*/  IMAD.MOV.U32 R13, RZ, RZ, R6 ;  /* 0x000000ffff0d7224 */ /* 0x000fe200078e0006 */
[----:B------:R-:W2:Y:S01]  /*4a310*/  LDL.LU R34, [R1+0x4b24] ;  /* 0x004b240001227983 */ /* 0x000ea20000300800 */
[----:B------:R-:W2:Y:S01]  /*4a320*/  LDL.LU R6, [R1+0x4b20] ;  /* 0x004b200001067983 */ /* 0x000ea20000300800 */
[----:B---3--:R-:W-:Y:S01]  /*4a330*/  HMMA.16816.F32 R48, R48, R16, R20 ;  /* 0x000000103030723c */ /* 0x008fe20000001814 */
[----:B----4-:R-:W-:-:S02]  /*4a340*/  IMAD.MOV.U32 R14, RZ, RZ, R18 ;  /* 0x000000ffff0e7224 */ /* 0x010fc400078e0012 */
[----:B------:R-:W-:Y:S01]  /*4a350*/  IMAD.MOV.U32 R15, RZ, RZ, R19 ;  /* 0x000000ffff0f7224 */ /* 0x000fe200078e0013 */
[----:B------:R-:W3:Y:S01]  /*4a360*/  LDL.LU R18, [R1+0x4b1c] ;  /* 0x004b1c0001127983 */ /* 0x000ee20000300800 */
[----:B------:R-:W3:Y:S02]  /*4a370*/  LDL.LU R19, [R1+0x4b18] ;  /* 0x004b180001137983 */ /* 0x000ee40000300800 */
[----:B------:R-:W4:Y:S02]  /*4a380*/  LDL.LU.64 R22, [R1+0x4b10] ;  /* 0x004b100001167983 */ /* 0x000f240000300a00 */
[----:B------:R-:W4:Y:S11]  /*4a390*/  LDL.LU.64 R20, [R1+0x4b08] ;  /* 0x004b080001147983 */ /* 0x000f360000300a00 */
[----:B------:R-:W-:Y:S03]  /*4a3a0*/  @!UPT UIADD3 URZ, URZ, URZ, URZ ;  /* 0x0000003f3f3ff290 */ /* 0x000fe6000fffe03f */
[----:B------:R0:W-:Y:S01]  /*4a3b0*/  STL.64 [R1+0x10a0], R48 ;  /* 0x0010a03001007387 */ /* 0x0001e20000100a00 */
[----:B------:R1:W-:Y:S03]  /*4a3c0*/  STL.64 [R1+0x10a8], R50 ;  /* 0x0010a83201007387 */ /* 0x0003e60000100a00 */
[----:B0-----:R-:W2:Y:S01]  /*4a3d0*/  LDL.LU R48, [R1+0x490] ;  /* 0x0004900001307983 */ /* 0x001ea20000300800 */
[----:B------:R-:W-:Y:S02]  /*4a3e0*/  IMAD.MOV.U32 R49, RZ, RZ, R42 ;  /* 0x000000ffff317224 */ /* 0x000fe400078e002a */
[----:B------:R-:W4:Y:S02]  /*4a3f0*/  LDL.LU R42, [R1+0x4b04] ;  /* 0x004b0400012a7983 */ /* 0x000f240000300800 */
[----:B-1----:R-:W-:Y:S02]  /*4a400*/  IMAD.MOV.U32 R50, RZ, RZ, R43 ;  /* 0x000000ffff327224 */ /* 0x002fe400078e002b */
[----:B------:R-:W4:Y:S01]  /*4a410*/  LDL.LU R43, [R1+0x4b00] ;  /* 0x004b0000012b7983 */ /* 0x000f220000300800 */
[----:B------:R-:W2:Y:S02]  /*4a420*/  LDL.LU R51, [R1+0x49c] ;  /* 0x00049c0001337983 */ /* 0x000ea40000300800 */
[----:B------:R-:W-:-:S02]  /*4a430*/  IMAD.MOV.U32 R16, RZ, RZ, R11 ;  /* 0x000000ffff107224 */ /* 0x000fc400078e000b */
[----:B------:R-:W-:Y:S01]  /*4a440*/  IMAD.MOV.U32 R17, RZ, RZ, R10 ;  /* 0x000000ffff117224 */ /* 0x000fe200078e000a */
[----:B---3--:R0:W-:Y:S01]  /*4a450*/  STL.64 [R1+0x4a58], R18 ;  /* 0x004a581201007387 */ /* 0x0081e20000100a00 */
[----:B------:R-:W3:Y:S02]  /*4a460*/  LDL.LU R11, [R1+0x4afc] ;  /* 0x004afc00010b7983 */ /* 0x000ee40000300800 */
[----:B------:R-:W3:Y:S02]  /*4a470*/  LDL.LU R10, [R1+0x4af8] ;  /* 0x004af800010a7983 */ /* 0x000ee40000300800 */
[----:B0-----:R-:W-:Y:S02]  /*4a480*/  IMAD.MOV.U32 R18, RZ, RZ, R38 ;  /* 0x000000ffff127224 */ /* 0x001fe400078e0026 */
[----:B------:R-:W-:Y:S01]  /*4a490*/  IMAD.MOV.U32 R19, RZ, RZ, R39 ;  /* 0x000000ffff137224 */ /* 0x000fe200078e0027 */
[----:B------:R-:W3:Y:S01]  /*4a4a0*/  LDL.LU R38, [R1+0x4af4] ;  /* 0x004af40001267983 */ /* 0x000ee20000300800 */
[----:B------:R-:W3:Y:S01]  /*4a4b0*/  LDL.LU R39, [R1+0x4af0] ;  /* 0x004af00001277983 */ /* 0x000ee20000300800 */
[C---:B----4-:R-:W-:Y:S11]  /*4a4c0*/  HMMA.16816.F32 R24, R20.reuse, R42, R24 ;  /* 0x0000002a1418723c */ /* 0x050ff60000001818 */
[----:B------:R-:W-:Y:S11]  /*4a4d0*/  @!UPT UIADD3 URZ, URZ, URZ, URZ ;  /* 0x0000003f3f3ff290 */ /* 0x000ff6000fffe03f */
[----:B------:R-:W-:Y:S01]  /*4a4e0*/  @!UPT UIADD3 URZ, URZ, URZ, URZ ;  /* 0x0000003f3f3ff290 */ /* 0x000fe2000fffe03f */
[----:B------:R-:W-:Y:S01]  /*4a4f0*/  STL.64 [R1+0x1090], R24 ;  /* 0x0010901801007387 */ /* 0x000fe20000100a00 */
[----:B------:R0:W-:Y:S03]  /*4a500*/  STL.64 [R1+0x1098], R26 ;  /* 0x0010981a01007387 */ /* 0x0001e60000100a00 */
[----:B0-----:R-:W4:Y:S01]  /*4a510*/  LDL.LU.64 R26, [R1+0x4ae8] ;  /* 0x004ae800011a7983 */ /* 0x001f220000300a00 */
[----:B------:R-:W-:Y:S02]  /*4a520*/  STL.64 [R1+0x4a68], R42 ;  /* 0x004a682a01007387 */ /* 0x000fe40000100a00 */
[----:B------:R2:W-:Y:S02]  /*4a530*/  STL.64 [R1+0x4a60], R40 ;  /* 0x004a602801007387 */ /* 0x0005e40000100a00 */
[----:B--2---:R-:W-:Y:S02]  /*4a540*/  IMAD.MOV.U32 R40, RZ, RZ, R6 ;  /* 0x000000ffff287224 */ /* 0x004fe400078e0006 */
[----:B------:R-:W-:Y:S01]  /*4a550*/  IMAD.MOV.U32 R42, RZ, RZ, R34 ;  /* 0x000000ffff2a7224 */ /* 0x000fe200078e0022 */
[----:B------:R-:W2:Y:S01]  /*4a560*/  LDL.LU R6, [R1+0x4ae4] ;  /* 0x004ae40001067983 */ /* 0x000ea20000300800 */
[----:B------:R-:W-:Y:S01]  /*4a570*/  IMAD.MOV.U32 R43, RZ, RZ, R35 ;  /* 0x000000ffff2b7224 */ /* 0x000fe200078e0023 */
[----:B---3--:R-:W-:Y:S01]  /*4a580*/  HMMA.16816.F32 R28, R20, R38, R28 ;  /* 0x00000026141c723c */ /* 0x008fe2000000181c */
[----:B----4-:R-:W-:-:S02]  /*4a590*/  IMAD.MOV.U32 R41, RZ, RZ, R26 ;  /* 0x000000ffff297224 */ /* 0x010fc400078e001a */
[----:B------:R-:W3:Y:S01]  /*4a5a0*/  LDL.LU R26, [R1+0x4ae0] ;  /* 0x004ae000011a7983 */ /* 0x000ee20000300800 */
[----:B------:R-:W4:Y:S02]  /*4a5b0*/  LDL.LU R34, [R1+0x4adc] ;  /* 0x004adc0001227983 */ /* 0x000f240000300800 */
[----:B------:R-:W4:Y:S11]  /*4a5c0*/  LDL.LU R35, [R1+0x4ad8] ;  /* 0x004ad80001237983 */ /* 0x000f360000300800 */
[----:B------:R-:W-:Y:S06]  /*4a5d0*/  @!UPT UIADD3 URZ, URZ, URZ, URZ ;  /* 0x0000003f3f3ff290 */ /* 0x000fec000fffe03f */
[----:B------:R-:W-:Y:S01]  /*4a5e0*/  STL.64 [R1+0x1080], R28 ;  /* 0x0010801c01007387 */ /* 0x000fe20000100a00 */
[----:B------:R0:W-:Y:S04]  /*4a5f0*/  STL.64 [R1+0x1088], R30 ;  /* 0x0010881e01007387 */ /* 0x0001e80000100a00 */
[----:B0-----:R-:W2:Y:S01]  /*4a600*/  LDL.LU.64 R30, [R1+0x4ad0] ;  /* 0x004ad000011e7983 */ /* 0x001ea20000300a00 */
[----:B------:R-:W-:Y:S02]  /*4a610*/  STL.64 [R1+0x4a40], R38 ;  /* 0x004a402601007387 */ /* 0x000fe40000100a00 */
[----:B------:R0:W-:Y:S02]  /*4a620*/  STL.64 [R1+0x4a38], R36 ;  /* 0x004a382401007387 */ /* 0x0001e40000100a00 */
[----:B0-----:R-:W-:-:S02]  /*4a630*/  IMAD.MOV.U32 R37, RZ, RZ, R27 ;  /* 0x000000ffff257224 */ /* 0x001fc400078e001b */
[----:B------:R-:W-:Y:S02]  /*4a640*/  IMAD.MOV.U32 R38, RZ, RZ, R10 ;  /* 0x000000ffff267224 */ /* 0x000fe400078e000a */
[----:B------:R-:W-:Y:S02]  /*4a650*/  IMAD.MOV.U32 R39, RZ, RZ, R11 ;  /* 0x000000ffff277224 */ /* 0x000fe400078e000b */
[----:B--2---:R-:W-:Y:S02]  /*4a660*/  IMAD.MOV.U32 R36, RZ, RZ, R31 ;  /* 0x000000ffff247224 */ /* 0x004fe400078e001f */
[----:B------:R-:W2:Y:S01]  /*4a670*/  LDL.LU R31, [R1+0x4ac8] ;  /* 0x004ac800011f7983 */ /* 0x000ea20000300800 */
[----:B------:R-:W3:Y:S02]  /*4a680*/  LDL.LU R27, [R1+0x4ac4] ;  /* 0x004ac400011b7983 */ /* 0x000ee40000300800 */
[----:B------:R-:W3:Y:S02]  /*4a690*/  LDL.LU R10, [R1+0x4ac0] ;  /* 0x004ac000010a7983 */ /* 0x000ee40000300800 */
[----:B------:R-:W3:Y:S01]  /*4a6a0*/  LDL.LU R11, [R1+0x4abc] ;  /* 0x004abc00010b7983 */ /* 0x000ee20000300800 */
[C---:B----4-:R-:W-:Y:S01]  /*4a6b0*/  HMMA.16816.F32 R36, R20.reuse, R34, R36 ;  /* 0x000000221424723c */ /* 0x050fe20000001824 */
[----:B------:R-:W-:Y:S01]  /*4a6c0*/  STL.64 [R1+0x4a80], R34 ;  /* 0x004a802201007387 */ /* 0x000fe20000100a00 */
[----:B------:R-:W-:Y:S11]  /*4a6d0*/  STL.64 [R1+0x4a78], R32 ;  /* 0x004a782001007387 */ /* 0x000ff60000100a00 */
[----:B------:R-:W-:Y:S10]  /*4a6e0*/  @!UPT UIADD3 URZ, URZ, URZ, URZ ;  /* 0x0000003f3f3ff290 */ /* 0x000ff4000fffe03f */
[----:B------:R-:W-:Y:S01]  /*4a6f0*/  STL.64 [R1+0x1070], R36 ;  /* 0x0010702401007387 */ /* 0x000fe20000100a00 */
[----:B------:R2:W-:Y:S02]  /*4a700*/  STL.64 [R1+0x1078], R38 ;  /* 0x0010782601007387 */ /* 0x0005e40000100a00 */
[C---:B--2---:R-:W-:Y:S08]  /*4a710*/  HMMA.16816.F32 R36, R20.reuse, R30, R40 ;  /* 0x0000001e1424723c */ /* 0x044ff00000001828 */
[C---:B---3--:R-:W-:Y:S01]  /*4a720*/  HMMA.16816.F32 R32, R20.reuse, R26, R48 ;  /* 0x0000001a1420723c */ /* 0x048fe20000001830 */
[----:B------:R0:W-:Y:S04]  /*4a730*/  STL.64 [R1+0x4ab0], R30 ;  /* 0x004ab01e01007387 */ /* 0x0001e80000100a00 */
[----:B------:R-:W1:Y:S03]  /*4a740*/  LDSM.16.MT88.4 R48, [R0+0x2100] ;  /* 0x002100000030783b */ /* 0x000e660000004200 */
[C---:B0-----:R-:W-:Y:S07]  /*4a750*/  HMMA.16816.F32 R28, R20.reuse, R10, R44 ;  /* 0x0000000a141c723c */ /* 0x041fee000000182c */
[----:B------:R-:W-:Y:S01]  /*4a760*/  STL.64 [R1+0x1060], R36 ;  /* 0x0010602401007387 */ /* 0x000fe20000100a00 */
[----:B------:R-:W-:Y:S07]  /*4a770*/  STL.64 [R1+0x1068], R38 ;  /* 0x0010682601007387 */ /* 0x000fee0000100a00 */
[----:B------:R-:W-:Y:S02]  /*4a780*/  STL.64 [R1+0x1050], R32 ;  /* 0x0010502001007387 */ /* 0x000fe40000100a00 */
[----:B------:R-:W-:Y:S01]  /*4a790*/  IMAD.MOV.U32 R44, RZ, RZ, R7 ;  /* 0x000000ffff2c7224 */ /* 0x000fe200078e0007 */
[----:B------:R-:W-:Y:S01]  /*4a7a0*/  STL.64 [R1+0x1058], R34 ;  /* 0x0010582201007387 */ /* 0x000fe20000100a00 */
[----:B------:R-:W2:Y:S04]  /*4a7b0*/  LDL.LU R7, [R1+0x4ab8] ;  /* 0x004ab80001077983 */ /* 0x000ea80000300800 */
[----:B------:R-:W-:Y:S01]  /*4a7c0*/  STL.64 [R1+0x1040], R28 ;  /* 0x0010401c01007387 */ /* 0x000fe20000100a00 */
[----:B------:R-:W-:Y:S02]  /*4a7d0*/  STL.64 [R1+0x1048], R30 ;  /* 0x0010481e01007387 */ /* 0x000fe40000100a00 */
[----:B------:R-:W3:Y:S02]  /*4a7e0*/  LDL.LU R45, [R1+0x674] ;  /* 0x00067400012d7983 */ /* 0x000ee40000300800 */
[----:B------:R-:W3:Y:S01]  /*4a7f0*/  LDL.LU R46, [R1+0x678] ;  /* 0x00067800012e7983 */ /* 0x000ee20000300800 */
[----:B------:R-:W3:Y:S01]  /*4a800*/  LDL.LU R47, [R1+0x67c] ;  /* 0x00067c00012f7983 */ /* 0x000ee20000300800 */
[----:B------:R-:W-:Y:S02]  /*4a810*/  STL.64 [R1+0x4a90], R10 ;  /* 0x004a900a01007387 */ /* 0x000fe40000100a00 */
[----:B------:R0:W-:Y:S02]  /*4a820*/  STL.64 [R1+0x4a88], R8 ;  /* 0x004a880801007387 */ /* 0x0001e40000100a00 */
[C---:B0-----:R-:W-:Y:S01]  /*4a830*/  HMMA.16816.F32 R8, R20.reuse, R58, R12 ;  /* 0x0000003a1408723c */ /* 0x041fe2000000180c */
[----:B-1----:R-:W-:Y:S01]  /*4a840*/  STL.64 [R1+0x49a0], R50 ;  /* 0x0049a03201007387 */ /* 0x002fe20000100a00 */
[----:B------:R-:W-:Y:S02]  /*4a850*/  STL.64 [R1+0x4998], R48 ;  /* 0x0049983001007387 */ /* 0x000fe40000100a00 */
[----:B------:R-:W4:Y:S04]  /*4a860*/  LDL.LU R40, [R1+0x620] ;  /* 0x0006200001287983 */ /* 0x000f280000300800 */
[C---:B--2---:R-:W-:Y:S11]  /*4a870*/  HMMA.16816.F32 R16, R20.reuse, R6, R16 ;  /* 0x000000061410723c */ /* 0x044ff60000001810 */
[----:B------:R-:W-:Y:S11]  /*4a880*/  @!UPT UIADD3 URZ, URZ, URZ, URZ ;  /* 0x0000003f3f3ff290 */ /* 0x000ff6000fffe03f */
[----:B------:R-:W-:Y:S01]  /*4a890*/  @!UPT UIADD3 URZ, URZ, URZ, URZ ;  /* 0x0000003f3f3ff290 */ /* 0x000fe2000fffe03f */
[----:B------:R-:W-:Y:S01]  /*4a8a0*/  STL.64 [R1+0x1860], R16 ;  /* 0x0018601001007387 */ /* 0x000fe20000100a00 */
[----:B------:R3:W-:Y:S02]  /*4a8b0*/  STL.64 [R1+0x1868], R18 ;  /* 0x0018681201007387 */ /* 0x0007e40000100a00 */
[----:B------:R-:W-:Y:S02]  /*4a8c0*/  STL.64 [R1+0x1850], R8 ;  /* 0x0018500801007387 */ /* 0x000fe40000100a00 */
[----:B------:R-:W-:Y:S01]  /*4a8d0*/  STL.64 [R1+0x1858], R10 ;  /* 0x0018580a01007387 */ /* 0x000fe20000100a00 */
[----:B------:R-:W4:Y:S01]  /*4a8e0*/  LDL.LU R41, [R1+0x624] ;  /* 0x0006240001297983 */ /* 0x000f220000300800 */
[----:B------:R-:W2:Y:S02]  /*4a8f0*/  LDL.LU R42, [R1+0x628] ;  /* 0x00062800012a7983 */ /* 0x000ea40000300800 */
[----:B------:R-:W2:Y:S02]  /*4a900*/  LDL.LU R43, [R1+0x62c] ;  /* 0x00062c00012b7983 */ /* 0x000ea40000300800 */
[----:B------:R-:W4:Y:S01]  /*4a910*/  LDL.LU R28, [R1+0x660] ;  /* 0x00066000011c7983 */ /* 0x000f220000300800 */
[----:B------:R-:W4:Y:S01]  /*4a920*/  LDL.LU R29, [R1+0x664] ;  /* 0x00066400011d7983 */ /* 0x000f220000300800 */
[----:B------:R-:W4:Y:S02]  /*4a930*/  LDL.LU R30, [R1+0x668] ;  /* 0x00066800011e7983 */ /* 0x000f240000300800 */
[----:B------:R-:W4:Y:S02]  /*4a940*/  LDL.LU R31, [R1+0x66c] ;  /* 0x00066c00011f7983 */ /* 0x000f240000300800 */
[----:B------:R-:W4:Y:S01]  /*4a950*/  LDL.64 R38, [R1+0xd8] ;  /* 0x0000d80001267983 */ /* 0x000f220000100a00 */
[C---:B---3--:R-:W-:Y:S01]  /*4a960*/  HMMA.16816.F32 R16, R20.reuse, R54, R44 ;  /* 0x000000361410723c */ /* 0x048fe2000000182c */
[----:B--2---:R-:W-:Y:S01]  /*4a970*/  STL.64 [R1+0x4aa0], R42 ;  /* 0x004aa02a01007387 */ /* 0x004fe20000100a00 */
[----:B----4-:R0:W-:Y:S02]  /*4a980*/  STL.64 [R1+0x4a98], R40 ;  /* 0x004a982801007387 */ /* 0x0101e40000100a00 */
[----:B------:R-:W2:Y:S01]  /*4a990*/  LDL R34, [R1+0x18] ;  /* 0x0000180001227983 */ /* 0x000ea20000100800 */
[----:B------:R-:W2:Y:S04]  /*4a9a0*/  LDL R35, [R1+0x1c] ;  /* 0x00001c0001237983 */ /* 0x000ea80000100800 */
[----:B------:R-:W3:Y:S01]  /*4a9b0*/  LDL.LU R48, [R1+0x650] ;  /* 0x0006500001307983 */ /* 0x000ee20000300800 */
[----:B------:R-:W3:Y:S02]  /*4a9c0*/  LDL.LU R49, [R1+0x654] ;  /* 0x0006540001317983 */ /* 0x000ee40000300800 */
[----:B------:R-:W3:Y:S02]  /*4a9d0*/  LDL.LU R50, [R1+0x658] ;  /* 0x0006580001327983 */ /* 0x000ee40000300800 */
[----:B------:R-:W3:Y:S01]  /*4a9e0*/  LDL.LU R51, [R1+0x65c] ;  /* 0x00065c0001337983 */ /* 0x000ee20000300800 */
[----:B------:R-:W3:Y:S01]  /*4a9f0*/  LDL.64 R58, [R1+0x38] ;  /* 0x00003800013a7983 */ /* 0x000ee20000100a00 */
[----:B------:R-:W-:Y:S03]  /*4aa00*/  HMMA.16816.F32 R28, R20, R38, R28 ;  /* 0x00000026141c723c */ /* 0x000fe6000000181c */
[----:B0-----:R-:W4:Y:S01]  /*4aa10*/  LDL.LU R40, [R1+0x640] ;  /* 0x0006400001287983 */ /* 0x001f220000300800 */
[----:B------:R-:W4:Y:S02]  /*4aa20*/  LDL.LU R41, [R1+0x644] ;  /* 0x0006440001297983 */ /* 0x000f240000300800 */
[----:B------:R-:W4:Y:S02]  /*4aa30*/  LDL.LU R42, [R1+0x648] ;  /* 0x00064800012a7983 */ /* 0x000f240000300800 */
[----:B------:R-:W4:Y:S01]  /*4aa40*/  LDL.LU R43, [R1+0x64c] ;  /* 0x00064c00012b7983 */ /* 0x000f220000300800 */
[----:B------:R-:W2:Y:S01]  /*4aa50*/  LDL.LU R8, [R1+0x630] ;  /* 0x0006300001087983 */ /* 0x000ea20000300800 */
[----:B------:R-:W2:Y:S02]  /*4aa60*/  LDL.LU R9, [R1+0x634] ;  /* 0x0006340001097983 */ /* 0x000ea40000300800 */
[----:B------:R-:W2:Y:S02]  /*4aa70*/  LDL.LU R10, [R1+0x638] ;  /* 0x00063800010a7983 */ /* 0x000ea40000300800 */
[----:B------:R-:W2:Y:S01]  /*4aa80*/  LDL.LU R11, [R1+0x63c] ;  /* 0x00063c00010b7983 */ /* 0x000ea20000300800 */
[----:B------:R-:W2:Y:S01]  /*4aa90*/  LDL.64 R14, [R1+0x8] ;  /* 0x00000800010e7983 */ /* 0x000ea20000100a00 */
[----:B------:R0:W-:Y:S02]  /*4aaa0*/  STL.64 [R1+0x1840], R16 ;  /* 0x0018401001007387 */ /* 0x0001e40000100a00 */
[----:B------:R1:W-:Y:S02]  /*4aab0*/  STL.64 [R1+0x1848], R18 ;  /* 0x0018481201007387 */ /* 0x0003e40000100a00 */
[----:B------:R-:W-:Y:S01]  /*4aac0*/  IMAD.MOV.U32 R24, RZ, RZ, R54 ;  /* 0x000000ffff187224 */ /* 0x000fe200078e0036 */
[----:B0-----:R-:W2:Y:S01]  /*4aad0*/  LDL.LU R16, [R1+0x610] ;  /* 0x0006100001107983 */ /* 0x001ea20000300800 */
[----:B------:R-:W2:Y:S02]  /*4aae0*/  LDL.LU R17, [R1+0x614] ;  /* 0x0006140001117983 */ /* 0x000ea40000300800 */
[----:B-1----:R-:W2:Y:S02]  /*4aaf0*/  LDL.LU R18, [R1+0x618] ;  /* 0x0006180001127983 */ /* 0x002ea40000300800 */
[----:B------:R-:W2:Y:S01]  /*4ab00*/  LDL.LU R19, [R1+0x61c] ;  /* 0x00061c0001137983 */ /* 0x000ea20000300800 */
[----:B------:R-:W2:Y:S01]  /*4ab10*/  LDL.LU R44, [R1+0x470] ;  /* 0x00047000012c7983 */ /* 0x000ea20000300800 */
[----:B------:R-:W2:Y:S02]  /*4ab20*/  LDL.LU R45, [R1+0x474] ;  /* 0x00047400012d7983 */ /* 0x000ea40000300800 */
[----:B------:R-:W2:Y:S02]  /*4ab30*/  LDL.LU R46, [R1+0x478] ;  /* 0x00047800012e7983 */ /* 0x000ea40000300800 */
[----:B------:R-:W2:Y:S01]  /*4ab40*/  LDL.LU R47, [R1+0x47c] ;  /* 0x00047c00012f7983 */ /* 0x000ea20000300800 */
[----:B------:R-:W2:Y:S01]  /*4ab50*/  LDL.LU R52, [R1+0x410] ;  /* 0x0004100001347983 */ /* 0x000ea20000300800 */
[----:B------:R-:W2:Y:S02]  /*4ab60*/  LDL.LU R53, [R1+0x414] ;  /* 0x0004140001357983 */ /* 0x000ea40000300800 */
[----:B------:R-:W-:-:S02]  /*4ab70*/  IMAD.MOV.U32 R5, RZ, RZ, R55 ;  /* 0x000000ffff057224 */ /* 0x000fc400078e0037 */
[----:B------:R-:W2:Y:S01]  /*4ab80*/  LDL.LU R54, [R1+0x418] ;  /* 0x0004180001367983 */ /* 0x000ea20000300800 */
[----:B------:R-:W2:Y:S01]  /*4ab90*/  LDL.LU R55, [R1+0x41c] ;  /* 0x00041c0001377983 */ /* 0x000ea20000300800 */
[----:B------:R-:W-:Y:S02]  /*4aba0*/  STL.64 [R1+0x1830], R28 ;  /* 0x0018301c01007387 */ /* 0x000fe40000100a00 */
[----:B------:R0:W-:Y:S02]  /*4abb0*/  STL.64 [R1+0x1838], R30 ;  /* 0x0018381e01007387 */ /* 0x0001e40000100a00 */
[----:B------:R-:W-:Y:S01]  /*4abc0*/  IMAD.MOV.U32 R25, RZ, RZ, R39 ;  /* 0x000000ffff197224 */ /* 0x000fe200078e0027 */
[----:B0-----:R-:W2:Y:S01]  /*4abd0*/  LDL.LU.64 R30, [R1+0x4ab0] ;  /* 0x004ab000011e7983 */ /* 0x001ea20000300a00 */
[----:B------:R-:W2:Y:S02]  /*4abe0*/  LDL.LU R36, [R1+0x460] ;  /* 0x0004600001247983 */ /* 0x000ea40000300800 */
[----:B------:R-:W-:-:S02]  /*4abf0*/  IMAD.MOV.U32 R28, RZ, RZ, R38 ;  /* 0x000000ffff1c7224 */ /* 0x000fc400078e0026 */
[----:B------:R-:W2:Y:S01]  /*4ac00*/  LDL.LU R37, [R1+0x464] ;  /* 0x0004640001257983 */ /* 0x000ea20000300800 */
[----:B------:R-:W2:Y:S01]  /*4ac10*/  LDL.LU R38, [R1+0x468] ;  /* 0x0004680001267983 */ /* 0x000ea20000300800 */
[----:B------:R-:W2:Y:S01]  /*4ac20*/  LDL.LU R39, [R1+0x46c] ;  /* 0x00046c0001277983 */ /* 0x000ea20000300800 */
[C---:B---3--:R-:W-:Y:S01]  /*4ac30*/  HMMA.16816.F32 R48, R20.reuse, R58, R48 ;  /* 0x0000003a1430723c */ /* 0x048fe20000001830 */
[----:B------:R-:W-:Y:S11]  /*4ac40*/  IMAD.MOV.U32 R29, RZ, RZ, R59 ;  /* 0x000000ffff1d7224 */ /* 0x000ff600078e003b */
[----:B------:R-:W-:Y:S11]  /*4ac50*/  @!UPT UIADD3 URZ, URZ, URZ, URZ ;  /* 0x0000003f3f3ff290 */ /* 0x000ff6000fffe03f */
[----:B------:R0:W-:Y:S01]  /*4ac60*/  STL.64 [R1+0x1820], R48 ;  /* 0x0018203001007387 */ /* 0x0001e20000100a00 */
[----:B------:R-:W-:Y:S02]  /*4ac70*/  STL.64 [R1+0x1828], R50 ;  /* 0x0018283201007387 */ /* 0x000fe40000100a00 */
[----:B0-----:R-:W-:Y:S02]  /*4ac80*/  IMAD.MOV.U32 R48, RZ, RZ, R58 ;  /* 0x000000ffff307224 */ /* 0x001fe400078e003a */
[----:B------:R-:W4:Y:S02]  /*4ac90*/  LDL.LU.64 R58, [R1+0x4aa8] ;  /* 0x004aa800013a7983 */ /* 0x000f240000300a00 */
[C---:B----4-:R-:W-:Y:S11]  /*4aca0*/  HMMA.16816.F32 R40, R20.reuse, R58, R40 ;  /* 0x0000003a1428723c */ /* 0x050ff60000001828 */
[----:B------:R-:W-:Y:S11]  /*4acb0*/  @!UPT UIADD3 URZ, URZ, URZ, URZ ;  /* 0x0000003f3f3ff290 */ /* 0x000ff6000fffe03f */
[----:B------:R-:W-:Y:S01]  /*4acc0*/  @!UPT UIADD3 URZ, URZ, URZ, URZ ;  /* 0x0000003f3f3ff290 */ /* 0x000fe2000fffe03f */
[----:B------:R-:W-:Y:S01]  /*4acd0*/  STL.64 [R1+0x1810], R40 ;  /* 0x0018102801007387 */ /* 0x000fe20000100a00 */
[----:B------:R0:W-:Y:S03]  /*4ace0*/  STL.64 [R1+0x1818], R42 ;  /* 0x0018182a01007387 */ /* 0x0001e60000100a00 */
[----:B0-----:R-:W3:Y:S01]  /*4acf0*/  LDL.LU.64 R42, [R1+0x4aa0] ;  /* 0x004aa000012a7983 */ /* 0x001ee20000300a00 */
[----:B------:R-:W3:Y:S01]  /*4ad00*/  LDL.LU.64 R40, [R1+0x4a98] ;  /* 0x004a980001287983 */ /* 0x000ee20000300a00 */
[----:B--2---:R-:W-:Y:S01]  /*4ad10*/  HMMA.16816.F32 R32, R20, R34, R8 ;  /* 0x000000221420723c */ /* 0x004fe20000001808 */
[----:B------:R0:W-:Y:S01]  /*4ad20*/  STL.64 [R1+0x49f8], R58 ;  /* 0x0049f83a01007387 */ /* 0x0001e20000100a00 */
[----:B------:R-:W2:Y:S01]  /*4ad30*/  LDL.LU R56, [R1+0x420] ;  /* 0x0004200001387983 */ /* 0x000ea20000300800 */
[----:B------:R-:W2:Y:S02]  /*4ad40*/  LDL.LU R57, [R1+0x424] ;  /* 0x0004240001397983 */ /* 0x000ea40000300800 */
[----:B------:R-:W-:-:S02]  /*4ad50*/  IMAD.MOV.U32 R50, RZ, RZ, R14 ;  /* 0x000000ffff327224 */ /* 0x000fc400078e000e */
[----:B------:R-:W-:Y:S01]  /*4ad60*/  IMAD.MOV.U32 R49, RZ, RZ, R15 ;  /* 0x000000ffff317224 */ /* 0x000fe200078e000f */
[----:B0-----:R-:W2:Y:S01]  /*4ad70*/  LDL.LU R58, [R1+0x428] ;  /* 0x00042800013a7983 */ /* 0x001ea20000300800 */
[----:B------:R-:W2:Y:S02]  /*4ad80*/  LDL.LU R59, [R1+0x42c] ;  /* 0x00042c00013b7983 */ /* 0x000ea40000300800 */
[----:B------:R-:W4:Y:S02]  /*4ad90*/  LDL.LU.64 R10, [R1+0x4a90] ;  /* 0x004a9000010a7983 */ /* 0x000f240000300a00 */
[----:B------:R-:W2:Y:S10]  /*4ada0*/  LDL.LU.64 R8, [R1+0x4a88] ;  /* 0x004a880001087983 */ /* 0x000eb40000300a00 */
[----:B------:R-:W-:Y:S01]  /*4adb0*/  STL.64 [R1+0x1800], R32 ;  /* 0x0018002001007387 */ /* 0x000fe20000100a00 */
[----:B------:R0:W-:Y:S03]  /*4adc0*/  STL.64 [R1+0x1808], R34 ;  /* 0x0018082201007387 */ /* 0x0001e60000100a00 */
[----:B0-----:R-:W2:Y:S01]  /*4add0*/  LDL.LU.64 R34, [R1+0x4a80] ;  /* 0x004a800001227983 */ /* 0x001ea20000300a00 */
[----:B------:R-:W2:Y:S01]  /*4ade0*/  LDL.LU.64 R32, [R1+0x4a78] ;  /* 0x004a780001207983 */ /* 0x000ea20000300a00 */
[C---:B---3--:R-:W-:Y:S02]  /*4adf0*/  HMMA.16816.F32 R40, R20.reuse, R14, R40 ;  /* 0x0000000e1428723c */ /* 0x048fe40000001828 */
[----:B------:R-:W3:Y:S11]  /*4ae00*/  LDL.LU.64 R14, [R1+0x4a70] ;  /* 0x004a7000010e7983 */ /* 0x000ef60000300a00 */
[----:B------:R-:W-:Y:S10]  /*4ae10*/  @!UPT UIADD3 URZ, URZ, URZ, URZ ;  /* 0x0000003f3f3ff290 */ /* 0x000ff4000fffe03f */
[----:B------:R0:W-:Y:S01]  /*4ae20*/  STL.64 [R1+0x17f0], R40 ;  /* 0x0017f02801007387 */ /* 0x0001e20000100a00 */
[----:B------:R-:W-:Y:S02]  /*4ae30*/  IMAD.MOV.U32 R13, RZ, RZ, R42 ;  /* 0x000000ffff0d7224 */ /* 0x000fe400078e002a */
[----:B------:R-:W-:Y:S02]  /*4ae40*/  IMAD.MOV.U32 R12, RZ, RZ, R43 ;  /* 0x000000ffff0c7224 */ /* 0x000fe400078e002b */
[----:B------:R-:W2:Y:S04]  /*4ae50*/  LDL.LU.64 R42, [R1+0x4a68] ;  /* 0x004a6800012a7983 */ /* 0x000ea80000300a00 */
[----:B0-----:R-:W2:Y:S01]  /*4ae60*/  LDL.LU.64 R40, [R1+0x4a60] ;  /* 0x004a600001287983 */ /* 0x001ea20000300a00 */
[C---:B---3--:R-:W-:Y:S11]  /*4ae70*/  HMMA.16816.F32 R16, R20.reuse, R14, R16 ;  /* 0x0000000e1410723c */ /* 0x048ff60000001810 */
[----:B------:R-:W-:Y:S11]  /*4ae80*/  @!UPT UIADD3 URZ, URZ, URZ, URZ ;  /* 0x0000003f3f3ff290 */ /* 0x000ff6000fffe03f */
[----:B------:R-:W-:Y:S01]  /*4ae90*/  @!UPT UIADD3 URZ, URZ, URZ, URZ ;  /* 0x0000003f3f3ff290 */ /* 0x000fe2000fffe03f */
[----:B------:R-:W-:Y:S01]  /*4aea0*/  STL.64 [R1+0x17e0], R16 ;  /* 0x0017e01001007387 */ /* 0x000fe20000100a00 */
[----:B------:R0:W-:Y:S03]  /*4aeb0*/  STL.64 [R1+0x17e8], R18 ;  /* 0x0017e81201007387 */ /* 0x0001e60000100a00 */
[----:B0-----:R-:W3:Y:S01]  /*4aec0*/  LDL.LU.64 R18, [R1+0x4a58] ;  /* 0x004a580001127983 */ /* 0x001ee20000300a00 */
[----:B------:R-:W-:Y:S02]  /*4aed0*/  STL.64 [R1+0x49b8], R14 ;  /* 0x0049b80e01007387 */ /* 0x000fe40000100a00 */
[----:B------:R0:W-:Y:S02]  /*4aee0*/  STL.64 [R1+0x49b0], R12 ;  /* 0x0049b00c01007387 */ /* 0x0001e40000100a00 */
[----:B0-----:R-:W2:Y:S01]  /*4aef0*/  LDL.LU R12, [R1+0x430] ;  /* 0x00043000010c7983 */ /* 0x001ea20000300800 */
[----:B------:R-:W2:Y:S02]  /*4af00*/  LDL.LU R13, [R1+0x434] ;  /* 0x00043400010d7983 */ /* 0x000ea40000300800 */
[----:B------:R-:W2:Y:S02]  /*4af10*/  LDL.LU R14, [R1+0x438] ;  /* 0x00043800010e7983 */ /* 0x000ea40000300800 */
[----:B------:R-:W2:Y:S01]  /*4af20*/  LDL.LU R15, [R1+0x43c] ;  /* 0x00043c00010f7983 */ /* 0x000ea20000300800 */
[----:B---3--:R-:W-:Y:S01]  /*4af30*/  HMMA.16816.F32 R20, R20, R18, R44 ;  /* 0x000000121414723c */ /* 0x008fe2000000182c */
[----:B------:R-:W2:Y:S01]  /*4af40*/  LDL.LU.64 R46, [R1+0x4a50] ;  /* 0x004a5000012e7983 */ /* 0x000ea20000300a00 */
[----:B------:R-:W2:Y:S11]  /*4af50*/  LDL.LU.64 R44, [R1+0x4a48] ;  /* 0x004a4800012c7983 */ /* 0x000eb60000300a00 */
[----:B------:R-:W-:Y:S10]  /*4af60*/  @!UPT UIADD3 URZ, URZ, URZ, URZ ;  /* 0x0000003f3f3ff290 */ /* 0x000ff4000fffe03f */
[----:B------:R0:W-:Y:S01]  /*4af70*/  STL.64 [R1+0x1030], R20 ;  /* 0x0010301401007387 */ /* 0x0001e20000100a00 */
[----:B------:R1:W-:Y:S03]  /*4af80*/  STL.64 [R1+0x1038], R22 ;  /* 0x0010381601007387 */ /* 0x0003e60000100a00 */
[----:B0-----:R-:W3:Y:S01]  /*4af90*/  LDL.LU R20, [R1+0x440] ;  /* 0x0004400001147983 */ /* 0x001ee20000300800 */
[----:B------:R-:W3:Y:S02]  /*4afa0*/  LDL.LU R21, [R1+0x444] ;  /* 0x0004440001157983 */ /* 0x000ee40000300800 */
[----:B-1----:R-:W3:Y:S02]  /*4afb0*/  LDL.LU R22, [R1+0x448] ;  /* 0x0004480001167983 */ /* 0x002ee40000300800 */
[----:B------:R-:W3:Y:S01]  /*4afc0*/  LDL.LU R23, [R1+0x44c] ;  /* 0x00044c0001177983 */ /* 0x000ee20000300800 */
[----:B------:R0:W-:Y:S01]  /*4afd0*/  STL.64 [R1+0x49a8], R18 ;  /* 0x0049a81201007387 */ /* 0x0001e20000100a00 */
[----:B------:R-:W3:Y:S02]  /*4afe0*/  LDL.LU R16, [R1+0x450] ;  /* 0x0004500001107983 */ /* 0x000ee40000300800 */
[----:B------:R-:W3:Y:S01]  /*4aff0*/  LDL.LU R17, [R1+0x454] ;  /* 0x0004540001117983 */ /* 0x000ee20000300800 */
[----:B0-----:R-:W3:Y:S01]  /*4b000*/  LDL.LU R18, [R1+0x458] ;  /* 0x0004580001127983 */ /* 0x001ee20000300800 */
[----:B------:R-:W3:Y:S01]  /*4b010*/  LDL.LU R19, [R1+0x45c] ;  /* 0x00045c0001137983 */ /* 0x000ee20000300800 */
[C---:B--2---:R-:W-:Y:S11]  /*4b020*/  HMMA.16816.F32 R36, R44.reuse, R42, R36 ;  /* 0x0000002a2c24723c */ /* 0x044ff60000001824 */
[----:B------:R-:W-:Y:S11]  /*4b030*/  @!UPT UIADD3 URZ, URZ, URZ, URZ ;  /* 0x0000003f3f3ff290 */ /* 0x000ff6000fffe03f */
[----:B------:R-:W-:Y:S01]  /*4b040*/  @!UPT UIADD3 URZ, URZ, URZ, URZ ;  /* 0x0000003f3f3ff290 */ /* 0x000fe2000fffe03f */
[----:B------:R-:W-:Y:S01]  /*4b050*/  STL.64 [R1+0x660], R36 ;  /* 0x0006602401007387 */ /* 0x000fe20000100a00 */
[----:B------:R0:W-:Y:S03]  /*4b060*/  STL.64 [R1+0x668], R38 ;  /* 0x0006682601007387 */ /* 0x0001e60000100a00 */
[----:B0-----:R-:W3:Y:S01]  /*4b070*/  LDL.LU.64 R38, [R1+0x4a40] ;  /* 0x004a400001267983 */ /* 0x001ee20000300a00 */
[----:B------:R-:W2:Y:S02]  /*4b080*/  LDL.LU.64 R36, [R1+0x4a38] ;  /* 0x004a380001247983 */ /* 0x000ea40000300a00 */
[----:B------:R-:W-:Y:S02]  /*4b090*/  STL.64 [R1+0x49c8], R42 ;  /* 0x0049c82a01007387 */ /* 0x000fe40000100a00 */
[----:B------:R-:W-:Y:S01]  /*4b0a0*/  STL.64 [R1+0x49c0], R40 ;  /* 0x0049c02801007387 */ /* 0x000fe20000100a00 */
[C---:B------:R-:W-:Y:S08]  /*4b0b0*/  HMMA.16816.F32 R12, R44.reuse, R30, R12 ;  /* 0x0000001e2c0c723c */ /* 0x040ff0000000180c */
[C---:B---3--:R-:W-:Y:S01]  /*4b0c0*/  HMMA.16816.F32 R16, R44.reuse, R38, R16 ;  /* 0x000000262c10723c */ /* 0x048fe20000001810 */
[----:B------:R-:W-:Y:S01]  /*4b0d0*/  STL.64 [R1+0x4990], R38 ;  /* 0x0049902601007387 */ /* 0x000fe20000100a00 */
[----:B--2---:R-:W-:Y:S11]  /*4b0e0*/  STL.64 [R1+0x4988], R36 ;  /* 0x0049882401007387 */ /* 0x004ff60000100a00 */
[----:B------:R-:W-:Y:S10]  /*4b0f0*/  @!UPT UIADD3 URZ, URZ, URZ, URZ ;  /* 0x0000003f3f3ff290 */ /* 0x000ff4000fffe03f */
[----:B------:R-:W-:Y:S01]  /*4b100*/  STL.64 [R1+0x650], R16 ;  /* 0x0006501001007387 */ /* 0x000fe20000100a00 */
[----:B------:R0:W-:Y:S02]  /*4b110*/  STL.64 [R1+0x658], R18 ;  /* 0x0006581201007387 */ /* 0x0001e40000100a00 */
[C---:B0-----:R-:W-:Y:S01]  /*4b120*/  HMMA.16816.F32 R16, R44.reuse, R34, R20 ;  /* 0x000000222c10723c */ /* 0x041fe20000001814 */
[----:B------:R-:W-:Y:S01]  /*4b130*/  STL.64 [R1+0x49d8], R34 ;  /* 0x0049d82201007387 */ /* 0x000fe20000100a00 */
[----:B------:R-:W-:Y:S03]  /*4b140*/  STL.64 [R1+0x49d0], R32 ;  /* 0x0049d02001007387 */ /* 0x000fe60000100a00 */
[----:B------:R-:W0:Y:S11]  /*4b150*/  LDSM.16.MT88.4 R20, [R0+0x2180] ;  /* 0x002180000014783b */ /* 0x000e360000004200 */
[----:B------:R-:W-:Y:S07]  /*4b160*/  @!UPT UIADD3 URZ, URZ, URZ, URZ ;  /* 0x0000003f3f3ff290 */ /* 0x000fee000fffe03f */
[----:B------:R-:W-:Y:S01]  /*4b170*/  STL.64 [R1+0x640], R16 ;  /* 0x0006401001007387 */ /* 0x000fe20000100a00 */
[----:B------:R1:W-:Y:S02]  /*4b180*/  STL.64 [R1+0x648], R18 ;  /* 0x0006481201007387 */ /* 0x0003e40000100a00 */
[----:B------:R-:W-:Y:S02]  /*4b190*/  STL.64 [R1+0x49e0], R26 ;  /* 0x0049e01a01007387 */ /* 0x000fe40000100a00 */
[----:B------:R-:W-:Y:S01]  /*4b1a0*/  STL.64 [R1+0x630], R12 ;  /* 0x0006300c01007387 */ /* 0x000fe20000100a00 */
[----:B------:R4:W-:Y:S01]  /*4b1b0*/  STL.64 [R1+0x638], R14 ;  /* 0x0006380e01007387 */ /* 0x0009e20000100a00 */
[C---:B-1----:R-:W-:Y:S08]  /*4b1c0*/  HMMA.16816.F32 R16, R44.reuse, R26, R56 ;  /* 0x0000001a2c10723c */ /* 0x042ff00000001838 */
[----:B----4-:R-:W-:Y:S11]  /*4b1d0*/  HMMA.16816.F32 R12, R44, R10, R52 ;  /* 0x0000000a2c0c723c */ /* 0x010ff60000001834 */
[----:B------:R-:W-:Y:S04]  /*4b1e0*/  @!UPT UIADD3 URZ, URZ, URZ, URZ ;  /* 0x0000003f3f3ff290 */ /* 0x000fe8000fffe03f */
[----:B------:R1:W-:Y:S01]  /*4b1f0*/  STL.64 [R1+0x620], R16 ;  /* 0x0006201001007387 */ /* 0x0003e20000100a00 */
[----:B------:R2:W-:Y:S02]  /*4b200*/  STL.64 [R1+0x628], R18 ;  /* 0x0006281201007387 */ /* 0x0005e40000100a00 */
[----:B------:R-:W-:Y:S02]  /*4b210*/  STL.64 [R1+0x49f0], R10 ;  /* 0x0049f00a01007387 */ /* 0x000fe40000100a00 */
[----:B------:R-:W-:Y:S03]  /*4b220*/  STL.64 [R1+0x49e8], R8 ;  /* 0x0049e80801007387 */ /* 0x000fe60000100a00 */
[----:B------:R-:W-:Y:S01]  /*4b230*/  STL.64 [R1+0x610], R12 ;  /* 0x0006100c01007387 */ /* 0x000fe20000100a00 */
[----:B------:R3:W-:Y:S03]  /*4b240*/  STL.64 [R1+0x618], R14 ;  /* 0x0006180e01007387 */ /* 0x0007e60000100a00 */
[----:B-1----:R-:W4:Y:S01]  /*4b250*/  LDL.LU R16, [R1+0x580] ;  /* 0x0005800001107983 */ /* 0x002f220000300800 */
[----:B------:R-:W4:Y:S02]  /*4b260*/  LDL.LU R17, [R1+0x584] ;  /* 0x0005840001117983 */ /* 0x000f240000300800 */
[----:B--2---:R-:W2:Y:S02]  /*4b270*/  LDL.LU R18, [R1+0x588] ;  /* 0x0005880001127983 */ /* 0x004ea40000300800 */
[----:B------:R-:W2:Y:S02]  /*4b280*/  LDL.LU R19, [R1+0x58c] ;  /* 0x00058c0001137983 */ /* 0x000ea40000300800 */
[----:B---3--:R-:W-:-:S02]  /*4b290*/  IMAD.MOV.U32 R14, RZ, RZ, R50 ;  /* 0x000000ffff0e7224 */ /* 0x008fc400078e0032 */
[----:B------:R-:W-:Y:S01]  /*4b2a0*/  IMAD.MOV.U32 R15, RZ, RZ, R49 ;  /* 0x000000ffff0f7224 */ /* 0x000fe200078e0031 */
[----:B--2---:R-:W-:Y:S01]  /*4b2b0*/  STL.64 [R1+0x4a08], R18 ;  /* 0x004a081201007387 */ /* 0x004fe20000100a00 */
[----:B----4-:R-:W-:Y:S03]  /*4b2c0*/  STL.64 [R1+0x4a00], R16 ;  /* 0x004a001001007387 */ /* 0x010fe60000100a00 */
[----:B------:R1:W-:Y:S02]  /*4b2d0*/  STL.64 [R1+0x4a10], R14 ;  /* 0x004a100e01007387 */ /* 0x0003e40000100a00 */
[----:B------:R-:W2:Y:S01]  /*4b2e0*/  LDL.LU R8, [R1+0x5b0] ;  /* 0x0005b00001087983 */ /* 0x000ea20000300800 */
[----:B------:R-:W2:Y:S01]  /*4b2f0*/  LDL.LU R9, [R1+0x5b4] ;  /* 0x0005b40001097983 */ /* 0x000ea20000300800 */
[----:B------:R-:W3:Y:S02]  /*4b300*/  LDL.LU R10, [R1+0x5b8] ;  /* 0x0005b800010a7983 */ /* 0x000ee40000300800 */
[----:B------:R-:W3:Y:S02]  /*4b310*/  LDL.LU R11, [R1+0x5bc] ;  /* 0x0005bc00010b7983 */ /* 0x000ee40000300800 */
[----:B------:R-:W-:-:S02]  /*4b320*/  IMAD.MOV.U32 R58, RZ, RZ, R48 ;  /* 0x000000ffff3a7224 */ /* 0x000fc400078e0030 */
[----:B------:R-:W-:Y:S02]  /*4b330*/  IMAD.MOV.U32 R59, RZ, RZ, R29 ;  /* 0x000000ffff3b7224 */ /* 0x000fe400078e001d */
[----:B-1----:R-:W-:Y:S02]  /*4b340*/  IMAD.MOV.U32 R14, RZ, RZ, R28 ;  /* 0x000000ffff0e7224 */ /* 0x002fe400078e001c */
[----:B------:R-:W-:Y:S01]  /*4b350*/  IMAD.MOV.U32 R15, RZ, RZ, R25 ;  /* 0x000000ffff0f7224 */ /* 0x000fe200078e0019 */
[----:B---3--:R-:W-:Y:S01]  /*4b360*/  STL.64 [R1+0x4a20], R10 ;  /* 0x004a200a01007387 */ /* 0x008fe20000100a00 */
[----:B--2---:R1:W-:Y:S02]  /*4b370*/  STL.64 [R1+0x4a18], R8 ;  /* 0x004a180801007387 */ /* 0x0043e40000100a00 */
[----:B------:R-:W-:Y:S02]  /*4b380*/  STL.64 [R1+0x4a28], R58 ;  /* 0x004a283a01007387 */ /* 0x000fe40000100a00 */
[----:B------:R-:W2:Y:S01]  /*4b390*/  LDL.LU R48, [R1+0x600] ;  /* 0x0006000001307983 */ /* 0x000ea20000300800 */
[----:B------:R-:W2:Y:S01]  /*4b3a0*/  LDL.LU R49, [R1+0x604] ;  /* 0x0006040001317983 */ /* 0x000ea20000300800 */
[----:B------:R-:W2:Y:S02]  /*4b3b0*/  LDL.LU R50, [R1+0x608] ;  /* 0x0006080001327983 */ /* 0x000ea40000300800 */
[----:B------:R-:W2:Y:S02]  /*4b3c0*/  LDL.LU R51, [R1+0x60c] ;  /* 0x00060c0001337983 */ /* 0x000ea40000300800 */
[----:B------:R3:W-:Y:S01]  /*4b3d0*/  STL.64 [R1+0x4a30], R14 ;  /* 0x004a300e01007387 */ /* 0x0007e20000100a00 */
[----:B-1----:R-:W4:Y:S01]  /*4b3e0*/  LDL.LU R8, [R1+0x5d0] ;  /* 0x0005d00001087983 */ /* 0x002f220000300800 */
[----:B------:R-:W4:Y:S02]  /*4b3f0*/  LDL.LU R9, [R1+0x5d4] ;  /* 0x0005d40001097983 */ /* 0x000f240000300800 */
[----:B------:R-:W4:Y:S02]  /*4b400*/  LDL.LU R10, [R1+0x5d8] ;  /* 0x0005d800010a7983 */ /* 0x000f240000300800 */
[----:B------:R-:W4:Y:S01]  /*4b410*/  LDL.LU R11, [R1+0x5dc] ;  /* 0x0005dc00010b7983 */ /* 0x000f220000300800 */
[----:B------:R-:W4:Y:S01]  /*4b420*/  LDL.LU R52, [R1+0x5f0] ;  /* 0x0005f00001347983 */ /* 0x000f220000300800 */
[----:B------:R-:W4:Y:S02]  /*4b430*/  LDL.LU R53, [R1+0x5f4] ;  /* 0x0005f40001357983 */ /* 0x000f240000300800 */
[----:B------:R-:W4:Y:S02]  /*4b440*/  LDL.LU R54, [R1+0x5f8] ;  /* 0x0005f80001367983 */ /* 0x000f240000300800 */
[----:B------:R-:W4:Y:S01]  /*4b450*/  LDL.LU R55, [R1+0x5fc] ;  /* 0x0005fc0001377983 */ /* 0x000f220000300800 */
[----:B------:R-:W4:Y:S01]  /*4b460*/  LDL.64 R38, [R1+0xf8] ;  /* 0x0000f80001267983 */ /* 0x000f220000100a00 */
[----:B------:R-:W4:Y:S02]  /*4b470*/  LDL.LU R12, [R1+0x5e0] ;  /* 0x0005e000010c7983 */ /* 0x000f240000300800 */
[----:B------:R-:W4:Y:S02]  /*4b480*/  LDL.LU R13, [R1+0x5e4] ;  /* 0x0005e400010d7983 */ /* 0x000f240000300800 */
[----:B---3--:R-:W3:Y:S01]  /*4b490*/  LDL.LU R14, [R1+0x5e8] ;  /* 0x0005e800010e7983 */ /* 0x008ee20000300800 */
[----:B------:R-:W3:Y:S01]  /*4b4a0*/  LDL.LU R15, [R1+0x5ec] ;  /* 0x0005ec00010f7983 */ /* 0x000ee20000300800 */
[----:B------:R-:W3:Y:S02]  /*4b4b0*/  LDL.LU R16, [R1+0x5c0] ;  /* 0x0005c00001107983 */ /* 0x000ee40000300800 */
[----:B------:R-:W3:Y:S02]  /*4b4c0*/  LDL.LU R17, [R1+0x5c4] ;  /* 0x0005c40001117983 */ /* 0x000ee40000300800 */
[----:B------:R-:W3:Y:S02]  /*4b4d0*/  LDL.LU R18, [R1+0x5c8] ;  /* 0x0005c80001127983 */ /* 0x000ee40000300800 */
[----:B------:R-:W-:Y:S01]  /*4b4e0*/  IMAD.MOV.U32 R58, RZ, RZ, R24 ;  /* 0x000000ffff3a7224 */ /* 0x000fe200078e0018 */
[----:B------:R-:W3:Y:S01]  /*4b4f0*/  LDL.LU R19, [R1+0x5cc] ;  /* 0x0005cc0001137983 */ /* 0x000ee20000300800 */
[----:B------:R-:W3:Y:S02]  /*4b500*/  LDL.LU R24, [R1+0x5a0] ;  /* 0x0005a00001187983 */ /* 0x000ee40000300800 */
[----:B------:R-:W3:Y:S02]  /*4b510*/  LDL.LU R25, [R1+0x5a4] ;  /* 0x0005a40001197983 */ /* 0x000ee40000300800 */
[----:B------:R-:W3:Y:S01]  /*4b520*/  LDL.LU R26, [R1+0x5a8] ;  /* 0x0005a800011a7983 */ /* 0x000ee20000300800 */
[----:B------:R-:W3:Y:S01]  /*4b530*/  LDL.LU R27, [R1+0x5ac] ;  /* 0x0005ac00011b7983 */ /* 0x000ee20000300800 */
[----:B------:R-:W3:Y:S02]  /*4b540*/  LDL.64 R34, [R1+0x18] ;  /* 0x0000180001227983 */ /* 0x000ee40000100a00 */
[----:B------:R-:W3:Y:S02]  /*4b550*/  LDL.LU R40, [R1+0x590] ;  /* 0x0005900001287983 */ /* 0x000ee40000300800 */
[----:B------:R-:W3:Y:S01]  /*4b560*/  LDL.LU R41, [R1+0x594] ;  /* 0x0005940001297983 */ /* 0x000ee20000300800 */
[----:B------:R-:W3:Y:S01]  /*4b570*/  LDL.LU R42, [R1+0x598] ;  /* 0x00059800012a7983 */ /* 0x000ee20000300800 */
[----:B------:R-:W3:Y:S02]  /*4b580*/  LDL.LU R43, [R1+0x59c] ;  /* 0x00059c00012b7983 */ /* 0x000ee40000300800 */
[----:B0-----:R-:W-:Y:S02]  /*4b590*/  STL.64 [R1+0x48e8], R22 ;  /* 0x0048e81601007387 */ /* 0x001fe40000100a00 */
[----:B------:R2:W-:Y:S02]  /*4b5a0*/  STL.64 [R1+0x48e0], R20 ;  /* 0x0048e01401007387 */ /* 0x0005e40000100a00 */
[----:B------:R-:W-:Y:S01]  /*4b5b0*/  IMAD.MOV.U32 R59, RZ, RZ, R5 ;  /* 0x000000ffff3b7224 */ /* 0x000fe200078e0005 */
[C---:B--2---:R-:W-:Y:S01]  /*4b5c0*/  HMMA.16816.F32 R20, R44.reuse, R6, R48 ;  /* 0x000000062c14723c */ /* 0x044fe20000001830 */
[----:B------:R-:W2:Y:S07]  /*4b5d0*/  LDL.LU R48, [R1+0x400] ;  /* 0x0004000001307983 */ /* 0x000eae0000300800 */
[C---:B----4-:R-:W-:Y:S08]  /*4b5e0*/  HMMA.16816.F32 R52, R44.reuse, R38, R52 ;  /* 0x000000262c34723c */ /* 0x050ff00000001834 */
[----:B---3--:R-:W-:Y:S07]  /*4b5f0*/  HMMA.16816.F32 R56, R44, R58, R12 ;  /* 0x0000003a2c38723c */ /* 0x008fee000000180c */
[----:B------:R0:W-:Y:S01]  /*4b600*/  STL.64 [R1+0x1680], R20 ;  /* 0x0016801401007387 */ /* 0x0001e20000100a00 */
[----:B------:R1:W-:Y:S02]  /*4b610*/  STL.64 [R1+0x1688], R22 ;  /* 0x0016881601007387 */ /* 0x0003e40000100a00 */
[----:B------:R-:W2:Y:S02]  /*4b620*/  LDL.LU R49, [R1+0x404] ;  /* 0x0004040001317983 */ /* 0x000ea40000300800 */
[----:B------:R-:W2:Y:S01]  /*4b630*/  LDL.LU R50, [R1+0x408] ;  /* 0x0004080001327983 */ /* 0x000ea20000300800 */
[----:B------:R-:W2:Y:S04]  /*4b640*/  LDL.LU R51, [R1+0x40c] ;  /* 0x00040c0001337983 */ /* 0x000ea80000300800 */
[----:B0-----:R-:W3:Y:S01]  /*4b650*/  LDL.LU R20, [R1+0x3a0] ;  /* 0x0003a00001147983 */ /* 0x001ee20000300800 */
[----:B------:R-:W3:Y:S02]  /*4b660*/  LDL.LU R21, [R1+0x3a4] ;  /* 0x0003a40001157983 */ /* 0x000ee40000300800 */
[----:B-1----:R-:W3:Y:S02]  /*4b670*/  LDL.LU R22, [R1+0x3a8] ;  /* 0x0003a80001167983 */ /* 0x002ee40000300800 */
[----:B------:R-:W3:Y:S01]  /*4b680*/  LDL.LU R23, [R1+0x3ac] ;  /* 0x0003ac0001177983 */ /* 0x000ee20000300800 */
[----:B------:R0:W-:Y:S01]  /*4b690*/  STL.64 [R1+0x1670], R52 ;  /* 0x0016703401007387 */ /* 0x0001e20000100a00 */
[----:B------:R-:W-:Y:S02]  /*4b6a0*/  STL.64 [R1+0x1678], R54 ;  /* 0x0016783601007387 */ /* 0x000fe40000100a00 */
[----:B------:R-:W4:Y:S02]  /*4b6b0*/  LDL.LU R36, [R1+0x3f0] ;  /* 0x0003f00001247983 */ /* 0x000f240000300800 */
[----:B------:R-:W4:Y:S02]  /*4b6c0*/  LDL.LU R37, [R1+0x3f4] ;  /* 0x0003f40001257983 */ /* 0x000f240000300800 */
[----:B------:R-:W-:-:S02]  /*4b6d0*/  IMAD.MOV.U32 R29, RZ, RZ, R39 ;  /* 0x000000ffff1d7224 */ /* 0x000fc400078e0027 */
[----:B0-----:R-:W-:Y:S02]  /*4b6e0*/  IMAD.MOV.U32 R52, RZ, RZ, R38 ;  /* 0x000000ffff347224 */ /* 0x001fe400078e0026 */
[----:B------:R-:W4:Y:S01]  /*4b6f0*/  LDL.LU R38, [R1+0x3f8] ;  /* 0x0003f80001267983 */ /* 0x000f220000300800 */
[----:B------:R-:W4:Y:S02]  /*4b700*/  LDL.LU R39, [R1+0x3fc] ;  /* 0x0003fc0001277983 */ /* 0x000f240000300800 */
[----:B------:R-:W2:Y:S02]  /*4b710*/  LDL.LU.64 R14, [R1+0x4a30] ;  /* 0x004a3000010e7983 */ /* 0x000ea40000300a00 */
[----:B------:R-:W-:Y:S01]  /*4b720*/  STL.64 [R1+0x1660], R56 ;  /* 0x0016603801007387 */ /* 0x000fe20000100a00 */
[----:B------:R0:W-:Y:S04]  /*4b730*/  STL.64 [R1+0x1668], R58 ;  /* 0x0016683a01007387 */ /* 0x0001e80000100a00 */
[----:B0-----:R-:W3:Y:S01]  /*4b740*/  LDL.LU.64 R58, [R1+0x4a28] ;  /* 0x004a2800013a7983 */ /* 0x001ee20000300a00 */
[C---:B--2---:R-:W-:Y:S03]  /*4b750*/  HMMA.16816.F32 R12, R44.reuse, R14, R8 ;  /* 0x0000000e2c0c723c */ /* 0x044fe60000001808 */
[----:B------:R-:W2:Y:S01]  /*4b760*/  LDL.LU.64 R10, [R1+0x4a20] ;  /* 0x004a2000010a7983 */ /* 0x000ea20000300a00 */
[----:B------:R-:W2:Y:S04]  /*4b770*/  LDL.LU.64 R8, [R1+0x4a18] ;  /* 0x004a180001087983 */ /* 0x000ea80000300a00 */
[C---:B---3--:R-:W-:Y:S11]  /*4b780*/  HMMA.16816.F32 R56, R44.reuse, R58, R16 ;  /* 0x0000003a2c38723c */ /* 0x048ff60000001810 */
[----:B------:R-:W-:Y:S04]  /*4b790*/  @!UPT UIADD3 URZ, URZ, URZ, URZ ;  /* 0x0000003f3f3ff290 */ /* 0x000fe8000fffe03f */
[----:B------:R-:W-:Y:S01]  /*4b7a0*/  STL.64 [R1+0x1650], R12 ;  /* 0x0016500c01007387 */ /* 0x000fe20000100a00 */
[----:B------:R0:W-:Y:S03]  /*4b7b0*/  STL.64 [R1+0x1658], R14 ;  /* 0x0016580e01007387 */ /* 0x0001e60000100a00 */
[----:B0-----:R-:W3:Y:S01]  /*4b7c0*/  LDL.LU.64 R14, [R1+0x4a10] ;  /* 0x004a1000010e7983 */ /* 0x001ee20000300a00 */
[----:B------:R-:W2:Y:S02]  /*4b7d0*/  LDL.LU.64 R18, [R1+0x4a08] ;  /* 0x004a080001127983 */ /* 0x000ea40000300a00 */
[----:B------:R-:W2:Y:S02]  /*4b7e0*/  LDL.LU.64 R16, [R1+0x4a00] ;  /* 0x004a000001107983 */ /* 0x000ea40000300a00 */
[----:B------:R-:W-:Y:S01]  /*4b7f0*/  STL.64 [R1+0x1640], R56 ;  /* 0x0016403801007387 */ /* 0x000fe20000100a00 */
[----:B------:R0:W-:Y:S04]  /*4b800*/  STL.64 [R1+0x1648], R58 ;  /* 0x0016483a01007387 */ /* 0x0001e80000100a00 */
[----:B0-----:R-:W2:Y:S01]  /*4b810*/  LDL.LU.64 R58, [R1+0x49f8] ;  /* 0x0049f800013a7983 */ /* 0x001ea20000300a00 */
[----:B------:R-:W-:Y:S01]  /*4b820*/  HMMA.16816.F32 R24, R44, R34, R24 ;  /* 0x000000222c18723c */ /* 0x000fe20000001818 */
[----:B------:R-:W-:-:S02]  /*4b830*/  IMAD.MOV.U32 R28, RZ, RZ, R34 ;  /* 0x000000ffff1c7224 */ /* 0x000fc400078e0022 */
[----:B------:R-:W-:-:S05]  /*4b840*/  IMAD.MOV.U32 R5, RZ, RZ, R35 ;  /* 0x000000ffff057224 */ /* 0x000fca00078e0023 */
[C---:B---3--:R-:W-:Y:S08]  /*4b850*/  HMMA.16816.F32 R12, R44.reuse, R14, R40 ;  /* 0x0000000e2c0c723c */ /* 0x048ff00000001828 */
        /* <DEDUP_REMOVED lines=8> */
[----:B------:R-:W2:Y:S01]  /*4b8e0*/  LDL.LU R56, [R1+0x3b0] ;  /* 0x0003b00001387983 */ /* 0x000ea20000300800 */
[----:B------:R-:W2:Y:S04]  /*4b8f0*/  LDL.LU R57, [R1+0x3b4] ;  /* 0x0003b40001397983 */ /* 0x000ea80000300800 */
[----:B0-----:R-:W2:Y:S01]  /*4b900*/  LDL.LU R58, [R1+0x3b8] ;  /* 0x0003b800013a7983 */ /* 0x001ea20000300800 */
[----:B------:R-:W2:Y:S02]  /*4b910*/  LDL.LU R59, [R1+0x3bc] ;  /* 0x0003bc00013b7983 */ /* 0x000ea40000300800 */
[----:B------:R-:W-:Y:S02]  /*4b920*/  STL.64 [R1+0x1620], R24 ;  /* 0x0016201801007387 */ /* 0x000fe40000100a00 */
[----:B------:R0:W-:Y:S02]  /*4b930*/  STL.64 [R1+0x1628], R26 ;  /* 0x0016281a01007387 */ /* 0x0001e40000100a00 */
[----:B0-----:R-:W2:Y:S01]  /*4b940*/  LDL.LU.64 R26, [R1+0x49e0] ;  /* 0x0049e000011a7983 */ /* 0x001ea20000300a00 */
[----:B------:R-:W2:Y:S02]  /*4b950*/  LDL.LU.64 R34, [R1+0x49d8] ;  /* 0x0049d80001227983 */ /* 0x000ea40000300a00 */
[----:B------:R-:W2:Y:S02]  /*4b960*/  LDL.LU.64 R32, [R1+0x49d0] ;  /* 0x0049d00001207983 */ /* 0x000ea40000300a00 */
[----:B------:R-:W4:Y:S01]  /*4b970*/  LDL.LU.64 R42, [R1+0x49c8] ;  /* 0x0049c800012a7983 */ /* 0x000f220000300a00 */
[----:B------:R-:W2:Y:S01]  /*4b980*/  LDL.LU.64 R40, [R1+0x49c0] ;  /* 0x0049c00001287983 */ /* 0x000ea20000300a00 */
[----:B------:R-:W-:Y:S02]  /*4b990*/  STL.64 [R1+0x1610], R12 ;  /* 0x0016100c01007387 */ /* 0x000fe40000100a00 */
[----:B------:R0:W-:Y:S02]  /*4b9a0*/  STL.64 [R1+0x1618], R14 ;  /* 0x0016180e01007387 */ /* 0x0001e40000100a00 */
[----:B0-----:R-:W2:Y:S01]  /*4b9b0*/  LDL.LU.64 R14, [R1+0x49b8] ;  /* 0x0049b800010e7983 */ /* 0x001ea20000300a00 */
[----:B------:R-:W3:Y:S01]  /*4b9c0*/  LDL.LU.64 R12, [R1+0x49b0] ;  /* 0x0049b000010c7983 */ /* 0x000ee20000300a00 */
[C---:B--2---:R-:W-:Y:S11]  /*4b9d0*/  HMMA.16816.F32 R16, R44.reuse, R14, R16 ;  /* 0x0000000e2c10723c */ /* 0x044ff60000001810 */
[----:B------:R-:W-:Y:S11]  /*4b9e0*/  @!UPT UIADD3 URZ, URZ, URZ, URZ ;  /* 0x0000003f3f3ff290 */ /* 0x000ff6000fffe03f */
[----:B------:R-:W-:Y:S01]  /*4b9f0*/  @!UPT UIADD3 URZ, URZ, URZ, URZ ;  /* 0x0000003f3f3ff290 */ /* 0x000fe2000fffe03f */
[----:B------:R-:W-:Y:S01]  /*4ba00*/  STL.64 [R1+0x1600], R16 ;  /* 0x0016001001007387 */ /* 0x000fe20000100a00 */
[----:B------:R0:W-:Y:S03]  /*4ba10*/  STL.64 [R1+0x1608], R18 ;  /* 0x0016081201007387 */ /* 0x0001e60000100a00 */
[----:B0-----:R-:W2:Y:S01]  /*4ba20*/  LDL.LU.64 R18, [R1+0x49a8] ;  /* 0x0049a80001127983 */ /* 0x001ea20000300a00 */
[----:B------:R-:W-:Y:S02]  /*4ba30*/  STL.64 [R1+0x48f8], R14 ;  /* 0x0048f80e01007387 */ /* 0x000fe40000100a00 */
[----:B---3--:R0:W-:Y:S02]  /*4ba40*/  STL.64 [R1+0x48f0], R12 ;  /* 0x0048f00c01007387 */ /* 0x0081e40000100a00 */
[----:B0-----:R-:W3:Y:S01]  /*4ba50*/  LDL.LU R12, [R1+0x3c0] ;  /* 0x0003c000010c7983 */ /* 0x001ee20000300800 */
[----:B------:R-:W3:Y:S02]  /*4ba60*/  LDL.LU R13, [R1+0x3c4] ;  /* 0x0003c400010d7983 */ /* 0x000ee40000300800 */
[----:B------:R-:W3:Y:S02]  /*4ba70*/  LDL.LU R14, [R1+0x3c8] ;  /* 0x0003c800010e7983 */ /* 0x000ee40000300800 */
[----:B------:R-:W3:Y:S01]  /*4ba80*/  LDL.LU R15, [R1+0x3cc] ;  /* 0x0003cc00010f7983 */ /* 0x000ee20000300800 */
[----:B--2---:R-:W-:Y:S01]  /*4ba90*/  HMMA.16816.F32 R44, R44, R18, R48 ;  /* 0x000000122c2c723c */ /* 0x004fe20000001830 */
[----:B------:R-:W4:Y:S01]  /*4baa0*/  LDL.LU.64 R50, [R1+0x49a0] ;  /* 0x0049a00001327983 */ /* 0x000f220000300a00 */
[----:B------:R-:W4:Y:S11]  /*4bab0*/  LDL.LU.64 R48, [R1+0x4998] ;  /* 0x0049980001307983 */ /* 0x000f360000300a00 */
[----:B------:R-:W-:Y:S10]  /*4bac0*/  @!UPT UIADD3 URZ, URZ, URZ, URZ ;  /* 0x0000003f3f3ff290 */ /* 0x000ff4000fffe03f */
[----:B------:R0:W-:Y:S01]  /*4bad0*/  STL.64 [R1+0x5c0], R44 ;  /* 0x0005c02c01007387 */ /* 0x0001e20000100a00 */
[----:B------:R1:W-:Y:S03]  /*4bae0*/  STL.64 [R1+0x5c8], R46 ;  /* 0x0005c82e01007387 */ /* 0x0003e60000100a00 */
[----:B0-----:R-:W2:Y:S01]  /*4baf0*/  LDL.LU R44, [R1+0x3d0] ;  /* 0x0003d000012c7983 */ /* 0x001ea20000300800 */
[----:B------:R-:W2:Y:S02]  /*4bb00*/  LDL.LU R45, [R1+0x3d4] ;  /* 0x0003d400012d7983 */ /* 0x000ea40000300800 */
[----:B-1----:R-:W2:Y:S02]  /*4bb10*/  LDL.LU R46, [R1+0x3d8] ;  /* 0x0003d800012e7983 */ /* 0x002ea40000300800 */
[----:B------:R-:W2:Y:S01]  /*4bb20*/  LDL.LU R47, [R1+0x3dc] ;  /* 0x0003dc00012f7983 */ /* 0x000ea20000300800 */
[----:B------:R0:W-:Y:S01]  /*4bb30*/  STL.64 [R1+0x4928], R18 ;  /* 0x0049281201007387 */ /* 0x0001e20000100a00 */
[----:B------:R-:W2:Y:S02]  /*4bb40*/  LDL.LU R16, [R1+0x3e0] ;  /* 0x0003e00001107983 */ /* 0x000ea40000300800 */
[----:B------:R-:W2:Y:S01]  /*4bb50*/  LDL.LU R17, [R1+0x3e4] ;  /* 0x0003e40001117983 */ /* 0x000ea20000300800 */
[----:B0-----:R-:W2:Y:S01]  /*4bb60*/  LDL.LU R18, [R1+0x3e8] ;  /* 0x0003e80001127983 */ /* 0x001ea20000300800 */
[----:B------:R-:W2:Y:S01]  /*4bb70*/  LDL.LU R19, [R1+0x3ec] ;  /* 0x0003ec0001137983 */ /* 0x000ea20000300800 */
[C---:B----4-:R-:W-:Y:S11]  /*4bb80*/  HMMA.16816.F32 R36, R48.reuse, R42, R36 ;  /* 0x0000002a3024723c */ /* 0x050ff60000001824 */
[----:B------:R-:W-:Y:S11]  /*4bb90*/  @!UPT UIADD3 URZ, URZ, URZ, URZ ;  /* 0x0000003f3f3ff290 */ /* 0x000ff6000fffe03f */
[----:B------:R-:W-:Y:S01]  /*4bba0*/  @!UPT UIADD3 URZ, URZ, URZ, URZ ;  /* 0x0000003f3f3ff290 */ /* 0x000fe2000fffe03f */
[----:B------:R-:W-:Y:S01]  /*4bbb0*/  STL.64 [R1+0x4d0], R36 ;  /* 0x0004d02401007387 */ /* 0x000fe20000100a00 */
[----:B------:R0:W-:Y:S03]  /*4bbc0*/  STL.64 [R1+0x4d8], R38 ;  /* 0x0004d82601007387 */ /* 0x0001e60000100a00 */
[----:B0-----:R-:W2:Y:S01]  /*4bbd0*/  LDL.LU.64 R38, [R1+0x4990] ;  /* 0x0049900001267983 */ /* 0x001ea20000300a00 */
[----:B------:R-:W4:Y:S02]  /*4bbe0*/  LDL.LU.64 R36, [R1+0x4988] ;  /* 0x0049880001247983 */ /* 0x000f240000300a00 */
[----:B------:R-:W-:Y:S02]  /*4bbf0*/  STL.64 [R1+0x4908], R42 ;  /* 0x0049082a01007387 */ /* 0x000fe40000100a00 */
[----:B------:R-:W-:Y:S01]  /*4bc00*/  STL.64 [R1+0x4900], R40 ;  /* 0x0049002801007387 */ /* 0x000fe20000100a00 */
[C---:B---3--:R-:W-:Y:S08]  /*4bc10*/  HMMA.16816.F32 R12, R48.reuse, R30, R12 ;  /* 0x0000001e300c723c */ /* 0x048ff0000000180c */
[C---:B--2---:R-:W-:Y:S01]  /*4bc20*/  HMMA.16816.F32 R16, R48.reuse, R38, R16 ;  /* 0x000000263010723c */ /* 0x044fe20000001810 */
[----:B------:R-:W-:Y:S01]  /*4bc30*/  STL.64 [R1+0x4918], R38 ;  /* 0x0049182601007387 */ /* 0x000fe20000100a00 */
[----:B----4-:R-:W-:Y:S11]  /*4bc40*/  STL.64 [R1+0x4910], R36 ;  /* 0x0049102401007387 */ /* 0x010ff60000100a00 */
        /* <DEDUP_REMOVED lines=14> */
[----:B--2---:R-:W-:Y:S01]  /*4bd30*/  HMMA.16816.F32 R12, R48, R10, R20 ;  /* 0x0000000a300c723c */ /* 0x004fe20000001814 */
[----:B------:R1:W-:Y:S11]  /*4bd40*/  STL.64 [R1+0x48d0], R26 ;  /* 0x0048d01a01007387 */ /* 0x0003f60000100a00 */
[----:B------:R-:W-:Y:S03]  /*4bd50*/  @!UPT UIADD3 URZ, URZ, URZ, URZ ;  /* 0x0000003f3f3ff290 */ /* 0x000fe6000fffe03f */
[----:B------:R2:W-:Y:S01]  /*4bd60*/  STL.64 [R1+0x490], R16 ;  /* 0x0004901001007387 */ /* 0x0005e20000100a00 */
[----:B------:R3:W-:Y:S02]  /*4bd70*/  STL.64 [R1+0x498], R18 ;  /* 0x0004981201007387 */ /* 0x0007e40000100a00 */
[----:B------:R-:W4:Y:S05]  /*4bd80*/  LDL.LU R24, [R1+0x390] ;  /* 0x0003900001187983 */ /* 0x000f2a0000300800 */
[----:B------:R-:W-:Y:S01]  /*4bd90*/  STL.64 [R1+0x480], R12 ;  /* 0x0004800c01007387 */ /* 0x000fe20000100a00 */
[----:B------:R-:W-:Y:S01]  /*4bda0*/  STL.64 [R1+0x488], R14 ;  /* 0x0004880e01007387 */ /* 0x000fe20000100a00 */
[----:B------:R-:W4:Y:S02]  /*4bdb0*/  LDL.LU R25, [R1+0x394] ;  /* 0x0003940001197983 */ /* 0x000f240000300800 */
[----:B-1----:R-:W2:Y:S02]  /*4bdc0*/  LDL.LU R26, [R1+0x398] ;  /* 0x00039800011a7983 */ /* 0x002ea40000300800 */
[----:B------:R-:W2:Y:S02]  /*4bdd0*/  LDL.LU R27, [R1+0x39c] ;  /* 0x00039c00011b7983 */ /* 0x000ea40000300800 */
[----:B--2---:R-:W-:Y:S01]  /*4bde0*/  STL.64 [R1+0x4948], R26 ;  /* 0x0049481a01007387 */ /* 0x004fe20000100a00 */
[----:B----4-:R-:W-:Y:S02]  /*4bdf0*/  STL.64 [R1+0x4940], R24 ;  /* 0x0049401801007387 */ /* 0x010fe40000100a00 */
[----:B------:R-:W2:Y:S02]  /*4be00*/  LDL.LU R20, [R1+0x500] ;  /* 0x0005000001147983 */ /* 0x000ea40000300800 */
[----:B------:R-:W2:Y:S01]  /*4be10*/  LDL.LU R21, [R1+0x504] ;  /* 0x0005040001157983 */ /* 0x000ea20000300800 */
[----:B------:R-:W4:Y:S01]  /*4be20*/  LDL.LU R22, [R1+0x508] ;  /* 0x0005080001167983 */ /* 0x000f220000300800 */
[----:B------:R-:W4:Y:S03]  /*4be30*/  LDL.LU R23, [R1+0x50c] ;  /* 0x00050c0001177983 */ /* 0x000f260000300800 */
[----:B----4-:R1:W-:Y:S01]  /*4be40*/  STL.64 [R1+0x4958], R22 ;  /* 0x0049581601007387 */ /* 0x0103e20000100a00 */
[----:B--2---:R2:W-:Y:S02]  /*4be50*/  STL.64 [R1+0x4950], R20 ;  /* 0x0049501401007387 */ /* 0x0045e40000100a00 */
[----:B------:R-:W4:Y:S02]  /*4be60*/  LDL.LU R16, [R1+0x530] ;  /* 0x0005300001107983 */ /* 0x000f240000300800 */
[----:B------:R-:W4:Y:S01]  /*4be70*/  LDL.LU R17, [R1+0x534] ;  /* 0x0005340001117983 */ /* 0x000f220000300800 */
[----:B---3--:R-:W3:Y:S01]  /*4be80*/  LDL.LU R18, [R1+0x538] ;  /* 0x0005380001127983 */ /* 0x008ee20000300800 */
[----:B------:R-:W3:Y:S03]  /*4be90*/  LDL.LU R19, [R1+0x53c] ;  /* 0x00053c0001137983 */ /* 0x000ee60000300800 */
[----:B---3--:R-:W-:Y:S01]  /*4bea0*/  STL.64 [R1+0x4968], R18 ;  /* 0x0049681201007387 */ /* 0x008fe20000100a00 */
[----:B----4-:R-:W-:Y:S02]  /*4beb0*/  STL.64 [R1+0x4960], R16 ;  /* 0x0049601001007387 */ /* 0x010fe40000100a00 */
[----:B-1----:R-:W3:Y:S02]  /*4bec0*/  LDL.64 R22, [R1+0xe8] ;  /* 0x0000e80001167983 */ /* 0x002ee40000100a00 */
[----:B---3--:R1:W-:Y:S01]  /*4bed0*/  STL.64 [R1+0x4970], R22 ;  /* 0x0049701601007387 */ /* 0x0083e20000100a00 */
[----:B------:R-:W3:Y:S02]  /*4bee0*/  LDL.LU R24, [R1+0x540] ;  /* 0x0005400001187983 */ /* 0x000ee40000300800 */
[----:B------:R-:W3:Y:S02]  /*4bef0*/  LDL.LU R25, [R1+0x544] ;  /* 0x0005440001197983 */ /* 0x000ee40000300800 */
[----:B------:R-:W4:Y:S01]  /*4bf00*/  LDL.LU R26, [R1+0x548] ;  /* 0x00054800011a7983 */ /* 0x000f220000300800 */
[----:B------:R-:W4:Y:S04]  /*4bf10*/  LDL.LU R27, [R1+0x54c] ;  /* 0x00054c00011b7983 */ /* 0x000f280000300800 */
[----:B----4-:R-:W-:Y:S01]  /*4bf20*/  STL.64 [R1+0x4980], R26 ;  /* 0x0049801a01007387 */ /* 0x010fe20000100a00 */
[----:B---3--:R3:W-:Y:S02]  /*4bf30*/  STL.64 [R1+0x4978], R24 ;  /* 0x0049781801007387 */ /* 0x0087e40000100a00 */
[----:B--2---:R-:W2:Y:S02]  /*4bf40*/  LDL.LU R20, [R1+0x560] ;  /* 0x0005600001147983 */ /* 0x004ea40000300800 */
[----:B------:R-:W2:Y:S01]  /*4bf50*/  LDL.LU R21, [R1+0x564] ;  /* 0x0005640001157983 */ /* 0x000ea20000300800 */
[----:B-1----:R-:W2:Y:S01]  /*4bf60*/  LDL.LU R22, [R1+0x568] ;  /* 0x0005680001167983 */ /* 0x002ea20000300800 */
[----:B------:R-:W2:Y:S03]  /*4bf70*/  LDL.LU R23, [R1+0x56c] ;  /* 0x00056c0001177983 */ /* 0x000ea60000300800 */
[----:B---3--:R-:W3:Y:S01]  /*4bf80*/  LDL.LU R24, [R1+0x570] ;  /* 0x0005700001187983 */ /* 0x008ee20000300800 */
[----:B------:R-:W3:Y:S02]  /*4bf90*/  LDL.LU R25, [R1+0x574] ;  /* 0x0005740001197983 */ /* 0x000ee40000300800 */
[----:B------:R-:W3:Y:S02]  /*4bfa0*/  LDL.LU R26, [R1+0x578] ;  /* 0x00057800011a7983 */ /* 0x000ee40000300800 */
[----:B------:R-:W3:Y:S01]  /*4bfb0*/  LDL.LU R27, [R1+0x57c] ;  /* 0x00057c00011b7983 */ /* 0x000ee20000300800 */
[----:B------:R-:W4:Y:S04]  /*4bfc0*/  LDL.64 R34, [R1+0xd8] ;  /* 0x0000d80001227983 */ /* 0x000f280000100a00 */
[----:B------:R-:W4:Y:S01]  /*4bfd0*/  LDL.64 R58, [R1+0x38] ;  /* 0x00003800013a7983 */ /* 0x000f220000100a00 */
[----:B------:R-:W4:Y:S02]  /*4bfe0*/  LDL.LU R36, [R1+0x520] ;  /* 0x0005200001247983 */ /* 0x000f240000300800 */
[----:B------:R-:W4:Y:S02]  /*4bff0*/  LDL.LU R37, [R1+0x524] ;  /* 0x0005240001257983 */ /* 0x000f240000300800 */
[----:B------:R-:W4:Y:S01]  /*4c000*/  LDL.LU R38, [R1+0x528] ;  /* 0x0005280001267983 */ /* 0x000f220000300800 */
[----:B------:R-:W4:Y:S01]  /*4c010*/  LDL.LU R39, [R1+0x52c] ;  /* 0x00052c0001277983 */ /* 0x000f220000300800 */
[----:B------:R-:W4:Y:S02]  /*4c020*/  LDL.LU R40, [R1+0x510] ;  /* 0x0005100001287983 */ /* 0x000f240000300800 */
[----:B------:R-:W4:Y:S02]  /*4c030*/  LDL.LU R41, [R1+0x514] ;  /* 0x0005140001297983 */ /* 0x000f240000300800 */
[----:B------:R-:W-:-:S02]  /*4c040*/  IMAD.MOV.U32 R18, RZ, RZ, R52 ;  /* 0x000000ffff127224 */ /* 0x000fc400078e0034 */
[----:B------:R-:W-:Y:S01]  /*4c050*/  IMAD.MOV.U32 R19, RZ, RZ, R29 ;  /* 0x000000ffff137224 */ /* 0x000fe200078e001d */
[----:B------:R-:W4:Y:S01]  /*4c060*/  LDL.LU R42, [R1+0x518] ;  /* 0x00051800012a7983 */ /* 0x000f220000300800 */
[----:B------:R-:W-:Y:S02]  /*4c070*/  IMAD.MOV.U32 R14, RZ, RZ, R28 ;  /* 0x000000ffff0e7224 */ /* 0x000fe400078e001c */
        /* <DEDUP_REMOVED lines=9> */
[----:B------:R-:W-:Y:S01]  /*4c110*/  STL.64 [R1+0x48c8], R10 ;  /* 0x0048c80a01007387 */ /* 0x000fe20000100a00 */
[----:B------:R1:W-:Y:S04]  /*4c120*/  STL.64 [R1+0x48c0], R8 ;  /* 0x0048c00801007387 */ /* 0x0003e80000100a00 */
[----:B-1----:R-:W4:Y:S01]  /*4c130*/  LDL.LU R8, [R1+0x550] ;  /* 0x0005500001087983 */ /* 0x002f220000300800 */
[----:B------:R-:W4:Y:S02]  /*4c140*/  LDL.LU R9, [R1+0x554] ;  /* 0x0005540001097983 */ /* 0x000f240000300800 */
[----:B------:R-:W4:Y:S02]  /*4c150*/  LDL.LU R10, [R1+0x558] ;  /* 0x00055800010a7983 */ /* 0x000f240000300800 */
[----:B------:R-:W4:Y:S01]  /*4c160*/  LDL.LU R11, [R1+0x55c] ;  /* 0x00055c00010b7983 */ /* 0x000f220000300800 */
[----:B0-----:R0:W-:Y:S01]  /*4c170*/  STL.64 [R1+0x4838], R46 ;  /* 0x0048382e01007387 */ /* 0x0011e20000100a00 */
[----:B------:R-:W-:Y:S03]  /*4c180*/  STL.64 [R1+0x4830], R44 ;  /* 0x0048302c01007387 */ /* 0x000fe60000100a00 */
[----:B0-----:R-:W4:Y:S01]  /*4c190*/  LDL.64 R46, [R1+0x8] ;  /* 0x00000800012e7983 */ /* 0x001f220000100a00 */
[C---:B--2---:R-:W-:Y:S08]  /*4c1a0*/  HMMA.16816.F32 R16, R48.reuse, R18, R20 ;  /* 0x000000123010723c */ /* 0x044ff00000001814 */
[C---:B---3--:R-:W-:Y:S11]  /*4c1b0*/  HMMA.16816.F32 R24, R48.reuse, R6, R24 ;  /* 0x000000063018723c */ /* 0x048ff60000001818 */
[----:B------:R-:W-:Y:S11]  /*4c1c0*/  @!UPT UIADD3 URZ, URZ, URZ, URZ ;  /* 0x0000003f3f3ff290 */ /* 0x000ff6000fffe03f */
[----:B------:R-:W-:Y:S01]  /*4c1d0*/  @!UPT UIADD3 URZ, URZ, URZ, URZ ;  /* 0x0000003f3f3ff290 */ /* 0x000fe2000fffe03f */
[----:B------:R-:W-:Y:S01]  /*4c1e0*/  STL.64 [R1+0x14d0], R24 ;  /* 0x0014d01801007387 */ /* 0x000fe20000100a00 */
[----:B------:R0:W-:Y:S03]  /*4c1f0*/  STL.64 [R1+0x14d8], R26 ;  /* 0x0014d81a01007387 */ /* 0x0001e60000100a00 */
[----:B0-----:R-:W2:Y:S01]  /*4c200*/  LDL.LU.64 R26, [R1+0x4980] ;  /* 0x00498000011a7983 */ /* 0x001ea20000300a00 */
[----:B------:R-:W2:Y:S02]  /*4c210*/  LDL.LU.64 R24, [R1+0x4978] ;  /* 0x0049780001187983 */ /* 0x000ea40000300a00 */
[----:B------:R-:W4:Y:S02]  /*4c220*/  LDL.LU.64 R22, [R1+0x4970] ;  /* 0x0049700001167983 */ /* 0x000f240000300a00 */
[----:B------:R-:W-:Y:S01]  /*4c230*/  STL.64 [R1+0x14c0], R16 ;  /* 0x0014c01001007387 */ /* 0x000fe20000100a00 */
[----:B------:R0:W-:Y:S04]  /*4c240*/  STL.64 [R1+0x14c8], R18 ;  /* 0x0014c81201007387 */ /* 0x0001e80000100a00 */
[----:B0-----:R-:W3:Y:S01]  /*4c250*/  LDL.LU.64 R18, [R1+0x4968] ;  /* 0x0049680001127983 */ /* 0x001ee20000300a00 */
[----:B------:R-:W3:Y:S02]  /*4c260*/  LDL.LU.64 R16, [R1+0x4960] ;  /* 0x0049600001107983 */ /* 0x000ee40000300a00 */
[----:B------:R-:W-:Y:S01]  /*4c270*/  IMAD.MOV.U32 R15, RZ, RZ, R5 ;  /* 0x000000ffff0f7224 */ /* 0x000fe200078e0005 */
[C---:B----4-:R-:W-:Y:S08]  /*4c280*/  HMMA.16816.F32 R8, R48.reuse, R22, R8 ;  /* 0x000000163008723c */ /* 0x050ff00000001808 */
[C---:B--2---:R-:W-:Y:S08]  /*4c290*/  HMMA.16816.F32 R24, R48.reuse, R34, R24 ;  /* 0x000000223018723c */ /* 0x044ff00000001818 */
[----:B---3--:R-:W-:Y:S01]  /*4c2a0*/  HMMA.16816.F32 R16, R48, R58, R16 ;  /* 0x0000003a3010723c */ /* 0x008fe20000001810 */
[----:B------:R-:W-:-:S06]  /*4c2b0*/  IMAD.MOV.U32 R5, RZ, RZ, R23 ;  /* 0x000000ffff057224 */ /* 0x000fcc00078e0017 */
[----:B------:R0:W-:Y:S01]  /*4c2c0*/  STL.64 [R1+0x14b0], R8 ;  /* 0x0014b00801007387 */ /* 0x0001e20000100a00 */
[----:B------:R1:W-:Y:S02]  /*4c2d0*/  STL.64 [R1+0x14b8], R10 ;  /* 0x0014b80a01007387 */ /* 0x0003e40000100a00 */
[----:B0-----:R-:W-:Y:S02]  /*4c2e0*/  IMAD.MOV.U32 R8, RZ, RZ, R22 ;  /* 0x000000ffff087224 */ /* 0x001fe400078e0016 */
[----:B------:R-:W2:Y:S01]  /*4c2f0*/  LDL.LU.64 R22, [R1+0x4958] ;  /* 0x0049580001167983 */ /* 0x000ea20000300a00 */
[----:B------:R-:W2:Y:S02]  /*4c300*/  LDL.LU.64 R20, [R1+0x4950] ;  /* 0x0049500001147983 */ /* 0x000ea40000300a00 */
[----:B------:R-:W-:Y:S02]  /*4c310*/  STL.64 [R1+0x14a0], R24 ;  /* 0x0014a01801007387 */ /* 0x000fe40000100a00 */
[----:B------:R0:W-:Y:S02]  /*4c320*/  STL.64 [R1+0x14a8], R26 ;  /* 0x0014a81a01007387 */ /* 0x0001e40000100a00 */
[----:B-1----:R-:W-:-:S02]  /*4c330*/  IMAD.MOV.U32 R10, RZ, RZ, R34 ;  /* 0x000000ffff0a7224 */ /* 0x002fc400078e0022 */
[----:B------:R-:W-:Y:S02]  /*4c340*/  IMAD.MOV.U32 R9, RZ, RZ, R35 ;  /* 0x000000ffff097224 */ /* 0x000fe400078e0023 */
[----:B------:R-:W-:Y:S01]  /*4c350*/  IMAD.MOV.U32 R11, RZ, RZ, R59 ;  /* 0x000000ffff0b7224 */ /* 0x000fe200078e003b */
[----:B0-----:R-:W3:Y:S01]  /*4c360*/  LDL.LU.64 R26, [R1+0x4948] ;  /* 0x00494800011a7983 */ /* 0x001ee20000300a00 */
[----:B------:R-:W3:Y:S02]  /*4c370*/  LDL.LU.64 R24, [R1+0x4940] ;  /* 0x0049400001187983 */ /* 0x000ee40000300a00 */
[----:B------:R-:W4:Y:S02]  /*4c380*/  LDL.LU.64 R34, [R1+0x4938] ;  /* 0x0049380001227983 */ /* 0x000f240000300a00 */
[----:B------:R-:W3:Y:S01]  /*4c390*/  LDL.LU.64 R32, [R1+0x4930] ;  /* 0x0049300001207983 */ /* 0x000ee20000300a00 */
[----:B------:R0:W-:Y:S01]  /*4c3a0*/  STL.64 [R1+0x1490], R16 ;  /* 0x0014901001007387 */ /* 0x0001e20000100a00 */
[----:B------:R1:W-:Y:S02]  /*4c3b0*/  STL.64 [R1+0x1498], R18 ;  /* 0x0014981201007387 */ /* 0x0003e40000100a00 */
[----:B0-----:R-:W-:Y:S01]  /*4c3c0*/  IMAD.MOV.U32 R16, RZ, RZ, R58 ;  /* 0x000000ffff107224 */ /* 0x001fe200078e003a */
[----:B-1----:R-:W3:Y:S01]  /*4c3d0*/  LDL.LU.64 R18, [R1+0x4928] ;  /* 0x0049280001127983 */ /* 0x002ee20000300a00 */
[----:B------:R-:W3:Y:S01]  /*4c3e0*/  LDL.LU.64 R58, [R1+0x4920] ;  /* 0x00492000013a7983 */ /* 0x000ee20000300a00 */
[C---:B------:R-:W-:Y:S08]  /*4c3f0*/  HMMA.16816.F32 R12, R48.reuse, R14, R40 ;  /* 0x0000000e300c723c */ /* 0x040ff00000001828 */
[C---:B--2---:R-:W-:Y:S08]  /*4c400*/  HMMA.16816.F32 R20, R48.reuse, R46, R20 ;  /* 0x0000002e3014723c */ /* 0x044ff00000001814 */
[C---:B---3--:R-:W-:Y:S11]  /*4c410*/  HMMA.16816.F32 R36, R48.reuse, R58, R36 ;  /* 0x0000003a3024723c */ /* 0x048ff60000001824 */
        /* <DEDUP_REMOVED lines=11> */
[----:B------:R-:W2:Y:S02]  /*4c4d0*/  LDL.LU.64 R42, [R1+0x4908] ;  /* 0x00490800012a7983 */ /* 0x000ea40000300a00 */
[----:B------:R-:W2:Y:S01]  /*4c4e0*/  LDL.LU.64 R40, [R1+0x4900] ;  /* 0x0049000001287983 */ /* 0x000ea20000300a00 */
[----:B------:R-:W-:Y:S01]  /*4c4f0*/  STL.64 [R1+0x1470], R12 ;  /* 0x0014700c01007387 */ /* 0x000fe20000100a00 */
[----:B------:R0:W-:Y:S03]  /*4c500*/  STL.64 [R1+0x1478], R14 ;  /* 0x0014780e01007387 */ /* 0x0001e60000100a00 */
[----:B0-----:R-:W2:Y:S01]  /*4c510*/  LDL.LU.64 R14, [R1+0x48f8] ;  /* 0x0048f800010e7983 */ /* 0x001ea20000300a00 */
[----:B------:R-:W3:Y:S02]  /*4c520*/  LDL.LU.64 R12, [R1+0x48f0] ;  /* 0x0048f000010c7983 */ /* 0x000ee40000300a00 */
[----:B------:R-:W-:Y:S02]  /*4c530*/  STL.64 [R1+0x1460], R20 ;  /* 0x0014601401007387 */ /* 0x000fe40000100a00 */
[----:B------:R0:W-:Y:S02]  /*4c540*/  STL.64 [R1+0x1468], R22 ;  /* 0x0014681601007387 */ /* 0x0001e40000100a00 */
[----:B0-----:R-:W4:Y:S01]  /*4c550*/  LDL.LU.64 R22, [R1+0x48e8] ;  /* 0x0048e80001167983 */ /* 0x001f220000300a00 */
[----:B------:R-:W4:Y:S02]  /*4c560*/  LDL.LU.64 R20, [R1+0x48e0] ;  /* 0x0048e00001147983 */ /* 0x000f240000300a00 */
[----:B------:R2:W-:Y:S01]  /*4c570*/  STL.64 [R1+0x4840], R46 ;  /* 0x0048402e01007387 */ /* 0x0005e20000100a00 */
[C---:B------:R-:W-:Y:S08]  /*4c580*/  HMMA.16816.F32 R24, R48.reuse, R18, R24 ;  /* 0x000000123018723c */ /* 0x040ff00000001818 */
[----:B--2---:R-:W-:Y:S01]  /*4c590*/  HMMA.16816.F32 R44, R48, R14, R56 ;  /* 0x0000000e302c723c */ /* 0x004fe20000001838 */
[----:B------:R-:W-:Y:S01]  /*4c5a0*/  STL.64 [R1+0x4850], R14 ;  /* 0x0048500e01007387 */ /* 0x000fe20000100a00 */
[----:B---3--:R4:W-:Y:S06]  /*4c5b0*/  STL.64 [R1+0x4848], R12 ;  /* 0x0048480c01007387 */ /* 0x0089ec0000100a00 */
[C---:B----4-:R-:W-:Y:S11]  /*4c5c0*/  HMMA.16816.F32 R12, R20.reuse, R42, R28 ;  /* 0x0000002a140c723c */ /* 0x050ff6000000181c */
[----:B------:R-:W-:Y:S04]  /*4c5d0*/  @!UPT UIADD3 URZ, URZ, URZ, URZ ;  /* 0x0000003f3f3ff290 */ /* 0x000fe8000fffe03f */
[----:B------:R-:W-:Y:S01]  /*4c5e0*/  STL.64 [R1+0x1450], R44 ;  /* 0x0014502c01007387 */ /* 0x000fe20000100a00 */
[----:B------:R-:W-:Y:S02]  /*4c5f0*/  STL.64 [R1+0x1458], R46 ;  /* 0x0014582e01007387 */ /* 0x000fe40000100a00 */
[----:B------:R-:W-:Y:S02]  /*4c600*/  STL.64 [R1+0x48a8], R18 ;  /* 0x0048a81201007387 */ /* 0x000fe40000100a00 */
[----:B------:R-:W-:Y:S01]  /*4c610*/  STL.64 [R1+0x470], R24 ;  /* 0x0004701801007387 */ /* 0x000fe20000100a00 */
[----:B------:R-:W-:Y:S01]  /*4c620*/  STL.64 [R1+0x478], R26 ;  /* 0x0004781a01007387 */ /* 0x000fe20000100a00 */
[----:B------:R-:W-:Y:S02]  /*4c630*/  STL.64 [R1+0x4868], R42 ;  /* 0x0048682a01007387 */ /* 0x000fe40000100a00 */
[----:B------:R-:W-:Y:S01]  /*4c640*/  STL.64 [R1+0x4860], R40 ;  /* 0x0048602801007387 */ /* 0x000fe20000100a00 */
[----:B------:R-:W-:Y:S01]  /*4c650*/  STL.64 [R1+0x370], R12 ;  /* 0x0003700c01007387 */ /* 0x000fe20000100a00 */
[----:B------:R0:W-:Y:S02]  /*4c660*/  STL.64 [R1+0x378], R14 ;  /* 0x0003780e01007387 */ /* 0x0001e40000100a00 */
[----:B0-----:R-:W-:Y:S01]  /*4c670*/  HMMA.16816.F32 R12, R20, R38, R52 ;  /* 0x00000026140c723c */ /* 0x001fe20000001834 */
[----:B------:R-:W-:-:S02]  /*4c680*/  IMAD.MOV.U32 R58, RZ, RZ, R16 ;  /* 0x000000ffff3a7224 */ /* 0x000fc400078e0010 */
[----:B------:R-:W-:Y:S11]  /*4c690*/  IMAD.MOV.U32 R59, RZ, RZ, R11 ;  /* 0x000000ffff3b7224 */ /* 0x000ff600078e000b */
[----:B------:R-:W-:Y:S09]  /*4c6a0*/  @!UPT UIADD3 URZ, URZ, URZ, URZ ;  /* 0x0000003f3f3ff290 */ /* 0x000ff2000fffe03f */
[----:B------:R-:W-:Y:S01]  /*4c6b0*/  STL.64 [R1+0x360], R12 ;  /* 0x0003600c01007387 */ /* 0x000fe20000100a00 */
[----:B------:R-:W-:Y:S02]  /*4c6c0*/  STL.64 [R1+0x368], R14 ;  /* 0x0003680e01007387 */ /* 0x000fe40000100a00 */
[----:B------:R0:W-:Y:S02]  /*4c6d0*/  STL.64 [R1+0x4870], R58 ;  /* 0x0048703a01007387 */ /* 0x0001e40000100a00 */
[----:B------:R-:W2:Y:S01]  /*4c6e0*/  LDL.LU R40, [R1+0x1a0] ;  /* 0x0001a00001287983 */ /* 0x000ea20000300800 */
[----:B------:R-:W2:Y:S01]  /*4c6f0*/  LDL.LU R41, [R1+0x1a4] ;  /* 0x0001a40001297983 */ /* 0x000ea20000300800 */
[----:B------:R-:W3:Y:S02]  /*4c700*/  LDL.LU R42, [R1+0x1a8] ;  /* 0x0001a800012a7983 */ /* 0x000ee40000300800 */
[----:B------:R-:W3:Y:S02]  /*4c710*/  LDL.LU R43, [R1+0x1ac] ;  /* 0x0001ac00012b7983 */ /* 0x000ee40000300800 */
[----:B0-----:R-:W-:-:S02]  /*4c720*/  IMAD.MOV.U32 R58, RZ, RZ, R10 ;  /* 0x000000ffff3a7224 */ /* 0x001fc400078e000a */
[----:B------:R-:W-:Y:S01]  /*4c730*/  IMAD.MOV.U32 R59, RZ, RZ, R9 ;  /* 0x000000ffff3b7224 */ /* 0x000fe200078e0009 */
[----:B---3--:R-:W-:Y:S01]  /*4c740*/  STL.64 [R1+0x4880], R42 ;  /* 0x0048802a01007387 */ /* 0x008fe20000100a00 */
[----:B--2---:R0:W-:Y:S03]  /*4c750*/  STL.64 [R1+0x4878], R40 ;  /* 0x0048782801007387 */ /* 0x0041e60000100a00 */
[----:B------:R1:W-:Y:S01]  /*4c760*/  STL.64 [R1+0x4888], R58 ;  /* 0x0048883a01007387 */ /* 0x0003e20000100a00 */
[----:B0-----:R-:W2:Y:S01]  /*4c770*/  LDL.LU R40, [R1+0x1b0] ;  /* 0x0001b00001287983 */ /* 0x001ea20000300800 */
[----:B------:R-:W2:Y:S02]  /*4c780*/  LDL.LU R41, [R1+0x1b4] ;  /* 0x0001b40001297983 */ /* 0x000ea40000300800 */
[----:B------:R-:W3:Y:S02]  /*4c790*/  LDL.LU R42, [R1+0x1b8] ;  /* 0x0001b800012a7983 */ /* 0x000ee40000300800 */
[----:B------:R-:W3:Y:S02]  /*4c7a0*/  LDL.LU R43, [R1+0x1bc] ;  /* 0x0001bc00012b7983 */ /* 0x000ee40000300800 */
[----:B-1----:R-:W-:Y:S01]  /*4c7b0*/  IMAD.MOV.U32 R58, RZ, RZ, R8 ;  /* 0x000000ffff3a7224 */ /* 0x002fe200078e0008 */
[----:B---3--:R-:W-:Y:S01]  /*4c7c0*/  STL.64 [R1+0x4898], R42 ;  /* 0x0048982a01007387 */ /* 0x008fe20000100a00 */
[----:B--2---:R-:W-:Y:S02]  /*4c7d0*/  STL.64 [R1+0x4890], R40 ;  /* 0x0048902801007387 */ /* 0x004fe40000100a00 */
[----:B------:R-:W2:Y:S02]  /*4c7e0*/  LDL.LU R16, [R1+0x1d0] ;  /* 0x0001d00001107983 */ /* 0x000ea40000300800 */
[----:B------:R-:W2:Y:S01]  /*4c7f0*/  LDL.LU R17, [R1+0x1d4] ;  /* 0x0001d40001117983 */ /* 0x000ea20000300800 */
[----:B------:R-:W3:Y:S01]  /*4c800*/  LDL.LU R18, [R1+0x1d8] ;  /* 0x0001d80001127983 */ /* 0x000ee20000300800 */
[----:B------:R-:W3:Y:S02]  /*4c810*/  LDL.LU R19, [R1+0x1dc] ;  /* 0x0001dc0001137983 */ /* 0x000ee40000300800 */
        /* <DEDUP_REMOVED lines=16> */
[----:B------:R-:W-:Y:S01]  /*4c920*/  IMAD.MOV.U32 R59, RZ, RZ, R5 ;  /* 0x000000ffff3b7224 */ /* 0x000fe200078e0005 */
[----:B---3--:R-:W-:Y:S01]  /*4c930*/  STL.64 [R1+0x48b8], R18 ;  /* 0x0048b81201007387 */ /* 0x008fe20000100a00 */
[----:B--2---:R0:W-:Y:S03]  /*4c940*/  STL.64 [R1+0x48b0], R16 ;  /* 0x0048b01001007387 */ /* 0x0041e60000100a00 */
[----:B0-----:R-:W2:Y:S01]  /*4c950*/  LDL.LU R16, [R1+0x300] ;  /* 0x0003000001107983 */ /* 0x001ea20000300800 */
[----:B------:R-:W2:Y:S02]  /*4c960*/  LDL.LU R17, [R1+0x304] ;  /* 0x0003040001117983 */ /* 0x000ea40000300800 */
[----:B------:R-:W2:Y:S01]  /*4c970*/  LDL.LU R18, [R1+0x308] ;  /* 0x0003080001127983 */ /* 0x000ea20000300800 */
[C---:B----4-:R-:W-:Y:S01]  /*4c980*/  HMMA.16816.F32 R28, R20.reuse, R34, R28 ;  /* 0x00000022141c723c */ /* 0x050fe2000000181c */
[----:B------:R-:W2:Y:S01]  /*4c990*/  LDL.LU R19, [R1+0x30c] ;  /* 0x00030c0001137983 */ /* 0x000ea20000300800 */
[----:B------:R0:W-:Y:S03]  /*4c9a0*/  STL.64 [R1+0x48a0], R58 ;  /* 0x0048a03a01007387 */ /* 0x0001e60000100a00 */
[----:B0-----:R-:W3:Y:S01]  /*4c9b0*/  LDL.64 R58, [R1+0xf8] ;  /* 0x0000f800013a7983 */ /* 0x001ee20000100a00 */
[----:B------:R-:W4:Y:S02]  /*4c9c0*/  LDL.LU R40, [R1+0x1c0] ;  /* 0x0001c00001287983 */ /* 0x000f240000300800 */
[----:B------:R-:W4:Y:S02]  /*4c9d0*/  LDL.LU R41, [R1+0x1c4] ;  /* 0x0001c40001297983 */ /* 0x000f240000300800 */
[----:B------:R-:W4:Y:S01]  /*4c9e0*/  LDL.LU R42, [R1+0x1c8] ;  /* 0x0001c800012a7983 */ /* 0x000f220000300800 */
[----:B------:R-:W4:Y:S01]  /*4c9f0*/  LDL.LU R43, [R1+0x1cc] ;  /* 0x0001cc00012b7983 */ /* 0x000f220000300800 */
[----:B------:R-:W2:Y:S02]  /*4ca00*/  LDL.LU R52, [R1+0x160] ;  /* 0x0001600001347983 */ /* 0x000ea40000300800 */
[----:B------:R-:W2:Y:S02]  /*4ca10*/  LDL.LU R53, [R1+0x164] ;  /* 0x0001640001357983 */ /* 0x000ea40000300800 */
[----:B------:R-:W2:Y:S01]  /*4ca20*/  LDL.LU R54, [R1+0x168] ;  /* 0x0001680001367983 */ /* 0x000ea20000300800 */
[----:B------:R-:W2:Y:S01]  /*4ca30*/  LDL.LU R55, [R1+0x16c] ;  /* 0x00016c0001377983 */ /* 0x000ea20000300800 */
[----:B------:R-:W2:Y:S02]  /*4ca40*/  LDL.LU R12, [R1+0x180] ;  /* 0x00018000010c7983 */ /* 0x000ea40000300800 */
[----:B------:R-:W2:Y:S02]  /*4ca50*/  LDL.LU R13, [R1+0x184] ;  /* 0x00018400010d7983 */ /* 0x000ea40000300800 */
[----:B------:R-:W2:Y:S01]  /*4ca60*/  LDL.LU R14, [R1+0x188] ;  /* 0x00018800010e7983 */ /* 0x000ea20000300800 */
[----:B------:R-:W2:Y:S01]  /*4ca70*/  LDL.LU R15, [R1+0x18c] ;  /* 0x00018c00010f7983 */ /* 0x000ea20000300800 */
[----:B------:R-:W2:Y:S02]  /*4ca80*/  LDL.64 R46, [R1+0x18] ;  /* 0x00001800012e7983 */ /* 0x000ea40000100a00 */
[----:B------:R-:W-:Y:S02]  /*4ca90*/  STL.64 [R1+0x4818], R38 ;  /* 0x0048182601007387 */ /* 0x000fe40000100a00 */
[----:B------:R0:W-:Y:S02]  /*4caa0*/  STL.64 [R1+0x4810], R36 ;  /* 0x0048102401007387 */ /* 0x0001e40000100a00 */
[----:B0-----:R-:W2:Y:S01]  /*4cab0*/  LDL.LU R36, [R1+0x190] ;  /* 0x0001900001247983 */ /* 0x001ea20000300800 */
[----:B------:R-:W2:Y:S02]  /*4cac0*/  LDL.LU R37, [R1+0x194] ;  /* 0x0001940001257983 */ /* 0x000ea40000300800 */
[----:B------:R-:W2:Y:S02]  /*4cad0*/  LDL.LU R38, [R1+0x198] ;  /* 0x0001980001267983 */ /* 0x000ea40000300800 */
[----:B------:R-:W2:Y:S01]  /*4cae0*/  LDL.LU R39, [R1+0x19c] ;  /* 0x00019c0001277983 */ /* 0x000ea20000300800 */
[----:B------:R-:W-:Y:S01]  /*4caf0*/  STL.64 [R1+0x350], R28 ;  /* 0x0003501c01007387 */ /* 0x000fe20000100a00 */
[----:B------:R0:W-:Y:S03]  /*4cb00*/  STL.64 [R1+0x358], R30 ;  /* 0x0003581e01007387 */ /* 0x0001e60000100a00 */
[----:B0-----:R-:W2:Y:S02]  /*4cb10*/  LDL.LU.64 R30, [R1+0x48d8] ;  /* 0x0048d800011e7983 */ /* 0x001ea40000300a00 */
[C---:B--2---:R-:W-:Y:S11]  /*4cb20*/  HMMA.16816.F32 R24, R20.reuse, R30, R24 ;  /* 0x0000001e1418723c */ /* 0x044ff60000001818 */
[----:B------:R-:W-:Y:S11]  /*4cb30*/  @!UPT UIADD3 URZ, URZ, URZ, URZ ;  /* 0x0000003f3f3ff290 */ /* 0x000ff6000fffe03f */
[----:B------:R-:W-:Y:S01]  /*4cb40*/  @!UPT UIADD3 URZ, URZ, URZ, URZ ;  /* 0x0000003f3f3ff290 */ /* 0x000fe2000fffe03f */
        /* <DEDUP_REMOVED lines=8> */
[----:B0-----:R-:W2:Y:S01]  /*4cbd0*/  LDL.LU.64 R10, [R1+0x48c8] ;  /* 0x0048c800010a7983 */ /* 0x001ea20000300a00 */
[----:B------:R-:W3:Y:S01]  /*4cbe0*/  LDL.LU.64 R8, [R1+0x48c0] ;  /* 0x0048c00001087983 */ /* 0x000ee20000300a00 */
[C---:B------:R-:W-:Y:S08]  /*4cbf0*/  HMMA.16816.F32 R16, R20.reuse, R6, R16 ;  /* 0x000000061410723c */ /* 0x040ff00000001810 */
[C---:B--2---:R-:W-:Y:S11]  /*4cc00*/  HMMA.16816.F32 R48, R20.reuse, R10, R48 ;  /* 0x0000000a1430723c */ /* 0x044ff60000001830 */
[----:B------:R-:W-:Y:S11]  /*4cc10*/  @!UPT UIADD3 URZ, URZ, URZ, URZ ;  /* 0x0000003f3f3ff290 */ /* 0x000ff6000fffe03f */
[----:B------:R-:W-:Y:S01]  /*4cc20*/  @!UPT UIADD3 URZ, URZ, URZ, URZ ;  /* 0x0000003f3f3ff290 */ /* 0x000fe2000fffe03f */
[----:B------:R-:W-:Y:S01]  /*4cc30*/  STL.64 [R1+0x310], R48 ;  /* 0x0003103001007387 */ /* 0x000fe20000100a00 */
[----:B------:R-:W-:Y:S02]  /*4cc40*/  STL.64 [R1+0x318], R50 ;  /* 0x0003183201007387 */ /* 0x000fe40000100a00 */
[----:B------:R-:W0:Y:S02]  /*4cc50*/  LDSM.16.MT88.4 R48, [R3+0x2080] ;  /* 0x002080000330783b */ /* 0x000e240000004200 */
[----:B0-----:R-:W-:Y:S02]  /*4cc60*/  STL.64 [R1+0x4768], R50 ;  /* 0x0047683201007387 */ /* 0x001fe40000100a00 */
[----:B------:R0:W-:Y:S02]  /*4cc70*/  STL.64 [R1+0x4760], R48 ;  /* 0x0047603001007387 */ /* 0x0001e40000100a00 */
[----:B0-----:R-:W2:Y:S01]  /*4cc80*/  LDL.LU R48, [R1+0x170] ;  /* 0x0001700001307983 */ /* 0x001ea20000300800 */
[----:B------:R-:W2:Y:S02]  /*4cc90*/  LDL.LU R49, [R1+0x174] ;  /* 0x0001740001317983 */ /* 0x000ea40000300800 */
[----:B------:R-:W2:Y:S02]  /*4cca0*/  LDL.LU R50, [R1+0x178] ;  /* 0x0001780001327983 */ /* 0x000ea40000300800 */
[----:B------:R-:W2:Y:S01]  /*4ccb0*/  LDL.LU R51, [R1+0x17c] ;  /* 0x00017c0001337983 */ /* 0x000ea20000300800 */
[----:B------:R-:W-:Y:S01]  /*4ccc0*/  STL.64 [R1+0x12d0], R16 ;  /* 0x0012d01001007387 */ /* 0x000fe20000100a00 */
[----:B------:R0:W-:Y:S03]  /*4ccd0*/  STL.64 [R1+0x12d8], R18 ;  /* 0x0012d81201007387 */ /* 0x0001e60000100a00 */
[----:B0-----:R-:W3:Y:S01]  /*4cce0*/  LDL.LU.64 R18, [R1+0x48b8] ;  /* 0x0048b80001127983 */ /* 0x001ee20000300a00 */
[----:B------:R-:W3:Y:S02]  /*4ccf0*/  LDL.LU.64 R16, [R1+0x48b0] ;  /* 0x0048b00001107983 */ /* 0x000ee40000300a00 */
[C---:B---3--:R-:W-:Y:S11]  /*4cd00*/  HMMA.16816.F32 R16, R20.reuse, R58, R16 ;  /* 0x0000003a1410723c */ /* 0x048ff60000001810 */
[----:B------:R-:W-:Y:S11]  /*4cd10*/  @!UPT UIADD3 URZ, URZ, URZ, URZ ;  /* 0x0000003f3f3ff290 */ /* 0x000ff6000fffe03f */
[----:B------:R-:W-:Y:S01]  /*4cd20*/  @!UPT UIADD3 URZ, URZ, URZ, URZ ;  /* 0x0000003f3f3ff290 */ /* 0x000fe2000fffe03f */
[----:B------:R0:W-:Y:S01]  /*4cd30*/  STL.64 [R1+0x12c0], R16 ;  /* 0x0012c01001007387 */ /* 0x0001e20000100a00 */
[----:B------:R1:W-:Y:S02]  /*4cd40*/  STL.64 [R1+0x12c8], R18 ;  /* 0x0012c81201007387 */ /* 0x0003e40000100a00 */
[----:B0-----:R-:W-:Y:S01]  /*4cd50*/  IMAD.MOV.U32 R17, RZ, RZ, R58 ;  /* 0x000000ffff117224 */ /* 0x001fe200078e003a */
[----:B-1----:R-:W3:Y:S01]  /*4cd60*/  LDL.LU.64 R18, [R1+0x48a8] ;  /* 0x0048a80001127983 */ /* 0x002ee20000300a00 */
[----:B------:R-:W-:Y:S02]  /*4cd70*/  IMAD.MOV.U32 R16, RZ, RZ, R59 ;  /* 0x000000ffff107224 */ /* 0x000fe400078e003b */
[----:B------:R-:W4:Y:S02]  /*4cd80*/  LDL.LU.64 R58, [R1+0x48a0] ;  /* 0x0048a000013a7983 */ /* 0x000f240000300a00 */
[C---:B----4-:R-:W-:Y:S01]  /*4cd90*/  HMMA.16816.F32 R56, R20.reuse, R58, R40 ;  /* 0x0000003a1438723c */ /* 0x050fe20000001828 */
[----:B------:R-:W4:Y:S01]  /*4cda0*/  LDL.LU.64 R42, [R1+0x4898] ;  /* 0x00489800012a7983 */ /* 0x000f220000300a00 */
[----:B------:R-:W4:Y:S11]  /*4cdb0*/  LDL.LU.64 R40, [R1+0x4890] ;  /* 0x0048900001287983 */ /* 0x000f360000300a00 */
[----:B------:R-:W-:Y:S10]  /*4cdc0*/  @!UPT UIADD3 URZ, URZ, URZ, URZ ;  /* 0x0000003f3f3ff290 */ /* 0x000ff4000fffe03f */
[----:B------:R-:W-:Y:S01]  /*4cdd0*/  STL.64 [R1+0x12b0], R56 ;  /* 0x0012b03801007387 */ /* 0x000fe20000100a00 */
[----:B------:R0:W-:Y:S03]  /*4cde0*/  STL.64 [R1+0x12b8], R58 ;  /* 0x0012b83a01007387 */ /* 0x0001e60000100a00 */
[----:B0-----:R-:W4:Y:S02]  /*4cdf0*/  LDL.LU.64 R58, [R1+0x4888] ;  /* 0x00488800013a7983 */ /* 0x001f240000300a00 */
[C---:B----4-:R-:W-:Y:S02]  /*4ce00*/  HMMA.16816.F32 R56, R20.reuse, R58, R40 ;  /* 0x0000003a1438723c */ /* 0x050fe40000001828 */
[----:B------:R-:W4:Y:S01]  /*4ce10*/  LDL.LU.64 R42, [R1+0x4880] ;  /* 0x00488000012a7983 */ /* 0x000f220000300a00 */
[----:B------:R-:W4:Y:S11]  /*4ce20*/  LDL.LU.64 R40, [R1+0x4878] ;  /* 0x0048780001287983 */ /* 0x000f360000300a00 */
[----:B------:R-:W-:Y:S09]  /*4ce30*/  @!UPT UIADD3 URZ, URZ, URZ, URZ ;  /* 0x0000003f3f3ff290 */ /* 0x000ff2000fffe03f */
[----:B------:R-:W-:Y:S01]  /*4ce40*/  STL.64 [R1+0x12a0], R56 ;  /* 0x0012a03801007387 */ /* 0x000fe20000100a00 */
[----:B------:R0:W-:Y:S03]  /*4ce50*/  STL.64 [R1+0x12a8], R58 ;  /* 0x0012a83a01007387 */ /* 0x0001e60000100a00 */
[----:B0-----:R-:W4:Y:S02]  /*4ce60*/  LDL.LU.64 R58, [R1+0x4870] ;  /* 0x00487000013a7983 */ /* 0x001f240000300a00 */
[C---:B----4-:R-:W-:Y:S02]  /*4ce70*/  HMMA.16816.F32 R56, R20.reuse, R58, R40 ;  /* 0x0000003a1438723c */ /* 0x050fe40000001828 */
[----:B------:R-:W4:Y:S01]  /*4ce80*/  LDL.LU.64 R42, [R1+0x4868] ;  /* 0x00486800012a7983 */ /* 0x000f220000300a00 */
[----:B------:R-:W2:Y:S11]  /*4ce90*/  LDL.LU.64 R40, [R1+0x4860] ;  /* 0x0048600001287983 */ /* 0x000eb60000300a00 */
[----:B------:R-:W-:Y:S09]  /*4cea0*/  @!UPT UIADD3 URZ, URZ, URZ, URZ ;  /* 0x0000003f3f3ff290 */ /* 0x000ff2000fffe03f */
[----:B------:R-:W-:Y:S01]  /*4ceb0*/  STL.64 [R1+0x1290], R56 ;  /* 0x0012903801007387 */ /* 0x000fe20000100a00 */
[----:B------:R0:W-:Y:S03]  /*4cec0*/  STL.64 [R1+0x1298], R58 ;  /* 0x0012983a01007387 */ /* 0x0001e60000100a00 */
[----:B0-----:R-:W2:Y:S01]  /*4ced0*/  LDL.LU.64 R58, [R1+0x4858] ;  /* 0x00485800013a7983 */ /* 0x001ea20000300a00 */
[----:B------:R-:W-:Y:S01]  /*4cee0*/  HMMA.16816.F32 R12, R20, R46, R12 ;  /* 0x0000002e140c723c */ /* 0x000fe2000000180c */
[----:B------:R-:W-:Y:S02]  /*4cef0*/  IMAD.MOV.U32 R25, RZ, RZ, R46 ;  /* 0x000000ffff197224 */ /* 0x000fe400078e002e */
[----:B------:R-:W-:-:S05]  /*4cf00*/  IMAD.MOV.U32 R24, RZ, RZ, R47 ;  /* 0x000000ffff187224 */ /* 0x000fca00078e002f */
[C---:B--2---:R-:W-:Y:S11]  /*4cf10*/  HMMA.16816.F32 R36, R20.reuse, R58, R36 ;  /* 0x0000003a1424723c */ /* 0x044ff60000001824 */
[----:B------:R-:W-:Y:S11]  /*4cf20*/  @!UPT UIADD3 URZ, URZ, URZ, URZ ;  /* 0x0000003f3f3ff290 */ /* 0x000ff6000fffe03f */
[----:B------:R-:W-:Y:S01]  /*4cf30*/  @!UPT UIADD3 URZ, URZ, URZ, URZ ;  /* 0x0000003f3f3ff290 */ /* 0x000fe2000fffe03f */
[----:B------:R0:W-:Y:S01]  /*4cf40*/  STL.64 [R1+0x1280], R36 ;  /* 0x0012802401007387 */ /* 0x0001e20000100a00 */
[----:B------:R1:W-:Y:S03]  /*4cf50*/  STL.64 [R1+0x1288], R38 ;  /* 0x0012882601007387 */ /* 0x0003e60000100a00 */
[----:B0-----:R-:W4:Y:S01]  /*4cf60*/  LDL.LU R36, [R1+0x150] ;  /* 0x0001500001247983 */ /* 0x001f220000300800 */
[----:B------:R-:W4:Y:S02]  /*4cf70*/  LDL.LU R37, [R1+0x154] ;  /* 0x0001540001257983 */ /* 0x000f240000300800 */
[----:B-1----:R-:W4:Y:S02]  /*4cf80*/  LDL.LU R38, [R1+0x158] ;  /* 0x0001580001267983 */ /* 0x002f240000300800 */
[----:B------:R-:W4:Y:S01]  /*4cf90*/  LDL.LU R39, [R1+0x15c] ;  /* 0x00015c0001277983 */ /* 0x000f220000300800 */
[----:B------:R0:W-:Y:S01]  /*4cfa0*/  STL.64 [R1+0x47b8], R58 ;  /* 0x0047b83a01007387 */ /* 0x0001e20000100a00 */
[----:B------:R-:W2:Y:S02]  /*4cfb0*/  LDL.LU R56, [R1+0x100] ;  /* 0x0001000001387983 */ /* 0x000ea40000300800 */
[----:B------:R-:W2:Y:S01]  /*4cfc0*/  LDL.LU R57, [R1+0x104] ;  /* 0x0001040001397983 */ /* 0x000ea20000300800 */
[----:B0-----:R-:W2:Y:S01]  /*4cfd0*/  LDL.LU R58, [R1+0x108] ;  /* 0x00010800013a7983 */ /* 0x001ea20000300800 */
[----:B------:R-:W2:Y:S02]  /*4cfe0*/  LDL.LU R59, [R1+0x10c] ;  /* 0x00010c00013b7983 */ /* 0x000ea40000300800 */
[----:B------:R-:W-:Y:S02]  /*4cff0*/  STL.64 [R1+0x10e0], R12 ;  /* 0x0010e00c01007387 */ /* 0x000fe40000100a00 */
[----:B------:R0:W-:Y:S02]  /*4d000*/  STL.64 [R1+0x10e8], R14 ;  /* 0x0010e80e01007387 */ /* 0x0001e40000100a00 */
[----:B0-----:R-:W2:Y:S01]  /*4d010*/  LDL.LU.64 R14, [R1+0x4850] ;  /* 0x00485000010e7983 */ /* 0x001ea20000300a00 */
[----:B------:R-:W2:Y:S02]  /*4d020*/  LDL.LU.64 R12, [R1+0x4848] ;  /* 0x00484800010c7983 */ /* 0x000ea40000300a00 */
[----:B------:R-:W2:Y:S02]  /*4d030*/  LDL.LU.64 R46, [R1+0x4840] ;  /* 0x00484000012e7983 */ /* 0x000ea40000300a00 */
[C---:B--2---:R-:W-:Y:S08]  /*4d040*/  HMMA.16816.F32 R48, R20.reuse, R46, R48 ;  /* 0x0000002e1430723c */ /* 0x044ff00000001830 */
[C---:B------:R-:W-:Y:S01]  /*4d050*/  HMMA.16816.F32 R52, R20.reuse, R14, R52 ;  /* 0x0000000e1434723c */ /* 0x040fe20000001834 */
[----:B------:R-:W-:Y:S11]  /*4d060*/  IMAD.MOV.U32 R5, RZ, RZ, R47 ;  /* 0x000000ffff057224 */ /* 0x000ff600078e002f */
[----:B------:R-:W-:Y:S03]  /*4d070*/  @!UPT UIADD3 URZ, URZ, URZ, URZ ;  /* 0x0000003f3f3ff290 */ /* 0x000fe6000fffe03f */
[----:B------:R0:W-:Y:S01]  /*4d080*/  STL.64 [R1+0x10d0], R48 ;  /* 0x0010d03001007387 */ /* 0x0001e20000100a00 */
[----:B------:R-:W-:Y:S02]  /*4d090*/  STL.64 [R1+0x10d8], R50 ;  /* 0x0010d83201007387 */ /* 0x000fe40000100a00 */
[----:B0-----:R-:W-:Y:S02]  /*4d0a0*/  IMAD.MOV.U32 R48, RZ, RZ, R46 ;  /* 0x000000ffff307224 */ /* 0x001fe400078e002e */
[----:B------:R-:W4:Y:S01]  /*4d0b0*/  LDL.LU.64 R46, [R1+0x4838] ;  /* 0x00483800012e7983 */ /* 0x000f220000300a00 */
[----:B------:R-:W4:Y:S02]  /*4d0c0*/  LDL.LU.64 R44, [R1+0x4830] ;  /* 0x00483000012c7983 */ /* 0x000f240000300a00 */
[----:B------:R-:W-:Y:S02]  /*4d0d0*/  STL.64 [R1+0x10c0], R52 ;  /* 0x0010c03401007387 */ /* 0x000fe40000100a00 */
[----:B------:R0:W-:Y:S02]  /*4d0e0*/  STL.64 [R1+0x10c8], R54 ;  /* 0x0010c83601007387 */ /* 0x0001e40000100a00 */
[----:B0-----:R-:W3:Y:S01]  /*4d0f0*/  LDL.LU.64 R54, [R1+0x4828] ;  /* 0x0048280001367983 */ /* 0x001ee20000300a00 */
[----:B------:R-:W3:Y:S02]  /*4d100*/  LDL.LU.64 R52, [R1+0x4820] ;  /* 0x0048200001347983 */ /* 0x000ee40000300a00 */
[----:B------:R-:W-:Y:S02]  /*4d110*/  STL.64 [R1+0x4788], R14 ;  /* 0x0047880e01007387 */ /* 0x000fe40000100a00 */
[----:B------:R0:W-:Y:S02]  /*4d120*/  STL.64 [R1+0x4780], R12 ;  /* 0x0047800c01007387 */ /* 0x0001e40000100a00 */
[----:B0-----:R-:W2:Y:S01]  /*4d130*/  LDL.LU R12, [R1+0x110] ;  /* 0x00011000010c7983 */ /* 0x001ea20000300800 */
[----:B------:R-:W2:Y:S02]  /*4d140*/  LDL.LU R13, [R1+0x114] ;  /* 0x00011400010d7983 */ /* 0x000ea40000300800 */
[----:B------:R-:W2:Y:S02]  /*4d150*/  LDL.LU R14, [R1+0x118] ;  /* 0x00011800010e7983 */ /* 0x000ea40000300800 */
[----:B------:R-:W2:Y:S01]  /*4d160*/  LDL.LU R15, [R1+0x11c] ;  /* 0x00011c00010f7983 */ /* 0x000ea20000300800 */
[----:B---3--:R-:W-:Y:S01]  /*4d170*/  HMMA.16816.F32 R52, R20, R18, R52 ;  /* 0x000000121434723c */ /* 0x008fe20000001834 */
[----:B------:R-:W3:Y:S11]  /*4d180*/  LDL.LU R20, [R1+0x120] ;  /* 0x0001200001147983 */ /* 0x000ef60000300800 */
[----:B------:R-:W-:Y:S11]  /*4d190*/  @!UPT UIADD3 URZ, URZ, URZ, URZ ;  /* 0x0000003f3f3ff290 */ /* 0x000ff6000fffe03f */
[----:B------:R-:W-:Y:S01]  /*4d1a0*/  STL.64 [R1+0x300], R52 ;  /* 0x0003003401007387 */ /* 0x000fe20000100a00 */
[----:B------:R0:W-:Y:S02]  /*4d1b0*/  STL.64 [R1+0x308], R54 ;  /* 0x0003083601007387 */ /* 0x0001e40000100a00 */
[----:B------:R-:W3:Y:S02]  /*4d1c0*/  LDL.LU R21, [R1+0x124] ;  /* 0x0001240001157983 */ /* 0x000ee40000300800 */
[----:B------:R-:W3:Y:S01]  /*4d1d0*/  LDL.LU R22, [R1+0x128] ;  /* 0x0001280001167983 */ /* 0x000ee20000300800 */
[----:B------:R-:W3:Y:S01]  /*4d1e0*/  LDL.LU R23, [R1+0x12c] ;  /* 0x00012c0001177983 */ /* 0x000ee20000300800 */
[----:B------:R-:W-:Y:S03]  /*4d1f0*/  STL.64 [R1+0x47d8], R18 ;  /* 0x0047d81201007387 */ /* 0x000fe60000100a00 */
[----:B0-----:R-:W2:Y:S01]  /*4d200*/  LDL.LU.64 R54, [R1+0xe8] ;  /* 0x0000e80001367983 */ /* 0x001ea20000300a00 */
[C---:B----4-:R-:W-:Y:S03]  /*4d210*/  HMMA.16816.F32 R36, R44.reuse, R42, R36 ;  /* 0x0000002a2c24723c */ /* 0x050fe60000001824 */
[----:B--2---:R0:W-:Y:S01]  /*4d220*/  STL.64 [R1+0x47f0], R54 ;  /* 0x0047f03601007387 */ /* 0x0041e20000100a00 */
[----:B------:R-:W2:Y:S02]  /*4d230*/  LDL.LU R52, [R1+0x130] ;  /* 0x0001300001347983 */ /* 0x000ea40000300800 */
[----:B------:R-:W2:Y:S01]  /*4d240*/  LDL.LU R53, [R1+0x134] ;  /* 0x0001340001357983 */ /* 0x000ea20000300800 */
[----:B0-----:R-:W2:Y:S01]  /*4d250*/  LDL.LU R54, [R1+0x138] ;  /* 0x0001380001367983 */ /* 0x001ea20000300800 */
[----:B------:R-:W2:Y:S11]  /*4d260*/  LDL.LU R55, [R1+0x13c] ;  /* 0x00013c0001377983 */ /* 0x000eb60000300800 */
[----:B------:R-:W-:Y:S04]  /*4d270*/  @!UPT UIADD3 URZ, URZ, URZ, URZ ;  /* 0x0000003f3f3ff290 */ /* 0x000fe8000fffe03f */
[----:B------:R-:W-:Y:S02]  /*4d280*/  STL.64 [R1+0x11e0], R36 ;  /* 0x0011e02401007387 */ /* 0x000fe40000100a00 */
[----:B------:R0:W-:Y:S02]  /*4d290*/  STL.64 [R1+0x11e8], R38 ;  /* 0x0011e82601007387 */ /* 0x0001e40000100a00 */
[----:B0-----:R-:W4:Y:S01]  /*4d2a0*/  LDL.LU.64 R38, [R1+0x4818] ;  /* 0x0048180001267983 */ /* 0x001f220000300a00 */
[----:B------:R-:W2:Y:S02]  /*4d2b0*/  LDL.LU.64 R36, [R1+0x4810] ;  /* 0x0048100001247983 */ /* 0x000ea40000300a00 */
[----:B------:R-:W-:Y:S02]  /*4d2c0*/  STL.64 [R1+0x4778], R42 ;  /* 0x0047782a01007387 */ /* 0x000fe40000100a00 */
[----:B------:R0:W-:Y:S02]  /*4d2d0*/  STL.64 [R1+0x4770], R40 ;  /* 0x0047702801007387 */ /* 0x0001e40000100a00 */
[----:B0-----:R-:W4:Y:S01]  /*4d2e0*/  LDL.LU R40, [R1+0x140] ;  /* 0x0001400001287983 */ /* 0x001f220000300800 */
[----:B------:R-:W4:Y:S02]  /*4d2f0*/  LDL.LU R41, [R1+0x144] ;  /* 0x0001440001297983 */ /* 0x000f240000300800 */
[----:B------:R-:W4:Y:S02]  /*4d300*/  LDL.LU R42, [R1+0x148] ;  /* 0x00014800012a7983 */ /* 0x000f240000300800 */
[----:B------:R-:W4:Y:S02]  /*4d310*/  LDL.LU R43, [R1+0x14c] ;  /* 0x00014c00012b7983 */ /* 0x000f240000300800 */
[C---:B----4-:R-:W-:Y:S01]  /*4d320*/  HMMA.16816.F32 R40, R44.reuse, R38, R40 ;  /* 0x000000262c28723c */ /* 0x050fe20000001828 */
[----:B------:R-:W-:Y:S01]  /*4d330*/  STL.64 [R1+0x4798], R38 ;  /* 0x0047982601007387 */ /* 0x000fe20000100a00 */
[----:B--2---:R0:W-:Y:S06]  /*4d340*/  STL.64 [R1+0x4790], R36 ;  /* 0x0047902401007387 */ /* 0x0041ec0000100a00 */
[C---:B0-----:R-:W-:Y:S11]  /*4d350*/  HMMA.16816.F32 R36, R44.reuse, R34, R52 ;  /* 0x000000222c24723c */ /* 0x041ff60000001834 */
[----:B------:R-:W-:Y:S04]  /*4d360*/  @!UPT UIADD3 URZ, URZ, URZ, URZ ;  /* 0x0000003f3f3ff290 */ /* 0x000fe8000fffe03f */
[----:B------:R-:W-:Y:S01]  /*4d370*/  STL.64 [R1+0x11d0], R40 ;  /* 0x0011d02801007387 */ /* 0x000fe20000100a00 */
[----:B------:R-:W-:Y:S02]  /*4d380*/  STL.64 [R1+0x11d8], R42 ;  /* 0x0011d82a01007387 */ /* 0x000fe40000100a00 */
[----:B------:R-:W-:Y:S02]  /*4d390*/  STL.64 [R1+0x47a8], R34 ;  /* 0x0047a82201007387 */ /* 0x000fe40000100a00 */
[----:B------:R3:W-:Y:S02]  /*4d3a0*/  STL.64 [R1+0x47a0], R32 ;  /* 0x0047a02001007387 */ /* 0x0007e40000100a00 */
[C---:B---3--:R-:W-:Y:S08]  /*4d3b0*/  HMMA.16816.F32 R32, R44.reuse, R30, R20 ;  /* 0x0000001e2c20723c */ /* 0x048ff00000001814 */
[C---:B------:R-:W-:Y:S08]  /*4d3c0*/  HMMA.16816.F32 R20, R44.reuse, R26, R12 ;  /* 0x0000001a2c14723c */ /* 0x040ff0000000180c */
[----:B------:R-:W-:Y:S01]  /*4d3d0*/  HMMA.16816.F32 R12, R44, R10, R56 ;  /* 0x0000000a2c0c723c */ /* 0x000fe20000001838 */
[----:B------:R-:W-:Y:S01]  /*4d3e0*/  STL.64 [R1+0x11c0], R36 ;  /* 0x0011c02401007387 */ /* 0x000fe20000100a00 */
[----:B------:R0:W-:Y:S02]  /*4d3f0*/  STL.64 [R1+0x11c8], R38 ;  /* 0x0011c82601007387 */ /* 0x0001e40000100a00 */
[----:B------:R-:W-:Y:S03]  /*4d400*/  STL.64 [R1+0x47b0], R30 ;  /* 0x0047b01e01007387 */ /* 0x000fe60000100a00 */
[----:B------:R-:W-:Y:S01]  /*4d410*/  STL.64 [R1+0x11b0], R32 ;  /* 0x0011b02001007387 */ /* 0x000fe20000100a00 */
[----:B------:R-:W-:Y:S02]  /*4d420*/  STL.64 [R1+0x11b8], R34 ;  /* 0x0011b82201007387 */ /* 0x000fe40000100a00 */
[----:B------:R-:W-:Y:S05]  /*4d430*/  STL.64 [R1+0x47c0], R26 ;  /* 0x0047c01a01007387 */ /* 0x000fea0000100a00 */
[----:B------:R-:W-:Y:S01]  /*4d440*/  STL.64 [R1+0x11a0], R20 ;  /* 0x0011a01401007387 */ /* 0x000fe20000100a00 */
[----:B------:R-:W-:Y:S01]  /*4d450*/  STL.64 [R1+0x11a8], R22 ;  /* 0x0011a81601007387 */ /* 0x000fe20000100a00 */
[----:B------:R-:W-:Y:S02]  /*4d460*/  STL.64 [R1+0x47d0], R10 ;  /* 0x0047d00a01007387 */ /* 0x000fe40000100a00 */
[----:B------:R-:W-:Y:S04]  /*4d470*/  STL.64 [R1+0x47c8], R8 ;  /* 0x0047c80801007387 */ /* 0x000fe80000100a00 */
[----:B------:R-:W-:Y:S01]  /*4d480*/  STL.64 [R1+0x1190], R12 ;  /* 0x0011900c01007387 */ /* 0x000fe20000100a00 */
[----:B------:R-:W-:Y:S01]  /*4d490*/  STL.64 [R1+0x1198], R14 ;  /* 0x0011980e01007387 */ /* 0x000fe20000100a00 */
[----:B------:R-:W2:Y:S02]  /*4d4a0*/  LDL.LU R40, [R1+0x270] ;  /* 0x0002700001287983 */ /* 0x000ea40000300800 */
[----:B------:R-:W2:Y:S02]  /*4d4b0*/  LDL.LU R41, [R1+0x274] ;  /* 0x0002740001297983 */ /* 0x000ea40000300800 */
[----:B------:R-:W3:Y:S01]  /*4d4c0*/  LDL.LU R42, [R1+0x278] ;  /* 0x00027800012a7983 */ /* 0x000ee20000300800 */
[----:B------:R-:W3:Y:S01]  /*4d4d0*/  LDL.LU R43, [R1+0x27c] ;  /* 0x00027c00012b7983 */ /* 0x000ee20000300800 */
[----:B0-----:R-:W-:-:S02]  /*4d4e0*/  IMAD.MOV.U32 R38, RZ, RZ, R25 ;  /* 0x000000ffff267224 */ /* 0x001fc400078e0019 */
[----:B------:R-:W-:Y:S01]  /*4d4f0*/  IMAD.MOV.U32 R39, RZ, RZ, R24 ;  /* 0x000000ffff277224 */ /* 0x000fe200078e0018 */
[----:B------:R-:W0:Y:S04]  /*4d500*/  LDSM.16.MT88.4 R20, [R3+0x2100] ;  /* 0x002100000314783b */ /* 0x000e280000004200 */
[----:B---3--:R-:W-:Y:S01]  /*4d510*/  STL.64 [R1+0x47e8], R42 ;  /* 0x0047e82a01007387 */ /* 0x008fe20000100a00 */
[----:B--2---:R1:W-:Y:S02]  /*4d520*/  STL.64 [R1+0x47e0], R40 ;  /* 0x0047e02801007387 */ /* 0x0043e40000100a00 */
[----:B------:R2:W-:Y:S01]  /*4d530*/  STL.64 [R1+0x47f8], R38 ;  /* 0x0047f82601007387 */ /* 0x0005e20000100a00 */
[----:B-1----:R-:W3:Y:S01]  /*4d540*/  LDL.LU R40, [R1+0x2d0] ;  /* 0x0002d00001287983 */ /* 0x002ee20000300800 */
[----:B------:R-:W3:Y:S02]  /*4d550*/  LDL.LU R41, [R1+0x2d4] ;  /* 0x0002d40001297983 */ /* 0x000ee40000300800 */
[----:B------:R-:W4:Y:S02]  /*4d560*/  LDL.LU R42, [R1+0x2d8] ;  /* 0x0002d800012a7983 */ /* 0x000f240000300800 */
[----:B------:R-:W4:Y:S02]  /*4d570*/  LDL.LU R43, [R1+0x2dc] ;  /* 0x0002dc00012b7983 */ /* 0x000f240000300800 */
[----:B----4-:R-:W-:Y:S01]  /*4d580*/  STL.64 [R1+0x4808], R42 ;  /* 0x0048082a01007387 */ /* 0x010fe20000100a00 */
[----:B---3--:R1:W-:Y:S02]  /*4d590*/  STL.64 [R1+0x4800], R40 ;  /* 0x0048002801007387 */ /* 0x0083e40000100a00 */
[----:B------:R-:W3:Y:S02]  /*4d5a0*/  LDL.LU R36, [R1+0x2e0] ;  /* 0x0002e00001247983 */ /* 0x000ee40000300800 */
[----:B------:R-:W3:Y:S01]  /*4d5b0*/  LDL.LU R37, [R1+0x2e4] ;  /* 0x0002e40001257983 */ /* 0x000ee20000300800 */
[----:B--2---:R-:W3:Y:S01]  /*4d5c0*/  LDL.LU R38, [R1+0x2e8] ;  /* 0x0002e80001267983 */ /* 0x004ee20000300800 */
[----:B------:R-:W3:Y:S03]  /*4d5d0*/  LDL.LU R39, [R1+0x2ec] ;  /* 0x0002ec0001277983 */ /* 0x000ee60000300800 */
[----:B-1----:R-:W2:Y:S01]  /*4d5e0*/  LDL.LU R40, [R1+0x2f0] ;  /* 0x0002f00001287983 */ /* 0x002ea20000300800 */
[----:B------:R-:W2:Y:S02]  /*4d5f0*/  LDL.LU R41, [R1+0x2f4] ;  /* 0x0002f40001297983 */ /* 0x000ea40000300800 */
[----:B------:R-:W2:Y:S02]  /*4d600*/  LDL.LU R42, [R1+0x2f8] ;  /* 0x0002f800012a7983 */ /* 0x000ea40000300800 */
[----:B------:R-:W2:Y:S01]  /*4d610*/  LDL.LU R43, [R1+0x2fc] ;  /* 0x0002fc00012b7983 */ /* 0x000ea20000300800 */
[----:B------:R-:W4:Y:S01]  /*4d620*/  LDL.LU R24, [R1+0x2b0] ;  /* 0x0002b00001187983 */ /* 0x000f220000300800 */
[----:B------:R-:W4:Y:S02]  /*4d630*/  LDL.LU R25, [R1+0x2b4] ;  /* 0x0002b40001197983 */ /* 0x000f240000300800 */
[----:B------:R-:W-:-:S02]  /*4d640*/  IMAD.MOV.U32 R54, RZ, RZ, R17 ;  /* 0x000000ffff367224 */ /* 0x000fc400078e0011 */
[----:B------:R-:W-:Y:S01]  /*4d650*/  IMAD.MOV.U32 R55, RZ, RZ, R16 ;  /* 0x000000ffff377224 */ /* 0x000fe200078e0010 */
[----:B------:R-:W4:Y:S01]  /*4d660*/  LDL.LU R26, [R1+0x2b8] ;  /* 0x0002b800011a7983 */ /* 0x000f220000300800 */
[----:B------:R-:W4:Y:S02]  /*4d670*/  LDL.LU R27, [R1+0x2bc] ;  /* 0x0002bc00011b7983 */ /* 0x000f240000300800 */
[----:B------:R-:W4:Y:S02]  /*4d680*/  LDL.LU R16, [R1+0x2c0] ;  /* 0x0002c00001107983 */ /* 0x000f240000300800 */
[----:B------:R-:W4:Y:S01]  /*4d690*/  LDL.LU R17, [R1+0x2c4] ;  /* 0x0002c40001117983 */ /* 0x000f220000300800 */
[----:B------:R-:W4:Y:S01]  /*4d6a0*/  LDL.LU R18, [R1+0x2c8] ;  /* 0x0002c80001127983 */ /* 0x000f220000300800 */
[----:B------:R-:W4:Y:S02]  /*4d6b0*/  LDL.LU R19, [R1+0x2cc] ;  /* 0x0002cc0001137983 */ /* 0x000f240000300800 */
[----:B------:R-:W4:Y:S02]  /*4d6c0*/  LDL.64 R10, [R1+0xd8] ;  /* 0x0000d800010a7983 */ /* 0x000f240000100a00 */
[----:B------:R-:W4:Y:S01]  /*4d6d0*/  LDL.64 R58, [R1+0x38] ;  /* 0x00003800013a7983 */ /* 0x000f220000100a00 */
        /* <DEDUP_REMOVED lines=12> */
[----:B0-----:R0:W-:Y:S01]  /*4d7a0*/  STL.64 [R1+0x46c8], R22 ;  /* 0x0046c81601007387 */ /* 0x0011e20000100a00 */
[----:B------:R-:W-:Y:S02]  /*4d7b0*/  STL.64 [R1+0x46c0], R20 ;  /* 0x0046c01401007387 */ /* 0x000fe40000100a00 */
[----:B0-----:R-:W-:-:S02]  /*4d7c0*/  IMAD.MOV.U32 R22, RZ, RZ, R48 ;  /* 0x000000ffff167224 */ /* 0x001fc400078e0030 */
[----:B------:R-:W4:Y:S01]  /*4d7d0*/  LDL.LU R48, [R1+0xc0] ;  /* 0x0000c00001307983 */ /* 0x000f220000300800 */
[----:B------:R-:W4:Y:S02]  /*4d7e0*/  LDL.LU R49, [R1+0xc4] ;  /* 0x0000c40001317983 */ /* 0x000f240000300800 */
[----:B------:R-:W4:Y:S02]  /*4d7f0*/  LDL.LU R50, [R1+0xc8] ;  /* 0x0000c80001327983 */ /* 0x000f240000300800 */
[----:B------:R-:W4:Y:S01]  /*4d800*/  LDL.LU R51, [R1+0xcc] ;  /* 0x0000cc0001337983 */ /* 0x000f220000300800 */
[C---:B---3--:R-:W-:Y:S08]  /*4d810*/  HMMA.16816.F32 R52, R44.reuse, R54, R36 ;  /* 0x000000362c34723c */ /* 0x048ff00000001824 */
[C---:B--2---:R-:W-:Y:S11]  /*4d820*/  HMMA.16816.F32 R40, R44.reuse, R6, R40 ;  /* 0x000000062c28723c */ /* 0x044ff60000001828 */
[----:B------:R-:W-:Y:S11]  /*4d830*/  @!UPT UIADD3 URZ, URZ, URZ, URZ ;  /* 0x0000003f3f3ff290 */ /* 0x000ff6000fffe03f */
[----:B------:R-:W-:Y:S01]  /*4d840*/  @!UPT UIADD3 URZ, URZ, URZ, URZ ;  /* 0x0000003f3f3ff290 */ /* 0x000fe2000fffe03f */
[----:B------:R-:W-:Y:S01]  /*4d850*/  STL.64 [R1+0x17d0], R40 ;  /* 0x0017d02801007387 */ /* 0x000fe20000100a00 */
[----:B------:R0:W-:Y:S03]  /*4d860*/  STL.64 [R1+0x17d8], R42 ;  /* 0x0017d82a01007387 */ /* 0x0001e60000100a00 */
[----:B0-----:R-:W2:Y:S01]  /*4d870*/  LDL.LU.64 R42, [R1+0x4808] ;  /* 0x00480800012a7983 */ /* 0x001ea20000300a00 */
[----:B------:R-:W2:Y:S02]  /*4d880*/  LDL.LU.64 R40, [R1+0x4800] ;  /* 0x0048000001287983 */ /* 0x000ea40000300a00 */
[----:B------:R-:W3:Y:S02]  /*4d890*/  LDL.LU.64 R38, [R1+0x47f8] ;  /* 0x0047f80001267983 */ /* 0x000ee40000300a00 */
[----:B------:R-:W-:Y:S01]  /*4d8a0*/  STL.64 [R1+0x17c0], R52 ;  /* 0x0017c03401007387 */ /* 0x000fe20000100a00 */
[----:B------:R0:W-:Y:S04]  /*4d8b0*/  STL.64 [R1+0x17c8], R54 ;  /* 0x0017c83601007387 */ /* 0x0001e80000100a00 */
[----:B0-----:R-:W2:Y:S01]  /*4d8c0*/  LDL.LU.64 R54, [R1+0x47f0] ;  /* 0x0047f00001367983 */ /* 0x001ea20000300a00 */
[C---:B----4-:R-:W-:Y:S08]  /*4d8d0*/  HMMA.16816.F32 R16, R44.reuse, R10, R16 ;  /* 0x0000000a2c10723c */ /* 0x050ff00000001810 */
[----:B------:R-:W-:Y:S01]  /*4d8e0*/  HMMA.16816.F32 R24, R44, R58, R24 ;  /* 0x0000003a2c18723c */ /* 0x000fe20000001818 */
[----:B------:R-:W-:-:S02]  /*4d8f0*/  IMAD.MOV.U32 R23, RZ, RZ, R5 ;  /* 0x000000ffff177224 */ /* 0x000fc400078e0005 */
[----:B------:R-:W-:Y:S02]  /*4d900*/  IMAD.MOV.U32 R5, RZ, RZ, R11 ;  /* 0x000000ffff057224 */ /* 0x000fe400078e000b */
[----:B------:R-:W-:-:S03]  /*4d910*/  IMAD.MOV.U32 R20, RZ, RZ, R58 ;  /* 0x000000ffff147224 */ /* 0x000fc600078e003a */
[----:B--2---:R-:W-:Y:S11]  /*4d920*/  HMMA.16816.F32 R40, R44, R54, R40 ;  /* 0x000000362c28723c */ /* 0x004ff60000001828 */
[----:B------:R-:W-:Y:S11]  /*4d930*/  @!UPT UIADD3 URZ, URZ, URZ, URZ ;  /* 0x0000003f3f3ff290 */ /* 0x000ff6000fffe03f */
[----:B------:R-:W-:Y:S01]  /*4d940*/  @!UPT UIADD3 URZ, URZ, URZ, URZ ;  /* 0x0000003f3f3ff290 */ /* 0x000fe2000fffe03f */
[----:B------:R-:W-:Y:S01]  /*4d950*/  STL.64 [R1+0x17b0], R40 ;  /* 0x0017b02801007387 */ /* 0x000fe20000100a00 */
[----:B------:R0:W-:Y:S03]  /*4d960*/  STL.64 [R1+0x17b8], R42 ;  /* 0x0017b82a01007387 */ /* 0x0001e60000100a00 */
[----:B0-----:R-:W2:Y:S01]  /*4d970*/  LDL.LU.64 R42, [R1+0x47e8] ;  /* 0x0047e800012a7983 */ /* 0x001ea20000300a00 */
[----:B------:R-:W2:Y:S02]  /*4d980*/  LDL.LU.64 R40, [R1+0x47e0] ;  /* 0x0047e00001287983 */ /* 0x000ea40000300a00 */
[----:B------:R0:W-:Y:S02]  /*4d990*/  STL.64 [R1+0x4740], R54 ;  /* 0x0047403601007387 */ /* 0x0001e40000100a00 */
[----:B------:R-:W4:Y:S01]  /*4d9a0*/  LDL.LU R52, [R1+0x80] ;  /* 0x0000800001347983 */ /* 0x000f220000300800 */
[----:B------:R-:W4:Y:S04]  /*4d9b0*/  LDL.LU R53, [R1+0x84] ;  /* 0x0000840001357983 */ /* 0x000f280000300800 */
[----:B0-----:R-:W4:Y:S01]  /*4d9c0*/  LDL.LU R54, [R1+0x88] ;  /* 0x0000880001367983 */ /* 0x001f220000300800 */
[----:B------:R-:W4:Y:S02]  /*4d9d0*/  LDL.LU R55, [R1+0x8c] ;  /* 0x00008c0001377983 */ /* 0x000f240000300800 */
[----:B------:R0:W-:Y:S02]  /*4d9e0*/  STL.64 [R1+0x17a0], R16 ;  /* 0x0017a01001007387 */ /* 0x0001e40000100a00 */
[----:B------:R1:W-:Y:S02]  /*4d9f0*/  STL.64 [R1+0x17a8], R18 ;  /* 0x0017a81201007387 */ /* 0x0003e40000100a00 */
[----:B0-----:R-:W-:Y:S01]  /*4da00*/  IMAD.MOV.U32 R16, RZ, RZ, R10 ;  /* 0x000000ffff107224 */ /* 0x001fe200078e000a */
[----:B-1----:R-:W2:Y:S01]  /*4da10*/  LDL.LU.64 R18, [R1+0x47d8] ;  /* 0x0047d80001127983 */ /* 0x002ea20000300a00 */
[----:B------:R-:W2:Y:S02]  /*4da20*/  LDL.LU.64 R10, [R1+0x47d0] ;  /* 0x0047d000010a7983 */ /* 0x000ea40000300a00 */
[----:B------:R-:W2:Y:S02]  /*4da30*/  LDL.LU.64 R8, [R1+0x47c8] ;  /* 0x0047c80001087983 */ /* 0x000ea40000300a00 */
[----:B------:R-:W-:Y:S01]  /*4da40*/  STL.64 [R1+0x1790], R24 ;  /* 0x0017901801007387 */ /* 0x000fe20000100a00 */
[----:B------:R0:W-:Y:S01]  /*4da50*/  STL.64 [R1+0x1798], R26 ;  /* 0x0017981a01007387 */ /* 0x0001e20000100a00 */
[----:B------:R-:W-:-:S03]  /*4da60*/  IMAD.MOV.U32 R17, RZ, RZ, R59 ;  /* 0x000000ffff117224 */ /* 0x000fc600078e003b */
[----:B0-----:R-:W2:Y:S01]  /*4da70*/  LDL.LU.64 R26, [R1+0x47c0] ;  /* 0x0047c000011a7983 */ /* 0x001ea20000300a00 */
[----:B------:R-:W2:Y:S01]  /*4da80*/  LDL.LU.64 R58, [R1+0x47b8] ;  /* 0x0047b800013a7983 */ /* 0x000ea20000300a00 */
[C---:B---3--:R-:W-:Y:S08]  /*4da90*/  HMMA.16816.F32 R36, R44.reuse, R38, R32 ;  /* 0x000000262c24723c */ /* 0x048ff00000001820 */
[C---:B------:R-:W-:Y:S08]  /*4daa0*/  HMMA.16816.F32 R12, R44.reuse, R22, R12 ;  /* 0x000000162c0c723c */ /* 0x040ff0000000180c */
[C---:B--2---:R-:W-:Y:S11]  /*4dab0*/  HMMA.16816.F32 R28, R44.reuse, R58, R28 ;  /* 0x0000003a2c1c723c */ /* 0x044ff6000000181c */
[----:B------:R-:W-:Y:S11]  /*4dac0*/  @!UPT UIADD3 URZ, URZ, URZ, URZ ;  /* 0x0000003f3f3ff290 */ /* 0x000ff6000fffe03f */
[----:B------:R-:W-:Y:S01]  /*4dad0*/  @!UPT UIADD3 URZ, URZ, URZ, URZ ;  /* 0x0000003f3f3ff290 */ /* 0x000fe2000fffe03f */
[----:B------:R-:W-:Y:S01]  /*4dae0*/  STL.64 [R1+0x1780], R28 ;  /* 0x0017801c01007387 */ /* 0x000fe20000100a00 */
[----:B------:R0:W-:Y:S03]  /*4daf0*/  STL.64 [R1+0x1788], R30 ;  /* 0x0017881e01007387 */ /* 0x0001e60000100a00 */
[----:B0-----:R-:W4:Y:S01]  /*4db00*/  LDL.LU.64 R30, [R1+0x47b0] ;  /* 0x0047b000011e7983 */ /* 0x001f220000300a00 */
[----:B------:R0:W-:Y:S02]  /*4db10*/  STL.64 [R1+0x4708], R58 ;  /* 0x0047083a01007387 */ /* 0x0001e40000100a00 */
[----:B------:R-:W2:Y:S02]  /*4db20*/  LDL.LU R56, [R1+0x90] ;  /* 0x0000900001387983 */ /* 0x000ea40000300800 */
[----:B------:R-:W2:Y:S01]  /*4db30*/  LDL.LU R57, [R1+0x94] ;  /* 0x0000940001397983 */ /* 0x000ea20000300800 */
[----:B0-----:R-:W2:Y:S01]  /*4db40*/  LDL.LU R58, [R1+0x98] ;  /* 0x00009800013a7983 */ /* 0x001ea20000300800 */
[----:B------:R-:W2:Y:S02]  /*4db50*/  LDL.LU R59, [R1+0x9c] ;  /* 0x00009c00013b7983 */ /* 0x000ea40000300800 */
[----:B------:R-:W2:Y:S02]  /*4db60*/  LDL.LU.64 R34, [R1+0x47a8] ;  /* 0x0047a80001227983 */ /* 0x000ea40000300a00 */
[----:B------:R-:W3:Y:S01]  /*4db70*/  LDL.LU.64 R32, [R1+0x47a0] ;  /* 0x0047a00001207983 */ /* 0x000ee20000300a00 */
[----:B------:R-:W-:Y:S01]  /*4db80*/  STL.64 [R1+0x1770], R36 ;  /* 0x0017702401007387 */ /* 0x000fe20000100a00 */
[----:B------:R0:W-:Y:S03]  /*4db90*/  STL.64 [R1+0x1778], R38 ;  /* 0x0017782601007387 */ /* 0x0001e60000100a00 */
[----:B0-----:R-:W2:Y:S01]  /*4dba0*/  LDL.LU.64 R38, [R1+0x4798] ;  /* 0x0047980001267983 */ /* 0x001ea20000300a00 */
[----:B------:R-:W2:Y:S02]  /*4dbb0*/  LDL.LU.64 R36, [R1+0x4790] ;  /* 0x0047900001247983 */ /* 0x000ea40000300a00 */
[----:B------:R-:W-:Y:S02]  /*4dbc0*/  STL.64 [R1+0x1760], R12 ;  /* 0x0017600c01007387 */ /* 0x000fe40000100a00 */
[----:B------:R0:W-:Y:S02]  /*4dbd0*/  STL.64 [R1+0x1768], R14 ;  /* 0x0017680e01007387 */ /* 0x0001e40000100a00 */
[----:B0-----:R-:W2:Y:S01]  /*4dbe0*/  LDL.LU.64 R14, [R1+0x4788] ;  /* 0x00478800010e7983 */ /* 0x001ea20000300a00 */
[----:B------:R-:W3:Y:S02]  /*4dbf0*/  LDL.LU.64 R12, [R1+0x4780] ;  /* 0x00478000010c7983 */ /* 0x000ee40000300a00 */
[----:B------:R-:W-:Y:S01]  /*4dc00*/  STL.64 [R1+0x46e0], R22 ;  /* 0x0046e01601007387 */ /* 0x000fe20000100a00 */
[C---:B--2---:R-:W-:Y:S08]  /*4dc10*/  HMMA.16816.F32 R40, R44.reuse, R14, R40 ;  /* 0x0000000e2c28723c */ /* 0x044ff00000001828 */
[----:B------:R-:W-:Y:S11]  /*4dc20*/  HMMA.16816.F32 R44, R44, R18, R48 ;  /* 0x000000122c2c723c */ /* 0x000ff60000001830 */
[----:B------:R-:W-:Y:S04]  /*4dc30*/  @!UPT UIADD3 URZ, URZ, URZ, URZ ;  /* 0x0000003f3f3ff290 */ /* 0x000fe8000fffe03f */
[----:B------:R-:W-:Y:S01]  /*4dc40*/  STL.64 [R1+0x1750], R40 ;  /* 0x0017502801007387 */ /* 0x000fe20000100a00 */
[----:B------:R0:W-:Y:S03]  /*4dc50*/  STL.64 [R1+0x1758], R42 ;  /* 0x0017582a01007387 */ /* 0x0001e60000100a00 */
[----:B0-----:R-:W2:Y:S01]  /*4dc60*/  LDL.LU.64 R42, [R1+0x4778] ;  /* 0x00477800012a7983 */ /* 0x001ea20000300a00 */
[----:B------:R-:W4:Y:S02]  /*4dc70*/  LDL.LU.64 R40, [R1+0x4770] ;  /* 0x0047700001287983 */ /* 0x000f240000300a00 */
[----:B------:R-:W-:Y:S02]  /*4dc80*/  STL.64 [R1+0x46d8], R14 ;  /* 0x0046d80e01007387 */ /* 0x000fe40000100a00 */
[----:B---3--:R0:W-:Y:S02]  /*4dc90*/  STL.64 [R1+0x46d0], R12 ;  /* 0x0046d00c01007387 */ /* 0x0081e40000100a00 */
[----:B0-----:R-:W3:Y:S01]  /*4dca0*/  LDL.LU R12, [R1+0xa0] ;  /* 0x0000a000010c7983 */ /* 0x001ee20000300800 */
[----:B------:R-:W3:Y:S02]  /*4dcb0*/  LDL.LU R13, [R1+0xa4] ;  /* 0x0000a400010d7983 */ /* 0x000ee40000300800 */
[----:B------:R-:W3:Y:S02]  /*4dcc0*/  LDL.LU R14, [R1+0xa8] ;  /* 0x0000a800010e7983 */ /* 0x000ee40000300800 */
[----:B------:R-:W3:Y:S01]  /*4dcd0*/  LDL.LU R15, [R1+0xac] ;  /* 0x0000ac00010f7983 */ /* 0x000ee20000300800 */
[----:B------:R-:W3:Y:S01]  /*4dce0*/  LDL.LU.64 R50, [R1+0x4768] ;  /* 0x0047680001327983 */ /* 0x000ee20000300a00 */
[----:B------:R-:W3:Y:S02]  /*4dcf0*/  LDL.LU.64 R48, [R1+0x4760] ;  /* 0x0047600001307983 */ /* 0x000ee40000300a00 */
[----:B------:R0:W-:Y:S02]  /*4dd00*/  STL.64 [R1+0x1180], R44 ;  /* 0x0011802c01007387 */ /* 0x0001e40000100a00 */
[----:B------:R1:W-:Y:S01]  /*4dd10*/  STL.64 [R1+0x1188], R46 ;  /* 0x0011882e01007387 */ /* 0x0003e20000100a00 */
[----:B0-----:R-:W3:Y:S01]  /*4dd20*/  LDL.LU R44, [R1+0xb0] ;  /* 0x0000b000012c7983 */ /* 0x001ee20000300800 */
[----:B------:R-:W3:Y:S02]  /*4dd30*/  LDL.LU R45, [R1+0xb4] ;  /* 0x0000b400012d7983 */ /* 0x000ee40000300800 */
[----:B-1----:R-:W3:Y:S02]  /*4dd40*/  LDL.LU R46, [R1+0xb8] ;  /* 0x0000b800012e7983 */ /* 0x002ee40000300800 */
[----:B------:R-:W3:Y:S01]  /*4dd50*/  LDL.LU R47, [R1+0xbc] ;  /* 0x0000bc00012f7983 */ /* 0x000ee20000300800 */
[----:B------:R-:W-:Y:S04]  /*4dd60*/  STL.64 [R1+0x4748], R18 ;  /* 0x0047481201007387 */ /* 0x000fe80000100a00 */
[----:B--2---:R-:W-:Y:S01]  /*4dd70*/  STL.64 [R1+0x46f0], R42 ;  /* 0x0046f02a01007387 */ /* 0x004fe20000100a00 */
[----:B----4-:R-:W-:Y:S01]  /*4dd80*/  STL.64 [R1+0x46e8], R40 ;  /* 0x0046e82801007387 */ /* 0x010fe20000100a00 */
[C---:B---3--:R-:W-:Y:S08]  /*4dd90*/  HMMA.16816.F32 R12, R48.reuse, R38, R12 ;  /* 0x00000026300c723c */ /* 0x048ff0000000180c */
[C---:B------:R-:W-:Y:S11]  /*4dda0*/  HMMA.16816.F32 R44, R48.reuse, R42, R44 ;  /* 0x0000002a302c723c */ /* 0x040ff6000000182c */
[----:B------:R-:W-:Y:S11]  /*4ddb0*/  @!UPT UIADD3 URZ, URZ, URZ, URZ ;  /* 0x0000003f3f3ff290 */ /* 0x000ff6000fffe03f */
[----:B------:R-:W-:Y:S01]  /*4ddc0*/  @!UPT UIADD3 URZ, URZ, URZ, URZ ;  /* 0x0000003f3f3ff290 */ /* 0x000fe2000fffe03f */
[----:B------:R-:W-:Y:S01]  /*4ddd0*/  STL.64 [R1+0x5b0], R44 ;  /* 0x0005b02c01007387 */ /* 0x000fe20000100a00 */
[----:B------:R-:W-:Y:S02]  /*4dde0*/  STL.64 [R1+0x5b8], R46 ;  /* 0x0005b82e01007387 */ /* 0x000fe40000100a00 */
[----:B------:R-:W-:Y:S02]  /*4ddf0*/  STL.64 [R1+0x4700], R38 ;  /* 0x0047002601007387 */ /* 0x000fe40000100a00 */
[----:B------:R-:W-:Y:S01]  /*4de00*/  STL.64 [R1+0x46f8], R36 ;  /* 0x0046f82401007387 */ /* 0x000fe20000100a00 */
        /* <DEDUP_REMOVED lines=8> */
[----:B------:R-:W2:Y:S01]  /*4de90*/  LDL.LU R36, [R1+0x210] ;  /* 0x0002100001247983 */ /* 0x000ea20000300800 */
[----:B0-----:R-:W-:Y:S11]  /*4dea0*/  HMMA.16816.F32 R12, R48, R30, R52 ;  /* 0x0000001e300c723c */ /* 0x001ff60000001834 */
[----:B------:R-:W-:Y:S11]  /*4deb0*/  @!UPT UIADD3 URZ, URZ, URZ, URZ ;  /* 0x0000003f3f3ff290 */ /* 0x000ff6000fffe03f */
[----:B------:R-:W-:Y:S01]  /*4dec0*/  @!UPT UIADD3 URZ, URZ, URZ, URZ ;  /* 0x0000003f3f3ff290 */ /* 0x000fe2000fffe03f */
[----:B------:R-:W-:Y:S01]  /*4ded0*/  STL.64 [R1+0x570], R12 ;  /* 0x0005700c01007387 */ /* 0x000fe20000100a00 */
[----:B------:R-:W-:Y:S02]  /*4dee0*/  STL.64 [R1+0x578], R14 ;  /* 0x0005780e01007387 */ /* 0x000fe40000100a00 */
[----:B------:R-:W2:Y:S02]  /*4def0*/  LDL.LU R37, [R1+0x214] ;  /* 0x0002140001257983 */ /* 0x000ea40000300800 */
[----:B------:R-:W3:Y:S01]  /*4df00*/  LDL.LU R38, [R1+0x218] ;  /* 0x0002180001267983 */ /* 0x000ee20000300800 */
[----:B------:R-:W3:Y:S01]  /*4df10*/  LDL.LU R39, [R1+0x21c] ;  /* 0x00021c0001277983 */ /* 0x000ee20000300800 */
[----:B------:R-:W-:Y:S02]  /*4df20*/  IMAD.MOV.U32 R58, RZ, RZ, R20 ;  /* 0x000000ffff3a7224 */ /* 0x000fe400078e0014 */
[----:B------:R-:W-:Y:S01]  /*4df30*/  IMAD.MOV.U32 R59, RZ, RZ, R17 ;  /* 0x000000ffff3b7224 */ /* 0x000fe200078e0011 */
[----:B---3--:R0:W-:Y:S01]  /*4df40*/  STL.64 [R1+0x4728], R38 ;  /* 0x0047282601007387 */ /* 0x0081e20000100a00 */
[----:B--2---:R-:W-:Y:S02]  /*4df50*/  STL.64 [R1+0x4720], R36 ;  /* 0x0047202401007387 */ /* 0x004fe40000100a00 */
[----:B------:R-:W2:Y:S02]  /*4df60*/  LDL.LU R20, [R1+0x70] ;  /* 0x0000700001147983 */ /* 0x000ea40000300800 */
[----:B------:R-:W2:Y:S01]  /*4df70*/  LDL.LU R21, [R1+0x74] ;  /* 0x0000740001157983 */ /* 0x000ea20000300800 */
[----:B------:R-:W2:Y:S01]  /*4df80*/  LDL.LU R22, [R1+0x78] ;  /* 0x0000780001167983 */ /* 0x000ea20000300800 */
[----:B------:R-:W2:Y:S02]  /*4df90*/  LDL.LU R23, [R1+0x7c] ;  /* 0x00007c0001177983 */ /* 0x000ea40000300800 */
[----:B------:R1:W-:Y:S02]  /*4dfa0*/  STL.64 [R1+0x4730], R58 ;  /* 0x0047303a01007387 */ /* 0x0003e40000100a00 */
[----:B0-----:R-:W-:-:S02]  /*4dfb0*/  IMAD.MOV.U32 R38, RZ, RZ, R16 ;  /* 0x000000ffff267224 */ /* 0x001fc400078e0010 */
[----:B------:R-:W-:-:S05]  /*4dfc0*/  IMAD.MOV.U32 R39, RZ, RZ, R5 ;  /* 0x000000ffff277224 */ /* 0x000fca00078e0005 */
[----:B------:R-:W-:Y:S01]  /*4dfd0*/  STL.64 [R1+0x4738], R38 ;  /* 0x0047382601007387 */ /* 0x000fe20000100a00 */
[----:B------:R-:W3:Y:S02]  /*4dfe0*/  LDL.LU R56, [R1+0x230] ;  /* 0x0002300001387983 */ /* 0x000ee40000300800 */
[----:B------:R-:W3:Y:S02]  /*4dff0*/  LDL.LU R57, [R1+0x234] ;  /* 0x0002340001397983 */ /* 0x000ee40000300800 */
[----:B-1----:R-:W4:Y:S01]  /*4e000*/  LDL.LU R58, [R1+0x238] ;  /* 0x00023800013a7983 */ /* 0x002f220000300800 */
[----:B------:R-:W4:Y:S01]  /*4e010*/  LDL.LU R59, [R1+0x23c] ;  /* 0x00023c00013b7983 */ /* 0x000f220000300800 */
[----:B------:R-:W2:Y:S02]  /*4e020*/  LDL.LU R44, [R1+0x60] ;  /* 0x00006000012c7983 */ /* 0x000ea40000300800 */
[----:B------:R-:W2:Y:S02]  /*4e030*/  LDL.LU R45, [R1+0x64] ;  /* 0x00006400012d7983 */ /* 0x000ea40000300800 */
[----:B------:R-:W2:Y:S01]  /*4e040*/  LDL.LU R46, [R1+0x68] ;  /* 0x00006800012e7983 */ /* 0x000ea20000300800 */
[----:B------:R-:W2:Y:S04]  /*4e050*/  LDL.LU R47, [R1+0x6c] ;  /* 0x00006c00012f7983 */ /* 0x000ea80000300800 */
[----:B----4-:R-:W-:Y:S01]  /*4e060*/  STL.64 [R1+0x4758], R58 ;  /* 0x0047583a01007387 */ /* 0x010fe20000100a00 */
[----:B---3--:R0:W-:Y:S02]  /*4e070*/  STL.64 [R1+0x4750], R56 ;  /* 0x0047503801007387 */ /* 0x0081e40000100a00 */
[----:B------:R-:W3:Y:S02]  /*4e080*/  LDL.LU R16, [R1+0x250] ;  /* 0x0002500001107983 */ /* 0x000ee40000300800 */
[----:B------:R-:W3:Y:S01]  /*4e090*/  LDL.LU R17, [R1+0x254] ;  /* 0x0002540001117983 */ /* 0x000ee20000300800 */
[----:B------:R-:W3:Y:S01]  /*4e0a0*/  LDL.LU R18, [R1+0x258] ;  /* 0x0002580001127983 */ /* 0x000ee20000300800 */
[----:B------:R-:W3:Y:S03]  /*4e0b0*/  LDL.LU R19, [R1+0x25c] ;  /* 0x00025c0001137983 */ /* 0x000ee60000300800 */
[----:B0-----:R-:W4:Y:S01]  /*4e0c0*/  LDL.LU R56, [R1+0x260] ;  /* 0x0002600001387983 */ /* 0x001f220000300800 */
[----:B------:R-:W4:Y:S02]  /*4e0d0*/  LDL.LU R57, [R1+0x264] ;  /* 0x0002640001397983 */ /* 0x000f240000300800 */
[----:B------:R-:W4:Y:S02]  /*4e0e0*/  LDL.LU R58, [R1+0x268] ;  /* 0x00026800013a7983 */ /* 0x000f240000300800 */
[----:B------:R-:W4:Y:S01]  /*4e0f0*/  LDL.LU R59, [R1+0x26c] ;  /* 0x00026c00013b7983 */ /* 0x000f220000300800 */
[----:B------:R-:W3:Y:S01]  /*4e100*/  LDL.64 R54, [R1+0xf8] ;  /* 0x0000f80001367983 */ /* 0x000ee20000100a00 */
[C---:B--2---:R-:W-:Y:S01]  /*4e110*/  HMMA.16816.F32 R12, R48.reuse, R26, R20 ;  /* 0x0000001a300c723c */ /* 0x044fe20000001814 */
[----:B------:R-:W2:Y:S02]  /*4e120*/  LDL.LU R36, [R1+0x240] ;  /* 0x0002400001247983 */ /* 0x000ea40000300800 */
[----:B------:R-:W2:Y:S05]  /*4e130*/  LDL.LU R37, [R1+0x244] ;  /* 0x0002440001257983 */ /* 0x000eaa0000300800 */
[C---:B------:R-:W-:Y:S01]  /*4e140*/  HMMA.16816.F32 R44, R48.reuse, R10, R44 ;  /* 0x0000000a302c723c */ /* 0x040fe2000000182c */
[----:B------:R-:W2:Y:S01]  /*4e150*/  LDL.LU R38, [R1+0x248] ;  /* 0x0002480001267983 */ /* 0x000ea20000300800 */
[----:B------:R-:W2:Y:S02]  /*4e160*/  LDL.LU R39, [R1+0x24c] ;  /* 0x00024c0001277983 */ /* 0x000ea40000300800 */
[----:B------:R-:W2:Y:S02]  /*4e170*/  LDL.LU R32, [R1+0x220] ;  /* 0x0002200001207983 */ /* 0x000ea40000300800 */
[----:B------:R-:W2:Y:S01]  /*4e180*/  LDL.LU R33, [R1+0x224] ;  /* 0x0002240001217983 */ /* 0x000ea20000300800 */
[----:B------:R-:W2:Y:S01]  /*4e190*/  LDL.LU R34, [R1+0x228] ;  /* 0x0002280001227983 */ /* 0x000ea20000300800 */
[----:B------:R-:W2:Y:S02]  /*4e1a0*/  LDL.LU R35, [R1+0x22c] ;  /* 0x00022c0001237983 */ /* 0x000ea40000300800 */
[----:B------:R-:W-:Y:S02]  /*4e1b0*/  STL.64 [R1+0x46a8], R30 ;  /* 0x0046a81e01007387 */ /* 0x000fe40000100a00 */
[----:B------:R-:W2:Y:S03]  /*4e1c0*/  LDL.LU R40, [R1+0x200] ;  /* 0x0002000001287983 */ /* 0x000ea60000300800 */
[----:B------:R0:W-:Y:S01]  /*4e1d0*/  STL.64 [R1+0x560], R12 ;  /* 0x0005600c01007387 */ /* 0x0001e20000100a00 */
[----:B------:R1:W-:Y:S02]  /*4e1e0*/  STL.64 [R1+0x568], R14 ;  /* 0x0005680e01007387 */ /* 0x0003e40000100a00 */
[----:B------:R-:W2:Y:S02]  /*4e1f0*/  LDL.LU R41, [R1+0x204] ;  /* 0x0002040001297983 */ /* 0x000ea40000300800 */
[----:B------:R-:W2:Y:S01]  /*4e200*/  LDL.LU R42, [R1+0x208] ;  /* 0x00020800012a7983 */ /* 0x000ea20000300800 */
[----:B------:R-:W2:Y:S01]  /*4e210*/  LDL.LU R43, [R1+0x20c] ;  /* 0x00020c00012b7983 */ /* 0x000ea20000300800 */
[----:B------:R-:W2:Y:S03]  /*4e220*/  LDL.64 R22, [R1+0x18] ;  /* 0x0000180001167983 */ /* 0x000ea60000100a00 */
        /* <DEDUP_REMOVED lines=16> */
[----:B------:R-:W-:Y:S01]  /*4e330*/  STL [R1+0x4078], R3 ;  /* 0x0040780301007387 */ /* 0x000fe20000100800 */
[C---:B----4-:R-:W-:Y:S08]  /*4e340*/  HMMA.16816.F32 R56, R48.reuse, R6, R56 ;  /* 0x000000063038723c */ /* 0x050ff00000001838 */
[----:B---3--:R-:W-:Y:S11]  /*4e350*/  HMMA.16816.F32 R16, R48, R54, R16 ;  /* 0x000000363010723c */ /* 0x008ff60000001810 */
[----:B------:R-:W-:Y:S04]  /*4e360*/  @!UPT UIADD3 URZ, URZ, URZ, URZ ;  /* 0x0000003f3f3ff290 */ /* 0x000fe8000fffe03f */
[----:B------:R-:W-:Y:S01]  /*4e370*/  STL.64 [R1+0x15f0], R56 ;  /* 0x0015f03801007387 */ /* 0x000fe20000100a00 */
[----:B------:R0:W-:Y:S03]  /*4e380*/  STL.64 [R1+0x15f8], R58 ;  /* 0x0015f83a01007387 */ /* 0x0001e60000100a00 */
[----:B0-----:R-:W3:Y:S01]  /*4e390*/  LDL.LU.64 R58, [R1+0x4758] ;  /* 0x00475800013a7983 */ /* 0x001ee20000300a00 */
[----:B------:R-:W3:Y:S03]  /*4e3a0*/  LDL.LU.64 R56, [R1+0x4750] ;  /* 0x0047500001387983 */ /* 0x000ee60000300a00 */
[----:B------:R0:W-:Y:S02]  /*4e3b0*/  STL.64 [R1+0x15e0], R16 ;  /* 0x0015e01001007387 */ /* 0x0001e40000100a00 */
[----:B------:R1:W-:Y:S02]  /*4e3c0*/  STL.64 [R1+0x15e8], R18 ;  /* 0x0015e81201007387 */ /* 0x0003e40000100a00 */
[----:B0-----:R-:W-:Y:S01]  /*4e3d0*/  IMAD.MOV.U32 R17, RZ, RZ, R54 ;  /* 0x000000ffff117224 */ /* 0x001fe200078e0036 */
[----:B-1----:R-:W4:Y:S01]  /*4e3e0*/  LDL.LU.64 R18, [R1+0x4748] ;  /* 0x0047480001127983 */ /* 0x002f220000300a00 */
[----:B------:R-:W-:-:S02]  /*4e3f0*/  IMAD.MOV.U32 R16, RZ, RZ, R55 ;  /* 0x000000ffff107224 */ /* 0x000fc400078e0037 */
[----:B------:R-:W2:Y:S02]  /*4e400*/  LDL.LU.64 R54, [R1+0x4740] ;  /* 0x0047400001367983 */ /* 0x000ea40000300a00 */
[C---:B--2---:R-:W-:Y:S11]  /*4e410*/  HMMA.16816.F32 R36, R48.reuse, R54, R36 ;  /* 0x000000363024723c */ /* 0x044ff60000001824 */
[----:B------:R-:W-:Y:S11]  /*4e420*/  @!UPT UIADD3 URZ, URZ, URZ, URZ ;  /* 0x0000003f3f3ff290 */ /* 0x000ff6000fffe03f */
[----:B------:R-:W-:Y:S01]  /*4e430*/  @!UPT UIADD3 URZ, URZ, URZ, URZ ;  /* 0x0000003f3f3ff290 */ /* 0x000fe2000fffe03f */
[----:B------:R-:W-:Y:S01]  /*4e440*/  STL.64 [R1+0x15d0], R36 ;  /* 0x0015d02401007387 */ /* 0x000fe20000100a00 */
[----:B------:R0:W-:Y:S03]  /*4e450*/  STL.64 [R1+0x15d8], R38 ;  /* 0x0015d82601007387 */ /* 0x0001e60000100a00 */
[----:B0-----:R-:W3:Y:S02]  /*4e460*/  LDL.LU.64 R38, [R1+0x4738] ;  /* 0x0047380001267983 */ /* 0x001ee40000300a00 */
[C---:B---3--:R-:W-:Y:S02]  /*4e470*/  HMMA.16816.F32 R36, R48.reuse, R38, R56 ;  /* 0x000000263024723c */ /* 0x048fe40000001838 */
[----:B------:R-:W2:Y:S11]  /*4e480*/  LDL.LU.64 R58, [R1+0x4730] ;  /* 0x00473000013a7983 */ /* 0x000eb60000300a00 */
[----:B------:R-:W-:Y:S10]  /*4e490*/  @!UPT UIADD3 URZ, URZ, URZ, URZ ;  /* 0x0000003f3f3ff290 */ /* 0x000ff4000fffe03f */
[----:B------:R-:W-:Y:S01]  /*4e4a0*/  STL.64 [R1+0x15c0], R36 ;  /* 0x0015c02401007387 */ /* 0x000fe20000100a00 */
[----:B------:R0:W-:Y:S03]  /*4e4b0*/  STL.64 [R1+0x15c8], R38 ;  /* 0x0015c82601007387 */ /* 0x0001e60000100a00 */
[----:B0-----:R-:W3:Y:S01]  /*4e4c0*/  LDL.LU.64 R38, [R1+0x4728] ;  /* 0x0047280001267983 */ /* 0x001ee20000300a00 */
[----:B------:R-:W3:Y:S01]  /*4e4d0*/  LDL.LU.64 R36, [R1+0x4720] ;  /* 0x0047200001247983 */ /* 0x000ee20000300a00 */
[C---:B--2---:R-:W-:Y:S02]  /*4e4e0*/  HMMA.16816.F32 R56, R48.reuse, R58, R32 ;  /* 0x0000003a3038723c */ /* 0x044fe40000001820 */
[----:B------:R-:W2:Y:S01]  /*4e4f0*/  LDL.LU.64 R34, [R1+0x4718] ;  /* 0x0047180001227983 */ /* 0x000ea20000300a00 */
[----:B------:R-:W2:Y:S11]  /*4e500*/  LDL.LU.64 R32, [R1+0x4710] ;  /* 0x0047100001207983 */ /* 0x000eb60000300a00 */
[----:B------:R-:W-:Y:S09]  /*4e510*/  @!UPT UIADD3 URZ, URZ, URZ, URZ ;  /* 0x0000003f3f3ff290 */ /* 0x000ff2000fffe03f */
[----:B------:R-:W-:Y:S01]  /*4e520*/  STL.64 [R1+0x15b0], R56 ;  /* 0x0015b03801007387 */ /* 0x000fe20000100a00 */
[----:B------:R0:W-:Y:S03]  /*4e530*/  STL.64 [R1+0x15b8], R58 ;  /* 0x0015b83a01007387 */ /* 0x0001e60000100a00 */
[----:B0-----:R-:W3:Y:S01]  /*4e540*/  LDL.LU.64 R58, [R1+0x4708] ;  /* 0x00470800013a7983 */ /* 0x001ee20000300a00 */
[----:B------:R-:W-:Y:S01]  /*4e550*/  HMMA.16816.F32 R40, R48, R22, R40 ;  /* 0x000000163028723c */ /* 0x000fe20000001828 */
[----:B------:R-:W-:Y:S02]  /*4e560*/  IMAD.MOV.U32 R47, RZ, RZ, R2 ;  /* 0x000000ffff2f7224 */ /* 0x000fe400078e0002 */
[----:B------:R-:W-:Y:S02]  /*4e570*/  IMAD.MOV.U32 R5, RZ, RZ, R22 ;  /* 0x000000ffff057224 */ /* 0x000fe400078e0016 */
[----:B------:R-:W-:-:S03]  /*4e580*/  IMAD.MOV.U32 R3, RZ, RZ, R23 ;  /* 0x000000ffff037224 */ /* 0x000fc600078e0017 */
[C---:B---3--:R-:W-:Y:S01]  /*4e590*/  HMMA.16816.F32 R56, R48.reuse, R58, R36 ;  /* 0x0000003a3038723c */ /* 0x048fe20000001824 */
[----:B------:R-:W3:Y:S01]  /*4e5a0*/  LDL.LU.64 R38, [R1+0x4700] ;  /* 0x0047000001267983 */ /* 0x000ee20000300a00 */
[----:B------:R-:W2:Y:S11]  /*4e5b0*/  LDL.LU.64 R36, [R1+0x46f8] ;  /* 0x0046f80001247983 */ /* 0x000eb60000300a00 */
[----:B------:R-:W-:Y:S10]  /*4e5c0*/  @!UPT UIADD3 URZ, URZ, URZ, URZ ;  /* 0x0000003f3f3ff290 */ /* 0x000ff4000fffe03f */
[----:B------:R0:W-:Y:S01]  /*4e5d0*/  STL.64 [R1+0x15a0], R56 ;  /* 0x0015a03801007387 */ /* 0x0001e20000100a00 */
[----:B------:R1:W-:Y:S02]  /*4e5e0*/  STL [R1+0x15a8], R58 ;  /* 0x0015a83a01007387 */ /* 0x0003e40000100800 */
[----:B------:R-:W-:Y:S01]  /*4e5f0*/  IMAD.MOV.U32 R2, RZ, RZ, R59 ;  /* 0x000000ffff027224 */ /* 0x000fe200078e003b */
[----:B0-----:R-:W2:Y:S01]  /*4e600*/  LDL.LU R56, [R1+0x40] ;  /* 0x0000400001387983 */ /* 0x001ea20000300800 */
[----:B------:R-:W2:Y:S02]  /*4e610*/  LDL.LU R57, [R1+0x44] ;  /* 0x0000440001397983 */ /* 0x000ea40000300800 */
[----:B-1----:R-:W2:Y:S02]  /*4e620*/  LDL.LU R58, [R1+0x48] ;  /* 0x00004800013a7983 */ /* 0x002ea40000300800 */
[----:B------:R-:W2:Y:S01]  /*4e630*/  LDL.LU R59, [R1+0x4c] ;  /* 0x00004c00013b7983 */ /* 0x000ea20000300800 */
[----:B------:R-:W-:Y:S01]  /*4e640*/  STL [R1+0x3dd8], R2 ;  /* 0x003dd80201007387 */ /* 0x000fe20000100800 */
[----:B------:R-:W-:Y:S02]  /*4e650*/  STL.64 [R1+0x1590], R40 ;  /* 0x0015902801007387 */ /* 0x000fe40000100a00 */
[----:B------:R0:W-:Y:S02]  /*4e660*/  STL.64 [R1+0x1598], R42 ;  /* 0x0015982a01007387 */ /* 0x0001e40000100a00 */
[----:B0-----:R-:W2:Y:S01]  /*4e670*/  LDL.LU.64 R42, [R1+0x46f0] ;  /* 0x0046f000012a7983 */ /* 0x001ea20000300a00 */
[----:B------:R-:W2:Y:S02]  /*4e680*/  LDL.LU.64 R40, [R1+0x46e8] ;  /* 0x0046e80001287983 */ /* 0x000ea40000300a00 */
[----:B------:R-:W2:Y:S02]  /*4e690*/  LDL.LU.64 R22, [R1+0x46e0] ;  /* 0x0046e00001167983 */ /* 0x000ea40000300a00 */
[C---:B--2---:R-:W-:Y:S01]  /*4e6a0*/  HMMA.16816.F32 R20, R48.reuse, R22, R12 ;  /* 0x000000163014723c */ /* 0x044fe2000000180c */
[----:B------:R-:W2:Y:S01]  /*4e6b0*/  LDL.LU.64 R14, [R1+0x46d8] ;  /* 0x0046d800010e7983 */ /* 0x000ea20000300a00 */
[----:B------:R-:W3:Y:S11]  /*4e6c0*/  LDL.LU.64 R12, [R1+0x46d0] ;  /* 0x0046d000010c7983 */ /* 0x000ef60000300a00 */
[----:B------:R-:W-:Y:S10]  /*4e6d0*/  @!UPT UIADD3 URZ, URZ, URZ, URZ ;  /* 0x0000003f3f3ff290 */ /* 0x000ff4000fffe03f */
[----:B------:R-:W-:Y:S01]  /*4e6e0*/  STL.64 [R1+0x1580], R20 ;  /* 0x0015801401007387 */ /* 0x000fe20000100a00 */
[----:B------:R0:W-:Y:S03]  /*4e6f0*/  STL.64 [R1+0x1588], R22 ;  /* 0x0015881601007387 */ /* 0x0001e60000100a00 */
[----:B0-----:R-:W3:Y:S01]  /*4e700*/  LDL.LU.64 R22, [R1+0x46c8] ;  /* 0x0046c80001167983 */ /* 0x001ee20000300a00 */
[----:B------:R-:W3:Y:S01]  /*4e710*/  LDL.LU.64 R20, [R1+0x46c0] ;  /* 0x0046c00001147983 */ /* 0x000ee20000300a00 */
[C---:B----4-:R-:W-:Y:S11]  /*4e720*/  HMMA.16816.F32 R28, R48.reuse, R18, R28 ;  /* 0x00000012301c723c */ /* 0x050ff6000000181c */
[----:B------:R-:W-:Y:S11]  /*4e730*/  @!UPT UIADD3 URZ, URZ, URZ, URZ ;  /* 0x0000003f3f3ff290 */ /* 0x000ff6000fffe03f */
[----:B------:R-:W-:Y:S02]  /*4e740*/  @!UPT UIADD3 URZ, URZ, URZ, URZ ;  /* 0x0000003f3f3ff290 */ /* 0x000fe4000fffe03f */
[----:B------:R-:W-:Y:S01]  /*4e750*/  IMAD.MOV.U32 R2, RZ, RZ, R31 ;  /* 0x000000ffff027224 */ /* 0x000fe200078e001f */
[----:B--2---:R-:W-:Y:S11]  /*4e760*/  HMMA.16816.F32 R44, R48, R14, R44 ;  /* 0x0000000e302c723c */ /* 0x004ff6000000182c */
[----:B------:R-:W-:Y:S11]  /*4e770*/  @!UPT UIADD3 URZ, URZ, URZ, URZ ;  /* 0x0000003f3f3ff290 */ /* 0x000ff6000fffe03f */
[----:B------:R-:W-:Y:S01]  /*4e780*/  @!UPT UIADD3 URZ, URZ, URZ, URZ ;  /* 0x0000003f3f3ff290 */ /* 0x000fe2000fffe03f */
[----:B------:R0:W-:Y:S01]  /*4e790*/  STL.64 [R1+0x1570], R44 ;  /* 0x0015702c01007387 */ /* 0x0001e20000100a00 */
[----:B------:R1:W-:Y:S03]  /*4e7a0*/  STL.64 [R1+0x1578], R46 ;  /* 0x0015782e01007387 */ /* 0x0003e60000100a00 */
[----:B0-----:R-:W2:Y:S01]  /*4e7b0*/  LDL.LU R44, [R1+0x730] ;  /* 0x00073000012c7983 */ /* 0x001ea20000300800 */
[----:B---3--:R-:W-:Y:S01]  /*4e7c0*/  HMMA.16816.F32 R56, R20, R42, R56 ;  /* 0x0000002a1438723c */ /* 0x008fe20000001838 */
[----:B------:R-:W2:Y:S02]  /*4e7d0*/  LDL.LU R45, [R1+0x734] ;  /* 0x00073400012d7983 */ /* 0x000ea40000300800 */
[----:B-1----:R-:W2:Y:S01]  /*4e7e0*/  LDL.LU R46, [R1+0x738] ;  /* 0x00073800012e7983 */ /* 0x002ea20000300800 */
[----:B------:R-:W2:Y:S01]  /*4e7f0*/  LDL.LU R47, [R1+0x73c] ;  /* 0x00073c00012f7983 */ /* 0x000ea20000300800 */
[----:B------:R-:W-:Y:S02]  /*4e800*/  STL.64 [R1+0x4640], R14 ;  /* 0x0046400e01007387 */ /* 0x000fe40000100a00 */
[----:B------:R-:W-:Y:S02]  /*4e810*/  STL.64 [R1+0x4638], R12 ;  /* 0x0046380c01007387 */ /* 0x000fe40000100a00 */
[----:B------:R0:W-:Y:S01]  /*4e820*/  STL.64 [R1+0x540], R28 ;  /* 0x0005401c01007387 */ /* 0x0001e20000100a00 */
[----:B------:R1:W-:Y:S04]  /*4e830*/  STL [R1+0x548], R30 ;  /* 0x0005481e01007387 */ /* 0x0003e80000100800 */
[----:B0-----:R-:W3:Y:S01]  /*4e840*/  LDL.LU R28, [R1+0x320] ;  /* 0x00032000011c7983 */ /* 0x001ee20000300800 */
[----:B------:R-:W3:Y:S02]  /*4e850*/  LDL.LU R29, [R1+0x324] ;  /* 0x00032400011d7983 */ /* 0x000ee40000300800 */
[----:B-1----:R-:W3:Y:S02]  /*4e860*/  LDL.LU R30, [R1+0x328] ;  /* 0x00032800011e7983 */ /* 0x002ee40000300800 */
[----:B------:R-:W3:Y:S01]  /*4e870*/  LDL.LU R31, [R1+0x32c] ;  /* 0x00032c00011f7983 */ /* 0x000ee20000300800 */
[----:B------:R-:W4:Y:S01]  /*4e880*/  LDL.LU R48, [R1+0x6a0] ;  /* 0x0006a00001307983 */ /* 0x000f220000300800 */
[----:B------:R-:W4:Y:S02]  /*4e890*/  LDL.LU R49, [R1+0x6a4] ;  /* 0x0006a40001317983 */ /* 0x000f240000300800 */
[----:B------:R-:W4:Y:S02]  /*4e8a0*/  LDL.LU R50, [R1+0x6a8] ;  /* 0x0006a80001327983 */ /* 0x000f240000300800 */
[----:B------:R-:W4:Y:S02]  /*4e8b0*/  LDL.LU R51, [R1+0x6ac] ;  /* 0x0006ac0001337983 */ /* 0x000f240000300800 */
[----:B------:R-:W-:Y:S01]  /*4e8c0*/  IMAD.MOV.U32 R15, RZ, RZ, R16 ;  /* 0x000000ffff0f7224 */ /* 0x000fe200078e0010 */
[----:B------:R0:W-:Y:S01]  /*4e8d0*/  STL.64 [R1+0x4678], R18 ;  /* 0x0046781201007387 */ /* 0x0001e20000100a00 */
[----:B------:R-:W-:-:S02]  /*4e8e0*/  IMAD.MOV.U32 R14, RZ, RZ, R17 ;  /* 0x000000ffff0e7224 */ /* 0x000fc400078e0011 */
[----:B------:R-:W2:Y:S02]  /*4e8f0*/  LDL.LU R16, [R1+0x740] ;  /* 0x0007400001107983 */ /* 0x000ea40000300800 */
[----:B------:R-:W2:Y:S01]  /*4e900*/  LDL.LU R17, [R1+0x744] ;  /* 0x0007440001117983 */ /* 0x000ea20000300800 */
[----:B0-----:R-:W2:Y:S01]  /*4e910*/  LDL.LU R18, [R1+0x748] ;  /* 0x0007480001127983 */ /* 0x001ea20000300800 */
[----:B------:R-:W2:Y:S02]  /*4e920*/  LDL.LU R19, [R1+0x74c] ;  /* 0x00074c0001137983 */ /* 0x000ea40000300800 */
[----:B------:R-:W-:Y:S02]  /*4e930*/  STL [R1+0x407c], R2 ;  /* 0x00407c0201007387 */ /* 0x000fe40000100800 */
[----:B------:R-:W-:Y:S01]  /*4e940*/  STL.64 [R1+0x2b0], R56 ;  /* 0x0002b03801007387 */ /* 0x000fe20000100a00 */
[----:B------:R0:W-:Y:S04]  /*4e950*/  STL.64 [R1+0x2b8], R58 ;  /* 0x0002b83a01007387 */ /* 0x0001e80000100a00 */
[----:B0-----:R-:W2:Y:S01]  /*4e960*/  LDL.LU.64 R58, [R1+0x46b8] ;  /* 0x0046b800013a7983 */ /* 0x001ea20000300a00 */
[----:B------:R-:W2:Y:S02]  /*4e970*/  LDL.LU.64 R56, [R1+0x46b0] ;  /* 0x0046b00001387983 */ /* 0x000ea40000300a00 */
[----:B------:R-:W-:Y:S02]  /*4e980*/  STL.64 [R1+0x4630], R42 ;  /* 0x0046302a01007387 */ /* 0x000fe40000100a00 */
[----:B------:R0:W-:Y:S02]  /*4e990*/  STL.64 [R1+0x4628], R40 ;  /* 0x0046282801007387 */ /* 0x0001e40000100a00 */
[----:B0-----:R-:W3:Y:S01]  /*4e9a0*/  LDL.LU R40, [R1+0x750] ;  /* 0x0007500001287983 */ /* 0x001ee20000300800 */
[----:B------:R-:W3:Y:S02]  /*4e9b0*/  LDL.LU R41, [R1+0x754] ;  /* 0x0007540001297983 */ /* 0x000ee40000300800 */
[----:B------:R-:W3:Y:S02]  /*4e9c0*/  LDL.LU R42, [R1+0x758] ;  /* 0x00075800012a7983 */ /* 0x000ee40000300800 */
[----:B------:R-:W3:Y:S01]  /*4e9d0*/  LDL.LU R43, [R1+0x75c] ;  /* 0x00075c00012b7983 */ /* 0x000ee20000300800 */
[----:B------:R-:W-:Y:S01]  /*4e9e0*/  STL.64 [R1+0x4610], R38 ;  /* 0x0046102601007387 */ /* 0x000fe20000100a00 */
[----:B------:R0:W-:Y:S01]  /*4e9f0*/  STL.64 [R1+0x4608], R36 ;  /* 0x0046082401007387 */ /* 0x0001e20000100a00 */
[C---:B--2---:R-:W-:Y:S11]  /*4ea00*/  HMMA.16816.F32 R56, R20.reuse, R38, R56 ;  /* 0x000000261438723c */ /* 0x044ff60000001838 */
[----:B------:R-:W-:Y:S11]  /*4ea10*/  @!UPT UIADD3 URZ, URZ, URZ, URZ ;  /* 0x0000003f3f3ff290 */ /* 0x000ff6000fffe03f */
[----:B------:R-:W-:Y:S01]  /*4ea20*/  @!UPT UIADD3 URZ, URZ, URZ, URZ ;  /* 0x0000003f3f3ff290 */ /* 0x000fe2000fffe03f */
[----:B------:R-:W-:Y:S01]  /*4ea30*/  STL.64 [R1+0x2a0], R56 ;  /* 0x0002a03801007387 */ /* 0x000fe20000100a00 */
[----:B------:R1:W-:Y:S02]  /*4ea40*/  STL.64 [R1+0x2a8], R58 ;  /* 0x0002a83a01007387 */ /* 0x0003e40000100a00 */
[----:B0-----:R-:W2:Y:S02]  /*4ea50*/  LDL.LU R36, [R1+0x4e0] ;  /* 0x0004e00001247983 */ /* 0x001ea40000300800 */
[----:B------:R-:W2:Y:S01]  /*4ea60*/  LDL.LU R37, [R1+0x4e4] ;  /* 0x0004e40001257983 */ /* 0x000ea20000300800 */
[----:B------:R-:W2:Y:S01]  /*4ea70*/  LDL.LU R38, [R1+0x4e8] ;  /* 0x0004e80001267983 */ /* 0x000ea20000300800 */
[----:B------:R-:W2:Y:S03]  /*4ea80*/  LDL.LU R39, [R1+0x4ec] ;  /* 0x0004ec0001277983 */ /* 0x000ea60000300800 */
[----:B-1----:R-:W2:Y:S01]  /*4ea90*/  LDL.64 R58, [R1+0x38] ;  /* 0x00003800013a7983 */ /* 0x002ea20000100a00 */
[C---:B---3--:R-:W-:Y:S03]  /*4eaa0*/  HMMA.16816.F32 R28, R20.reuse, R34, R28 ;  /* 0x00000022141c723c */ /* 0x048fe6000000181c */
        /* <DEDUP_REMOVED lines=8> */
[----:B0-----:R-:W2:Y:S01]  /*4eb30*/  LDL.LU.64 R30, [R1+0x46a8] ;  /* 0x0046a800011e7983 */ /* 0x001ea20000300a00 */
[----:B------:R-:W-:Y:S02]  /*4eb40*/  STL.64 [R1+0x4650], R34 ;  /* 0x0046502201007387 */ /* 0x000fe40000100a00 */
[----:B------:R2:W-:Y:S01]  /*4eb50*/  STL.64 [R1+0x4648], R32 ;  /* 0x0046482001007387 */ /* 0x0005e20000100a00 */
[C---:B------:R-:W-:Y:S08]  /*4eb60*/  HMMA.16816.F32 R12, R20.reuse, R14, R16 ;  /* 0x0000000e140c723c */ /* 0x040ff00000001810 */
[C---:B--2---:R-:W-:Y:S01]  /*4eb70*/  HMMA.16816.F32 R32, R20.reuse, R30, R56 ;  /* 0x0000001e1420723c */ /* 0x044fe20000001838 */
[----:B------:R0:W-:Y:S07]  /*4eb80*/  STL.64 [R1+0x4658], R30 ;  /* 0x0046581e01007387 */ /* 0x0001ee0000100a00 */
[C---:B0-----:R-:W-:Y:S11]  /*4eb90*/  HMMA.16816.F32 R28, R20.reuse, R26, R36 ;  /* 0x0000001a141c723c */ /* 0x041ff60000001824 */
[----:B------:R-:W-:Y:S04]  /*4eba0*/  @!UPT UIADD3 URZ, URZ, URZ, URZ ;  /* 0x0000003f3f3ff290 */ /* 0x000fe8000fffe03f */
[----:B------:R-:W-:Y:S01]  /*4ebb0*/  STL.64 [R1+0x280], R32 ;  /* 0x0002802001007387 */ /* 0x000fe20000100a00 */
[----:B------:R-:W-:Y:S02]  /*4ebc0*/  STL.64 [R1+0x288], R34 ;  /* 0x0002882201007387 */ /* 0x000fe40000100a00 */
[----:B------:R4:W-:Y:S02]  /*4ebd0*/  STL.64 [R1+0x4660], R26 ;  /* 0x0046601a01007387 */ /* 0x0009e40000100a00 */
[C---:B----4-:R-:W-:Y:S01]  /*4ebe0*/  HMMA.16816.F32 R24, R20.reuse, R10, R48 ;  /* 0x0000000a1418723c */ /* 0x050fe20000001830 */
[----:B------:R-:W0:Y:S04]  /*4ebf0*/  LDSM.16.MT88.4 R48, [R61+0x2000] ;  /* 0x002000003d30783b */ /* 0x000e280000004200 */
[----:B------:R-:W-:Y:S01]  /*4ec00*/  STL.64 [R1+0x270], R28 ;  /* 0x0002701c01007387 */ /* 0x000fe20000100a00 */
[----:B------:R-:W-:Y:S02]  /*4ec10*/  STL.64 [R1+0x278], R30 ;  /* 0x0002781e01007387 */ /* 0x000fe40000100a00 */
[----:B------:R-:W-:Y:S02]  /*4ec20*/  STL.64 [R1+0x4670], R10 ;  /* 0x0046700a01007387 */ /* 0x000fe40000100a00 */
[----:B------:R1:W-:Y:S02]  /*4ec30*/  STL.64 [R1+0x4668], R8 ;  /* 0x0046680801007387 */ /* 0x0003e40000100a00 */
[C---:B-1----:R-:W-:Y:S11]  /*4ec40*/  HMMA.16816.F32 R8, R20.reuse, R6, R40 ;  /* 0x000000061408723c */ /* 0x042ff60000001828 */
[----:B------:R-:W-:Y:S01]  /*4ec50*/  STL.64 [R1+0x260], R24 ;  /* 0x0002601801007387 */ /* 0x000fe20000100a00 */
[----:B------:R-:W-:Y:S03]  /*4ec60*/  STL.64 [R1+0x268], R26 ;  /* 0x0002681a01007387 */ /* 0x000fe60000100a00 */
[----:B0-----:R-:W-:Y:S01]  /*4ec70*/  STL.64 [R1+0x4590], R50 ;  /* 0x0045903201007387 */ /* 0x001fe20000100a00 */
[----:B------:R-:W-:Y:S02]  /*4ec80*/  STL.64 [R1+0x4588], R48 ;  /* 0x0045883001007387 */ /* 0x000fe40000100a00 */
[----:B------:R-:W-:Y:S02]  /*4ec90*/  STL.64 [R1+0x4688], R6 ;  /* 0x0046880601007387 */ /* 0x000fe40000100a00 */
[----:B------:R-:W-:Y:S03]  /*4eca0*/  STL [R1+0x4680], R4 ;  /* 0x0046800401007387 */ /* 0x000fe60000100800 */
[----:B------:R-:W-:Y:S01]  /*4ecb0*/  STL.64 [R1+0x1440], R8 ;  /* 0x0014400801007387 */ /* 0x000fe20000100a00 */
[----:B------:R0:W-:Y:S02]  /*4ecc0*/  STL.64 [R1+0x1448], R10 ;  /* 0x0014480a01007387 */ /* 0x0001e40000100a00 */
[----:B------:R-:W2:Y:S01]  /*4ecd0*/  LDL.LU R40, [R1+0x6d0] ;  /* 0x0006d00001287983 */ /* 0x000ea20000300800 */
[----:B0-----:R-:W-:Y:S01]  /*4ece0*/  HMMA.16816.F32 R8, R20, R54, R44 ;  /* 0x000000361408723c */ /* 0x001fe2000000182c */
[----:B------:R-:W-:Y:S01]  /*4ecf0*/  STL.64 [R1+0x1430], R12 ;  /* 0x0014300c01007387 */ /* 0x000fe20000100a00 */
[----:B------:R-:W-:Y:S11]  /*4ed00*/  STL.64 [R1+0x1438], R14 ;  /* 0x0014380e01007387 */ /* 0x000ff60000100a00 */
[----:B------:R-:W-:Y:S10]  /*4ed10*/  @!UPT UIADD3 URZ, URZ, URZ, URZ ;  /* 0x0000003f3f3ff290 */ /* 0x000ff4000fffe03f */
[----:B------:R-:W-:Y:S01]  /*4ed20*/  STL.64 [R1+0x1420], R8 ;  /* 0x0014200801007387 */ /* 0x000fe20000100a00 */
[----:B------:R-:W-:Y:S02]  /*4ed30*/  STL.64 [R1+0x1428], R10 ;  /* 0x0014280a01007387 */ /* 0x000fe40000100a00 */
[----:B------:R-:W2:Y:S02]  /*4ed40*/  LDL.LU R41, [R1+0x6d4] ;  /* 0x0006d40001297983 */ /* 0x000ea40000300800 */
[----:B------:R-:W3:Y:S01]  /*4ed50*/  LDL.LU R42, [R1+0x6d8] ;  /* 0x0006d800012a7983 */ /* 0x000ee20000300800 */
[----:B------:R-:W3:Y:S04]  /*4ed60*/  LDL.LU R43, [R1+0x6dc] ;  /* 0x0006dc00012b7983 */ /* 0x000ee80000300800 */
[----:B---3--:R-:W-:Y:S01]  /*4ed70*/  STL.64 [R1+0x46a0], R42 ;  /* 0x0046a02a01007387 */ /* 0x008fe20000100a00 */
[----:B--2---:R0:W-:Y:S02]  /*4ed80*/  STL.64 [R1+0x4698], R40 ;  /* 0x0046982801007387 */ /* 0x0041e40000100a00 */
[----:B------:R-:W2:Y:S02]  /*4ed90*/  LDL.LU R32, [R1+0x6e0] ;  /* 0x0006e00001207983 */ /* 0x000ea40000300800 */
[----:B------:R-:W2:Y:S01]  /*4eda0*/  LDL.LU R33, [R1+0x6e4] ;  /* 0x0006e40001217983 */ /* 0x000ea20000300800 */
[----:B------:R-:W2:Y:S01]  /*4edb0*/  LDL.LU R34, [R1+0x6e8] ;  /* 0x0006e80001227983 */ /* 0x000ea20000300800 */
[----:B------:R-:W2:Y:S03]  /*4edc0*/  LDL.LU R35, [R1+0x6ec] ;  /* 0x0006ec0001237983 */ /* 0x000ea60000300800 */
[----:B0-----:R-:W3:Y:S01]  /*4edd0*/  LDL.LU R40, [R1+0x720] ;  /* 0x0007200001287983 */ /* 0x001ee20000300800 */
[----:B------:R-:W3:Y:S02]  /*4ede0*/  LDL.LU R41, [R1+0x724] ;  /* 0x0007240001297983 */ /* 0x000ee40000300800 */
[----:B------:R-:W3:Y:S02]  /*4edf0*/  LDL.LU R42, [R1+0x728] ;  /* 0x00072800012a7983 */ /* 0x000ee40000300800 */
[----:B------:R-:W3:Y:S01]  /*4ee00*/  LDL.LU R43, [R1+0x72c] ;  /* 0x00072c00012b7983 */ /* 0x000ee20000300800 */
[----:B------:R-:W3:Y:S01]  /*4ee10*/  LDL.64 R58, [R1+0xd8] ;  /* 0x0000d800013a7983 */ /* 0x000ee20000100a00 */
[----:B------:R-:W-:-:S02]  /*4ee20*/  IMAD.MOV.U32 R30, RZ, RZ, R5 ;  /* 0x000000ffff1e7224 */ /* 0x000fc400078e0005 */
[----:B------:R-:W4:Y:S02]  /*4ee30*/  LDL.LU R4, [R1+0x710] ;  /* 0x0007100001047983 */ /* 0x000f240000300800 */
[----:B------:R-:W4:Y:S01]  /*4ee40*/  LDL.LU R5, [R1+0x714] ;  /* 0x0007140001057983 */ /* 0x000f220000300800 */
[----:B------:R-:W4:Y:S01]  /*4ee50*/  LDL.LU R6, [R1+0x718] ;  /* 0x0007180001067983 */ /* 0x000f220000300800 */
[----:B------:R-:W4:Y:S02]  /*4ee60*/  LDL.LU R7, [R1+0x71c] ;  /* 0x00071c0001077983 */ /* 0x000f240000300800 */
[----:B------:R-:W2:Y:S02]  /*4ee70*/  LDL.LU R16, [R1+0x700] ;  /* 0x0007000001107983 */ /* 0x000ea40000300800 */
[----:B------:R-:W2:Y:S01]  /*4ee80*/  LDL.LU R17, [R1+0x704] ;  /* 0x0007040001117983 */ /* 0x000ea20000300800 */
[----:B------:R-:W2:Y:S01]  /*4ee90*/  LDL.LU R18, [R1+0x708] ;  /* 0x0007080001127983 */ /* 0x000ea20000300800 */
[----:B------:R-:W2:Y:S02]  /*4eea0*/  LDL.LU R19, [R1+0x70c] ;  /* 0x00070c0001137983 */ /* 0x000ea40000300800 */
[----:B------:R-:W2:Y:S02]  /*4eeb0*/  LDL.64 R10, [R1+0x28] ;  /* 0x00002800010a7983 */ /* 0x000ea40000100a00 */
[----:B------:R-:W2:Y:S01]  /*4eec0*/  LDL.LU R24, [R1+0x6f0] ;  /* 0x0006f00001187983 */ /* 0x000ea20000300800 */
[----:B------:R-:W2:Y:S01]  /*4eed0*/  LDL.LU R25, [R1+0x6f4] ;  /* 0x0006f40001197983 */ /* 0x000ea20000300800 */
[----:B------:R-:W2:Y:S02]  /*4eee0*/  LDL.LU R26, [R1+0x6f8] ;  /* 0x0006f800011a7983 */ /* 0x000ea40000300800 */
[----:B------:R-:W2:Y:S02]  /*4eef0*/  LDL.LU R27, [R1+0x6fc] ;  /* 0x0006fc00011b7983 */ /* 0x000ea40000300800 */
[----:B------:R-:W2:Y:S01]  /*4ef00*/  LDL.64 R14, [R1+0x8] ;  /* 0x00000800010e7983 */ /* 0x000ea20000100a00 */
[----:B------:R-:W2:Y:S01]  /*4ef10*/  LDL.LU R48, [R1+0x7a0] ;  /* 0x0007a00001307983 */ /* 0x000ea20000300800 */
        /* <DEDUP_REMOVED lines=11> */
[----:B------:R0:W-:Y:S01]  /*4efd0*/  STL.64 [R1+0x4600], R54 ;  /* 0x0046003601007387 */ /* 0x0001e20000100a00 */
[----:B------:R-:W2:Y:S02]  /*4efe0*/  LDL.LU R52, [R1+0x790] ;  /* 0x0007900001347983 */ /* 0x000ea40000300800 */
[----:B------:R-:W2:Y:S02]  /*4eff0*/  LDL.LU R53, [R1+0x794] ;  /* 0x0007940001357983 */ /* 0x000ea40000300800 */
[----:B------:R-:W-:Y:S01]  /*4f000*/  IMAD.MOV.U32 R31, RZ, RZ, R3 ;  /* 0x000000ffff1f7224 */ /* 0x000fe200078e0003 */
[----:B0-----:R-:W4:Y:S01]  /*4f010*/  LDL.LU R54, [R1+0x798] ;  /* 0x0007980001367983 */ /* 0x001f220000300800 */
[----:B------:R-:W4:Y:S01]  /*4f020*/  LDL.LU R55, [R1+0x79c] ;  /* 0x00079c0001377983 */ /* 0x000f220000300800 */
[----:B---3--:R-:W-:Y:S01]  /*4f030*/  HMMA.16816.F32 R40, R20, R58, R40 ;  /* 0x0000003a1428723c */ /* 0x008fe20000001828 */
[----:B------:R-:W-:-:S02]  /*4f040*/  IMAD.MOV.U32 R3, RZ, RZ, R58 ;  /* 0x000000ffff037224 */ /* 0x000fc400078e003a */
[----:B------:R-:W-:Y:S11]  /*4f050*/  IMAD.MOV.U32 R2, RZ, RZ, R59 ;  /* 0x000000ffff027224 */ /* 0x000ff600078e003b */
[----:B------:R-:W-:Y:S09]  /*4f060*/  @!UPT UIADD3 URZ, URZ, URZ, URZ ;  /* 0x0000003f3f3ff290 */ /* 0x000ff2000fffe03f */
[----:B------:R-:W-:Y:S01]  /*4f070*/  STL.64 [R1+0x1410], R40 ;  /* 0x0014102801007387 */ /* 0x000fe20000100a00 */
[----:B------:R0:W-:Y:S03]  /*4f080*/  STL.64 [R1+0x1418], R42 ;  /* 0x0014182a01007387 */ /* 0x0001e60000100a00 */
[----:B0-----:R-:W3:Y:S01]  /*4f090*/  LDL.LU.64 R42, [R1+0x46a0] ;  /* 0x0046a000012a7983 */ /* 0x001ee20000300a00 */
[----:B------:R-:W3:Y:S02]  /*4f0a0*/  LDL.LU.64 R40, [R1+0x4698] ;  /* 0x0046980001287983 */ /* 0x000ee40000300a00 */
[----:B------:R-:W4:Y:S01]  /*4f0b0*/  LDL.LU.64 R58, [R1+0x4690] ;  /* 0x00469000013a7983 */ /* 0x000f220000300a00 */
[C---:B--2---:R-:W-:Y:S08]  /*4f0c0*/  HMMA.16816.F32 R16, R20.reuse, R10, R16 ;  /* 0x0000000a1410723c */ /* 0x044ff00000001810 */
[C---:B------:R-:W-:Y:S08]  /*4f0d0*/  HMMA.16816.F32 R28, R20.reuse, R30, R24 ;  /* 0x0000001e141c723c */ /* 0x040ff00000001818 */
[----:B------:R-:W-:Y:S01]  /*4f0e0*/  HMMA.16816.F32 R32, R20, R14, R32 ;  /* 0x0000000e1420723c */ /* 0x000fe20000001820 */
[----:B------:R-:W-:-:S07]  /*4f0f0*/  IMAD.MOV.U32 R24, RZ, RZ, R14 ;  /* 0x000000ffff187224 */ /* 0x000fce00078e000e */
[----:B----4-:R-:W-:Y:S11]  /*4f100*/  HMMA.16816.F32 R4, R20, R58, R4 ;  /* 0x0000003a1404723c */ /* 0x010ff60000001804 */
[----:B------:R-:W-:Y:S11]  /*4f110*/  @!UPT UIADD3 URZ, URZ, URZ, URZ ;  /* 0x0000003f3f3ff290 */ /* 0x000ff6000fffe03f */
[----:B------:R-:W-:Y:S01]  /*4f120*/  @!UPT UIADD3 URZ, URZ, URZ, URZ ;  /* 0x0000003f3f3ff290 */ /* 0x000fe2000fffe03f */
[----:B------:R-:W-:Y:S01]  /*4f130*/  STL.64 [R1+0x1400], R4 ;  /* 0x0014000401007387 */ /* 0x000fe20000100a00 */
[----:B------:R0:W-:Y:S03]  /*4f140*/  STL.64 [R1+0x1408], R6 ;  /* 0x0014080601007387 */ /* 0x0001e60000100a00 */
[----:B0-----:R-:W2:Y:S01]  /*4f150*/  LDL.LU.64 R6, [R1+0x4688] ;  /* 0x0046880001067983 */ /* 0x001ea20000300a00 */
[----:B------:R-:W4:Y:S02]  /*4f160*/  LDL.LU R4, [R1+0x4680] ;  /* 0x0046800001047983 */ /* 0x000f240000300800 */
[----:B------:R0:W-:Y:S02]  /*4f170*/  STL.64 [R1+0x45f0], R58 ;  /* 0x0045f03a01007387 */ /* 0x0001e40000100a00 */
[----:B------:R-:W2:Y:S01]  /*4f180*/  LDL.LU R56, [R1+0x780] ;  /* 0x0007800001387983 */ /* 0x000ea20000300800 */
[----:B------:R-:W2:Y:S01]  /*4f190*/  LDL.LU R57, [R1+0x784] ;  /* 0x0007840001397983 */ /* 0x000ea20000300800 */
[----:B------:R-:W-:-:S03]  /*4f1a0*/  IMAD.MOV.U32 R5, RZ, RZ, R11 ;  /* 0x000000ffff057224 */ /* 0x000fc600078e000b */
[----:B0-----:R-:W2:Y:S01]  /*4f1b0*/  LDL.LU R58, [R1+0x788] ;  /* 0x00078800013a7983 */ /* 0x001ea20000300800 */
[----:B------:R-:W2:Y:S02]  /*4f1c0*/  LDL.LU R59, [R1+0x78c] ;  /* 0x00078c00013b7983 */ /* 0x000ea40000300800 */
[----:B------:R0:W-:Y:S02]  /*4f1d0*/  STL.64 [R1+0x13f0], R16 ;  /* 0x0013f01001007387 */ /* 0x0001e40000100a00 */
[----:B------:R1:W-:Y:S02]  /*4f1e0*/  STL.64 [R1+0x13f8], R18 ;  /* 0x0013f81201007387 */ /* 0x0003e40000100a00 */
[----:B0-----:R-:W-:Y:S01]  /*4f1f0*/  IMAD.MOV.U32 R16, RZ, RZ, R10 ;  /* 0x000000ffff107224 */ /* 0x001fe200078e000a */
[----:B-1----:R-:W2:Y:S01]  /*4f200*/  LDL.LU.64 R18, [R1+0x4678] ;  /* 0x0046780001127983 */ /* 0x002ea20000300a00 */
[----:B------:R-:W2:Y:S02]  /*4f210*/  LDL.LU.64 R10, [R1+0x4670] ;  /* 0x00467000010a7983 */ /* 0x000ea40000300a00 */
[----:B------:R-:W2:Y:S02]  /*4f220*/  LDL.LU.64 R8, [R1+0x4668] ;  /* 0x0046680001087983 */ /* 0x000ea40000300a00 */
[----:B------:R-:W2:Y:S01]  /*4f230*/  LDL.LU.64 R26, [R1+0x4660] ;  /* 0x00466000011a7983 */ /* 0x000ea20000300a00 */
[----:B------:R-:W-:Y:S01]  /*4f240*/  STL.64 [R1+0x750], R28 ;  /* 0x0007501c01007387 */ /* 0x000fe20000100a00 */
[----:B------:R0:W-:Y:S02]  /*4f250*/  STL.64 [R1+0x758], R30 ;  /* 0x0007581e01007387 */ /* 0x0001e40000100a00 */
[----:B------:R-:W-:Y:S01]  /*4f260*/  IMAD.MOV.U32 R17, RZ, RZ, R15 ;  /* 0x000000ffff117224 */ /* 0x000fe200078e000f */
[----:B0-----:R-:W2:Y:S01]  /*4f270*/  LDL.LU.64 R30, [R1+0x4658] ;  /* 0x00465800011e7983 */ /* 0x001ea20000300a00 */
[----:B------:R-:W-:Y:S02]  /*4f280*/  STL.64 [R1+0x740], R32 ;  /* 0x0007402001007387 */ /* 0x000fe40000100a00 */
[----:B------:R0:W-:Y:S02]  /*4f290*/  STL.64 [R1+0x748], R34 ;  /* 0x0007482201007387 */ /* 0x0001e40000100a00 */
[----:B0-----:R-:W2:Y:S01]  /*4f2a0*/  LDL.LU.64 R34, [R1+0x4650] ;  /* 0x0046500001227983 */ /* 0x001ea20000300a00 */
[----:B------:R-:W2:Y:S02]  /*4f2b0*/  LDL.LU.64 R32, [R1+0x4648] ;  /* 0x0046480001207983 */ /* 0x000ea40000300a00 */
[----:B------:R-:W3:Y:S02]  /*4f2c0*/  LDL.LU.64 R14, [R1+0x4640] ;  /* 0x00464000010e7983 */ /* 0x000ee40000300a00 */
[----:B------:R-:W2:Y:S01]  /*4f2d0*/  LDL.LU.64 R12, [R1+0x4638] ;  /* 0x00463800010c7983 */ /* 0x000ea20000300a00 */
[C---:B---3--:R-:W-:Y:S08]  /*4f2e0*/  HMMA.16816.F32 R40, R20.reuse, R14, R40 ;  /* 0x0000000e1428723c */ /* 0x048ff00000001828 */
[----:B--2---:R-:W-:Y:S11]  /*4f2f0*/  HMMA.16816.F32 R20, R20, R18, R44 ;  /* 0x000000121414723c */ /* 0x004ff6000000182c */
[----:B------:R-:W-:Y:S04]  /*4f300*/  @!UPT UIADD3 URZ, URZ, URZ, URZ ;  /* 0x0000003f3f3ff290 */ /* 0x000fe8000fffe03f */
[----:B------:R-:W-:Y:S01]  /*4f310*/  STL.64 [R1+0x730], R40 ;  /* 0x0007302801007387 */ /* 0x000fe20000100a00 */
[----:B------:R0:W-:Y:S03]  /*4f320*/  STL.64 [R1+0x738], R42 ;  /* 0x0007382a01007387 */ /* 0x0001e60000100a00 */
[----:B0-----:R-:W2:Y:S01]  /*4f330*/  LDL.LU.64 R42, [R1+0x4630] ;  /* 0x00463000012a7983 */ /* 0x001ea20000300a00 */
[----:B------:R-:W3:Y:S02]  /*4f340*/  LDL.LU.64 R40, [R1+0x4628] ;  /* 0x0046280001287983 */ /* 0x000ee40000300a00 */
[----:B------:R-:W-:Y:S02]  /*4f350*/  STL.64 [R1+0x45b0], R14 ;  /* 0x0045b00e01007387 */ /* 0x000fe40000100a00 */
[----:B------:R0:W-:Y:S02]  /*4f360*/  STL.64 [R1+0x45a8], R12 ;  /* 0x0045a80c01007387 */ /* 0x0001e40000100a00 */
[----:B0-----:R-:W2:Y:S01]  /*4f370*/  LDL.LU R12, [R1+0x770] ;  /* 0x00077000010c7983 */ /* 0x001ea20000300800 */
[----:B------:R-:W2:Y:S02]  /*4f380*/  LDL.LU R13, [R1+0x774] ;  /* 0x00077400010d7983 */ /* 0x000ea40000300800 */
[----:B------:R-:W2:Y:S02]  /*4f390*/  LDL.LU R14, [R1+0x778] ;  /* 0x00077800010e7983 */ /* 0x000ea40000300800 */
[----:B------:R-:W2:Y:S01]  /*4f3a0*/  LDL.LU R15, [R1+0x77c] ;  /* 0x00077c00010f7983 */ /* 0x000ea20000300800 */
[----:B------:R-:W2:Y:S01]  /*4f3b0*/  LDL.LU.64 R46, [R1+0x4620] ;  /* 0x00462000012e7983 */ /* 0x000ea20000300a00 */
[----:B------:R-:W2:Y:S02]  /*4f3c0*/  LDL.LU.64 R44, [R1+0x4618] ;  /* 0x00461800012c7983 */ /* 0x000ea40000300a00 */
[----:B------:R0:W-:Y:S02]  /*4f3d0*/  STL.64 [R1+0x250], R20 ;  /* 0x0002501401007387 */ /* 0x0001e40000100a00 */
[----:B------:R1:W-:Y:S01]  /*4f3e0*/  STL.64 [R1+0x258], R22 ;  /* 0x0002581601007387 */ /* 0x0003e20000100a00 */
[----:B0-----:R-:W3:Y:S01]  /*4f3f0*/  LDL.LU R20, [R1+0x760] ;  /* 0x0007600001147983 */ /* 0x001ee20000300800 */
[----:B------:R-:W3:Y:S02]  /*4f400*/  LDL.LU R21, [R1+0x764] ;  /* 0x0007640001157983 */ /* 0x000ee40000300800 */
[----:B-1----:R-:W3:Y:S02]  /*4f410*/  LDL.LU R22, [R1+0x768] ;  /* 0x0007680001167983 */ /* 0x002ee40000300800 */
[----:B------:R-:W3:Y:S01]  /*4f420*/  LDL.LU R23, [R1+0x76c] ;  /* 0x00076c0001177983 */ /* 0x000ee20000300800 */
[----:B------:R-:W-:Y:S01]  /*4f430*/  STL.64 [R1+0x45d0], R18 ;  /* 0x0045d01201007387 */ /* 0x000fe20000100a00 */
[C---:B--2---:R-:W-:Y:S11]  /*4f440*/  HMMA.16816.F32 R36, R44.reuse, R42, R36 ;  /* 0x0000002a2c24723c */ /* 0x044ff60000001824 */
[----:B------:R-:W-:Y:S11]  /*4f450*/  @!UPT UIADD3 URZ, URZ, URZ, URZ ;  /* 0x0000003f3f3ff290 */ /* 0x000ff6000fffe03f */
[----:B------:R-:W-:Y:S01]  /*4f460*/  @!UPT UIADD3 URZ, URZ, URZ, URZ ;  /* 0x0000003f3f3ff290 */ /* 0x000fe2000fffe03f */
[----:B------:R-:W-:Y:S01]  /*4f470*/  STL.64 [R1+0x1d0], R36 ;  /* 0x0001d02401007387 */ /* 0x000fe20000100a00 */
[----:B------:R0:W-:Y:S03]  /*4f480*/  STL.64 [R1+0x1d8], R38 ;  /* 0x0001d82601007387 */ /* 0x0001e60000100a00 */
[----:B0-----:R-:W2:Y:S01]  /*4f490*/  LDL.LU.64 R38, [R1+0x4610] ;  /* 0x0046100001267983 */ /* 0x001ea20000300a00 */
[----:B------:R-:W4:Y:S01]  /*4f4a0*/  LDL.LU.64 R36, [R1+0x4608] ;  /* 0x0046080001247983 */ /* 0x000f220000300a00 */
[C---:B------:R-:W-:Y:S01]  /*4f4b0*/  HMMA.16816.F32 R12, R44.reuse, R34, R12 ;  /* 0x000000222c0c723c */ /* 0x040fe2000000180c */
[----:B------:R-:W-:Y:S01]  /*4f4c0*/  STL.64 [R1+0x45a0], R42 ;  /* 0x0045a02a01007387 */ /* 0x000fe20000100a00 */
[----:B---3--:R-:W-:Y:S06]  /*4f4d0*/  STL.64 [R1+0x4598], R40 ;  /* 0x0045982801007387 */ /* 0x008fec0000100a00 */
[C---:B--2---:R-:W-:Y:S01]  /*4f4e0*/  HMMA.16816.F32 R20, R44.reuse, R38, R20 ;  /* 0x000000262c14723c */ /* 0x044fe20000001814 */
[----:B------:R-:W-:Y:S01]  /*4f4f0*/  STL.64 [R1+0x4580], R38 ;  /* 0x0045802601007387 */ /* 0x000fe20000100a00 */
[----:B----4-:R-:W-:Y:S11]  /*4f500*/  STL.64 [R1+0x4578], R36 ;  /* 0x0045782401007387 */ /* 0x010ff60000100a00 */
[----:B------:R-:W-:Y:S10]  /*4f510*/  @!UPT UIADD3 URZ, URZ, URZ, URZ ;  /* 0x0000003f3f3ff290 */ /* 0x000ff4000fffe03f */
[----:B------:R-:W-:Y:S01]  /*4f520*/  STL.64 [R1+0x1c0], R20 ;  /* 0x0001c01401007387 */ /* 0x000fe20000100a00 */
[----:B------:R-:W-:Y:S02]  /*4f530*/  STL.64 [R1+0x1c8], R22 ;  /* 0x0001c81601007387 */ /* 0x000fe40000100a00 */
[----:B------:R-:W-:Y:S02]  /*4f540*/  STL.64 [R1+0x4570], R34 ;  /* 0x0045702201007387 */ /* 0x000fe40000100a00 */
[----:B------:R-:W-:Y:S01]  /*4f550*/  STL.64 [R1+0x4568], R32 ;  /* 0x0045682001007387 */ /* 0x000fe20000100a00 */
[----:B------:R-:W-:Y:S01]  /*4f560*/  STL.64 [R1+0x1b0], R12 ;  /* 0x0001b00c01007387 */ /* 0x000fe20000100a00 */
[----:B------:R0:W-:Y:S02]  /*4f570*/  STL.64 [R1+0x1b8], R14 ;  /* 0x0001b80e01007387 */ /* 0x0001e40000100a00 */
[C---:B0-----:R-:W-:Y:S08]  /*4f580*/  HMMA.16816.F32 R12, R44.reuse, R30, R56 ;  /* 0x0000001e2c0c723c */ /* 0x041ff00000001838 */
[C---:B------:R-:W-:Y:S01]  /*4f590*/  HMMA.16816.F32 R20, R44.reuse, R26, R52 ;  /* 0x0000001a2c14723c */ /* 0x040fe20000001834 */
[----:B------:R-:W-:Y:S11]  /*4f5a0*/  STL.64 [R1+0x4560], R30 ;  /* 0x0045601e01007387 */ /* 0x000ff60000100a00 */
[----:B------:R-:W-:Y:S03]  /*4f5b0*/  @!UPT UIADD3 URZ, URZ, URZ, URZ ;  /* 0x0000003f3f3ff290 */ /* 0x000fe6000fffe03f */
[----:B------:R-:W-:Y:S01]  /*4f5c0*/  STL.64 [R1+0x1a0], R12 ;  /* 0x0001a00c01007387 */ /* 0x000fe20000100a00 */
[----:B------:R0:W-:Y:S02]  /*4f5d0*/  STL.64 [R1+0x1a8], R14 ;  /* 0x0001a80e01007387 */ /* 0x0001e40000100a00 */
[----:B0-----:R-:W-:Y:S01]  /*4f5e0*/  HMMA.16816.F32 R12, R44, R10, R48 ;  /* 0x0000000a2c0c723c */ /* 0x001fe20000001830 */
[----:B------:R-:W-:Y:S04]  /*4f5f0*/  STL.64 [R1+0x45b8], R26 ;  /* 0x0045b81a01007387 */ /* 0x000fe80000100a00 */
[----:B------:R-:W-:Y:S02]  /*4f600*/  STL.64 [R1+0x190], R20 ;  /* 0x0001901401007387 */ /* 0x000fe40000100a00 */
[----:B------:R-:W-:Y:S02]  /*4f610*/  STL.64 [R1+0x198], R22 ;  /* 0x0001981601007387 */ /* 0x000fe40000100a00 */
[----:B------:R-:W-:Y:S01]  /*4f620*/  STL.64 [R1+0x45c8], R10 ;  /* 0x0045c80a01007387 */ /* 0x000fe20000100a00 */
[----:B------:R-:W-:Y:S01]  /*4f630*/  STL.64 [R1+0x45c0], R8 ;  /* 0x0045c00801007387 */ /* 0x000fe20000100a00 */
[----:B------:R-:W-:-:S02]  /*4f640*/  IMAD.MOV.U32 R30, RZ, RZ, R16 ;  /* 0x000000ffff1e7224 */ /* 0x000fc400078e0010 */
[----:B------:R-:W-:Y:S01]  /*4f650*/  IMAD.MOV.U32 R31, RZ, RZ, R5 ;  /* 0x000000ffff1f7224 */ /* 0x000fe200078e0005 */
[----:B------:R-:W0:Y:S09]  /*4f660*/  LDSM.16.MT88.4 R20, [R61+0x2080] ;  /* 0x002080003d14783b */ /* 0x000e320000004200 */
[----:B------:R-:W-:Y:S01]  /*4f670*/  STL.64 [R1+0x180], R12 ;  /* 0x0001800c01007387 */ /* 0x000fe20000100a00 */
[----:B------:R1:W-:Y:S02]  /*4f680*/  STL.64 [R1+0x188], R14 ;  /* 0x0001880e01007387 */ /* 0x0003e40000100a00 */
[----:B-1----:R-:W-:-:S02]  /*4f690*/  IMAD.MOV.U32 R14, RZ, RZ, R24 ;  /* 0x000000ffff0e7224 */ /* 0x002fc400078e0018 */
[----:B------:R-:W-:-:S05]  /*4f6a0*/  IMAD.MOV.U32 R15, RZ, RZ, R17 ;  /* 0x000000ffff0f7224 */ /* 0x000fca00078e0011 */
[----:B------:R-:W-:Y:S01]  /*4f6b0*/  STL.64 [R1+0x45d8], R14 ;  /* 0x0045d80e01007387 */ /* 0x000fe20000100a00 */
[----:B------:R-:W2:Y:S02]  /*4f6c0*/  LDL.LU R24, [R1+0x7d0] ;  /* 0x0007d00001187983 */ /* 0x000ea40000300800 */
[----:B------:R-:W2:Y:S02]  /*4f6d0*/  LDL.LU R25, [R1+0x7d4] ;  /* 0x0007d40001197983 */ /* 0x000ea40000300800 */
[----:B------:R-:W3:Y:S01]  /*4f6e0*/  LDL.LU R26, [R1+0x7d8] ;  /* 0x0007d800011a7983 */ /* 0x000ee20000300800 */
[----:B------:R-:W3:Y:S04]  /*4f6f0*/  LDL.LU R27, [R1+0x7dc] ;  /* 0x0007dc00011b7983 */ /* 0x000ee80000300800 */
[----:B---3--:R-:W-:Y:S01]  /*4f700*/  STL.64 [R1+0x45e8], R26 ;  /* 0x0045e81a01007387 */ /* 0x008fe20000100a00 */
[----:B--2---:R-:W-:Y:S02]  /*4f710*/  STL.64 [R1+0x45e0], R24 ;  /* 0x0045e01801007387 */ /* 0x004fe40000100a00 */
[----:B------:R1:W-:Y:S02]  /*4f720*/  STL.64 [R1+0x45f8], R30 ;  /* 0x0045f81e01007387 */ /* 0x0003e40000100a00 */
[----:B------:R-:W2:Y:S01]  /*4f730*/  LDL.LU R56, [R1+0x810] ;  /* 0x0008100001387983 */ /* 0x000ea20000300800 */
[----:B------:R-:W2:Y:S01]  /*4f740*/  LDL.LU R57, [R1+0x814] ;  /* 0x0008140001397983 */ /* 0x000ea20000300800 */
[----:B------:R-:W2:Y:S02]  /*4f750*/  LDL.LU R58, [R1+0x818] ;  /* 0x00081800013a7983 */ /* 0x000ea40000300800 */
[----:B------:R-:W2:Y:S02]  /*4f760*/  LDL.LU R59, [R1+0x81c] ;  /* 0x00081c00013b7983 */ /* 0x000ea40000300800 */
[----:B------:R-:W3:Y:S01]  /*4f770*/  LDL.LU R36, [R1+0x840] ;  /* 0x0008400001247983 */ /* 0x000ee20000300800 */
[----:B------:R-:W3:Y:S01]  /*4f780*/  LDL.LU R37, [R1+0x844] ;  /* 0x0008440001257983 */ /* 0x000ee20000300800 */
[----:B------:R-:W3:Y:S02]  /*4f790*/  LDL.LU R38, [R1+0x848] ;  /* 0x0008480001267983 */ /* 0x000ee40000300800 */
[----:B------:R-:W3:Y:S02]  /*4f7a0*/  LDL.LU R39, [R1+0x84c] ;  /* 0x00084c0001277983 */ /* 0x000ee40000300800 */
[----:B------:R-:W4:Y:S01]  /*4f7b0*/  LDL.LU R28, [R1+0x820] ;  /* 0x00082000011c7983 */ /* 0x000f220000300800 */
[----:B------:R-:W4:Y:S01]  /*4f7c0*/  LDL.LU R29, [R1+0x824] ;  /* 0x00082400011d7983 */ /* 0x000f220000300800 */
[----:B-1----:R-:W4:Y:S02]  /*4f7d0*/  LDL.LU R30, [R1+0x828] ;  /* 0x00082800011e7983 */ /* 0x002f240000300800 */
[----:B------:R-:W4:Y:S02]  /*4f7e0*/  LDL.LU R31, [R1+0x82c] ;  /* 0x00082c00011f7983 */ /* 0x000f240000300800 */
        /* <DEDUP_REMOVED lines=25> */
[----:B0-----:R0:W-:Y:S01]  /*4f980*/  STL.64 [R1+0x44e8], R22 ;  /* 0x0044e81601007387 */ /* 0x0011e20000100a00 */
[----:B------:R-:W-:Y:S03]  /*4f990*/  STL.64 [R1+0x44e0], R20 ;  /* 0x0044e01401007387 */ /* 0x000fe60000100a00 */
[----:B0-----:R-:W2:Y:S01]  /*4f9a0*/  LDL.64 R22, [R1+0xf8] ;  /* 0x0000f80001167983 */ /* 0x001ea20000100a00 */
[C---:B---3--:R-:W-:Y:S11]  /*4f9b0*/  HMMA.16816.F32 R36, R44.reuse, R6, R36 ;  /* 0x000000062c24723c */ /* 0x048ff60000001824 */
[----:B------:R-:W-:Y:S11]  /*4f9c0*/  @!UPT UIADD3 URZ, URZ, URZ, URZ ;  /* 0x0000003f3f3ff290 */ /* 0x000ff6000fffe03f */
[----:B------:R-:W-:Y:S01]  /*4f9d0*/  @!UPT UIADD3 URZ, URZ, URZ, URZ ;  /* 0x0000003f3f3ff290 */ /* 0x000fe2000fffe03f */
[----:B------:R0:W-:Y:S01]  /*4f9e0*/  STL.64 [R1+0x720], R36 ;  /* 0x0007202401007387 */ /* 0x0001e20000100a00 */
[----:B------:R1:W-:Y:S03]  /*4f9f0*/  STL.64 [R1+0x728], R38 ;  /* 0x0007282601007387 */ /* 0x0003e60000100a00 */
[----:B0-----:R-:W3:Y:S01]  /*4fa00*/  LDL.LU R36, [R1+0x930] ;  /* 0x0009300001247983 */ /* 0x001ee20000300800 */
[----:B------:R-:W3:Y:S02]  /*4fa10*/  LDL.LU R37, [R1+0x934] ;  /* 0x0009340001257983 */ /* 0x000ee40000300800 */
[----:B-1----:R-:W3:Y:S02]  /*4fa20*/  LDL.LU R38, [R1+0x938] ;  /* 0x0009380001267983 */ /* 0x002ee40000300800 */
[----:B------:R-:W3:Y:S01]  /*4fa30*/  LDL.LU R39, [R1+0x93c] ;  /* 0x00093c0001277983 */ /* 0x000ee20000300800 */
[----:B--2---:R-:W-:Y:S11]  /*4fa40*/  HMMA.16816.F32 R52, R44, R22, R52 ;  /* 0x000000162c34723c */ /* 0x004ff60000001834 */
[----:B------:R-:W-:Y:S11]  /*4fa50*/  @!UPT UIADD3 URZ, URZ, URZ, URZ ;  /* 0x0000003f3f3ff290 */ /* 0x000ff6000fffe03f */
[----:B------:R-:W-:Y:S01]  /*4fa60*/  @!UPT UIADD3 URZ, URZ, URZ, URZ ;  /* 0x0000003f3f3ff290 */ /* 0x000fe2000fffe03f */
[----:B------:R-:W-:Y:S01]  /*4fa70*/  STL.64 [R1+0x710], R52 ;  /* 0x0007103401007387 */ /* 0x000fe20000100a00 */
[----:B------:R0:W-:Y:S03]  /*4fa80*/  STL.64 [R1+0x718], R54 ;  /* 0x0007183601007387 */ /* 0x0001e60000100a00 */
[----:B0-----:R-:W4:Y:S01]  /*4fa90*/  LDL.LU.64 R54, [R1+0x4600] ;  /* 0x0046000001367983 */ /* 0x001f220000300a00 */
[----:B------:R-:W-:Y:S02]  /*4faa0*/  IMAD.MOV.U32 R34, RZ, RZ, R3 ;  /* 0x000000ffff227224 */ /* 0x000fe400078e0003 */
[----:B------:R-:W-:-:S07]  /*4fab0*/  IMAD.MOV.U32 R35, RZ, RZ, R2 ;  /* 0x000000ffff237224 */ /* 0x000fce00078e0002 */
[C---:B------:R-:W-:Y:S08]  /*4fac0*/  HMMA.16816.F32 R32, R44.reuse, R34, R56 ;  /* 0x000000222c20723c */ /* 0x040ff00000001838 */
[C---:B----4-:R-:W-:Y:S11]  /*4fad0*/  HMMA.16816.F32 R28, R44.reuse, R54, R28 ;  /* 0x000000362c1c723c */ /* 0x050ff6000000181c */
[----:B------:R-:W-:Y:S11]  /*4fae0*/  @!UPT UIADD3 URZ, URZ, URZ, URZ ;  /* 0x0000003f3f3ff290 */ /* 0x000ff6000fffe03f */
[----:B------:R-:W-:Y:S01]  /*4faf0*/  @!UPT UIADD3 URZ, URZ, URZ, URZ ;  /* 0x0000003f3f3ff290 */ /* 0x000fe2000fffe03f */
[----:B------:R-:W-:Y:S01]  /*4fb00*/  STL.64 [R1+0x700], R28 ;  /* 0x0007001c01007387 */ /* 0x000fe20000100a00 */
[----:B------:R0:W-:Y:S03]  /*4fb10*/  STL.64 [R1+0x708], R30 ;  /* 0x0007081e01007387 */ /* 0x0001e60000100a00 */
[----:B0-----:R-:W2:Y:S01]  /*4fb20*/  LDL.LU.64 R30, [R1+0x45f8] ;  /* 0x0045f800011e7983 */ /* 0x001ea20000300a00 */
[----:B------:R-:W4:Y:S02]  /*4fb30*/  LDL.LU.64 R58, [R1+0x45f0] ;  /* 0x0045f000013a7983 */ /* 0x000f240000300a00 */
[----:B------:R0:W-:Y:S02]  /*4fb40*/  STL.64 [R1+0x6f0], R32 ;  /* 0x0006f02001007387 */ /* 0x0001e40000100a00 */
[----:B------:R1:W-:Y:S01]  /*4fb50*/  STL.64 [R1+0x6f8], R34 ;  /* 0x0006f82201007387 */ /* 0x0003e20000100a00 */
[----:B0-----:R-:W3:Y:S01]  /*4fb60*/  LDL.LU R32, [R1+0x920] ;  /* 0x0009200001207983 */ /* 0x001ee20000300800 */
[----:B------:R-:W3:Y:S02]  /*4fb70*/  LDL.LU R33, [R1+0x924] ;  /* 0x0009240001217983 */ /* 0x000ee40000300800 */
[----:B-1----:R-:W3:Y:S02]  /*4fb80*/  LDL.LU R34, [R1+0x928] ;  /* 0x0009280001227983 */ /* 0x002ee40000300800 */
[----:B------:R-:W3:Y:S01]  /*4fb90*/  LDL.LU R35, [R1+0x92c] ;  /* 0x00092c0001237983 */ /* 0x000ee20000300800 */
[C---:B----4-:R-:W-:Y:S08]  /*4fba0*/  HMMA.16816.F32 R24, R44.reuse, R58, R24 ;  /* 0x0000003a2c18723c */ /* 0x050ff00000001818 */
[C---:B--2---:R-:W-:Y:S11]  /*4fbb0*/  HMMA.16816.F32 R28, R44.reuse, R30, R12 ;  /* 0x0000001e2c1c723c */ /* 0x044ff6000000180c */
[----:B------:R-:W-:Y:S04]  /*4fbc0*/  @!UPT UIADD3 URZ, URZ, URZ, URZ ;  /* 0x0000003f3f3ff290 */ /* 0x000fe8000fffe03f */
[----:B------:R-:W-:Y:S01]  /*4fbd0*/  STL.64 [R1+0x6e0], R24 ;  /* 0x0006e01801007387 */ /* 0x000fe20000100a00 */
[----:B------:R0:W-:Y:S03]  /*4fbe0*/  STL.64 [R1+0x6e8], R26 ;  /* 0x0006e81a01007387 */ /* 0x0001e60000100a00 */
[----:B0-----:R-:W2:Y:S01]  /*4fbf0*/  LDL.LU.64 R26, [R1+0x45e8] ;  /* 0x0045e800011a7983 */ /* 0x001ea20000300a00 */
[----:B------:R-:W2:Y:S02]  /*4fc00*/  LDL.LU.64 R24, [R1+0x45e0] ;  /* 0x0045e00001187983 */ /* 0x000ea40000300a00 */
[----:B------:R-:W2:Y:S01]  /*4fc10*/  LDL.LU.64 R14, [R1+0x45d8] ;  /* 0x0045d800010e7983 */ /* 0x000ea20000300a00 */
[C---:B------:R-:W-:Y:S01]  /*4fc20*/  HMMA.16816.F32 R16, R44.reuse, R10, R16 ;  /* 0x0000000a2c10723c */ /* 0x040fe20000001810 */
[----:B------:R0:W-:Y:S01]  /*4fc30*/  STL.64 [R1+0x6d0], R28 ;  /* 0x0006d01c01007387 */ /* 0x0001e20000100a00 */
[----:B------:R1:W-:Y:S02]  /*4fc40*/  STL.64 [R1+0x6d8], R30 ;  /* 0x0006d81e01007387 */ /* 0x0003e40000100a00 */
[----:B------:R-:W-:Y:S01]  /*4fc50*/  IMAD.MOV.U32 R5, RZ, RZ, R11 ;  /* 0x000000ffff057224 */ /* 0x000fe200078e000b */
[----:B0-----:R-:W4:Y:S01]  /*4fc60*/  LDL.LU R28, [R1+0x910] ;  /* 0x00091000011c7983 */ /* 0x001f220000300800 */
[----:B------:R-:W4:Y:S02]  /*4fc70*/  LDL.LU R29, [R1+0x914] ;  /* 0x00091400011d7983 */ /* 0x000f240000300800 */
[----:B-1----:R-:W4:Y:S02]  /*4fc80*/  LDL.LU R30, [R1+0x918] ;  /* 0x00091800011e7983 */ /* 0x002f240000300800 */
[----:B------:R-:W4:Y:S11]  /*4fc90*/  LDL.LU R31, [R1+0x91c] ;  /* 0x00091c00011f7983 */ /* 0x000f360000300800 */
[----:B------:R-:W-:Y:S02]  /*4fca0*/  @!UPT UIADD3 URZ, URZ, URZ, URZ ;  /* 0x0000003f3f3ff290 */ /* 0x000fe4000fffe03f */
[----:B------:R0:W-:Y:S01]  /*4fcb0*/  STL.64 [R1+0x6c0], R16 ;  /* 0x0006c01001007387 */ /* 0x0001e20000100a00 */
[----:B------:R1:W-:Y:S02]  /*4fcc0*/  STL.64 [R1+0x6c8], R18 ;  /* 0x0006c81201007387 */ /* 0x0003e40000100a00 */
[----:B0-----:R-:W-:Y:S01]  /*4fcd0*/  IMAD.MOV.U32 R16, RZ, RZ, R10 ;  /* 0x000000ffff107224 */ /* 0x001fe200078e000a */
[----:B-1----:R-:W3:Y:S01]  /*4fce0*/  LDL.LU.64 R18, [R1+0x45d0] ;  /* 0x0045d00001127983 */ /* 0x002ee20000300a00 */
[----:B------:R-:W3:Y:S02]  /*4fcf0*/  LDL.LU.64 R10, [R1+0x45c8] ;  /* 0x0045c800010a7983 */ /* 0x000ee40000300a00 */
[----:B------:R-:W3:Y:S01]  /*4fd00*/  LDL.LU.64 R8, [R1+0x45c0] ;  /* 0x0045c00001087983 */ /* 0x000ee20000300a00 */
[C---:B--2---:R-:W-:Y:S01]  /*4fd10*/  HMMA.16816.F32 R12, R44.reuse, R14, R24 ;  /* 0x0000000e2c0c723c */ /* 0x044fe20000001818 */
[----:B------:R-:W2:Y:S11]  /*4fd20*/  LDL.LU.64 R26, [R1+0x45b8] ;  /* 0x0045b800011a7983 */ /* 0x000eb60000300a00 */
[----:B------:R-:W-:Y:S11]  /*4fd30*/  @!UPT UIADD3 URZ, URZ, URZ, URZ ;  /* 0x0000003f3f3ff290 */ /* 0x000ff6000fffe03f */
[----:B------:R-:W-:Y:S01]  /*4fd40*/  STL.64 [R1+0x6b0], R12 ;  /* 0x0006b00c01007387 */ /* 0x000fe20000100a00 */
[----:B------:R0:W-:Y:S03]  /*4fd50*/  STL.64 [R1+0x6b8], R14 ;  /* 0x0006b80e01007387 */ /* 0x0001e60000100a00 */
[----:B0-----:R-:W2:Y:S01]  /*4fd60*/  LDL.LU.64 R14, [R1+0x45b0] ;  /* 0x0045b000010e7983 */ /* 0x001ea20000300a00 */
[----:B------:R-:W3:Y:S01]  /*4fd70*/  LDL.LU.64 R12, [R1+0x45a8] ;  /* 0x0045a800010c7983 */ /* 0x000ee20000300a00 */
[C---:B--2---:R-:W-:Y:S08]  /*4fd80*/  HMMA.16816.F32 R40, R44.reuse, R14, R40 ;  /* 0x0000000e2c28723c */ /* 0x044ff00000001828 */
[----:B---3--:R-:W-:Y:S11]  /*4fd90*/  HMMA.16816.F32 R44, R44, R18, R48 ;  /* 0x000000122c2c723c */ /* 0x008ff60000001830 */
        /* <DEDUP_REMOVED lines=33> */
[C---:B--2---:R-:W-:Y:S11]  /*4ffb0*/  HMMA.16816.F32 R32, R48.reuse, R38, R32 ;  /* 0x000000263020723c */ /* 0x044ff60000001820 */
[----:B------:R-:W-:Y:S11]  /*4ffc0*/  @!UPT UIADD3 URZ, URZ, URZ, URZ ;  /* 0x0000003f3f3ff290 */ /* 0x000ff6000fffe03f */
[----:B------:R-:W-:Y:S01]  /*4ffd0*/  @!UPT UIADD3 URZ, URZ, URZ, URZ ;  /* 0x0000003f3f3ff290 */ /* 0x000fe2000fffe03f */
[----:B------:R-:W-:Y:S01]  /*4ffe0*/  STL.64 [R1+0x680], R32 ;  /* 0x0006802001007387 */ /* 0x000fe20000100a00 */
[----:B------:R0:W-:Y:S03]  /*4fff0*/  STL.64 [R1+0x688], R34 ;  /* 0x0006882201007387 */ /* 0x0001e60000100a00 */
[----:B0-----:R-:W2:Y:S01]  /*50000*/  LDL.LU.64 R34, [R1+0x4570] ;  /* 0x0045700001227983 */ /* 0x001ea20000300a00 */
[----:B------:R-:W3:Y:S02]  /*50010*/  LDL.LU.64 R32, [R1+0x4568] ;  /* 0x0045680001207983 */ /* 0x000ee40000300a00 */
[----:B------:R-:W-:Y:S02]  /*50020*/  STL.64 [R1+0x44d8], R38 ;  /* 0x0044d82601007387 */ /* 0x000fe40000100a00 */
[----:B----4-:R0:W-:Y:S02]  /*50030*/  STL.64 [R1+0x44d0], R36 ;  /* 0x0044d02401007387 */ /* 0x0101e40000100a00 */
[----:B0-----:R-:W4:Y:S01]  /*50040*/  LDL.LU R36, [R1+0x8f0] ;  /* 0x0008f00001247983 */ /* 0x001f220000300800 */
[----:B------:R-:W4:Y:S02]  /*50050*/  LDL.LU R37, [R1+0x8f4] ;  /* 0x0008f40001257983 */ /* 0x000f240000300800 */
[----:B------:R-:W4:Y:S02]  /*50060*/  LDL.LU R38, [R1+0x8f8] ;  /* 0x0008f80001267983 */ /* 0x000f240000300800 */
[----:B------:R-:W4:Y:S01]  /*50070*/  LDL.LU R39, [R1+0x8fc] ;  /* 0x0008fc0001277983 */ /* 0x000f220000300800 */
[----:B--2---:R-:W-:Y:S11]  /*50080*/  HMMA.16816.F32 R28, R48, R34, R28 ;  /* 0x00000022301c723c */ /* 0x004ff6000000181c */
[----:B------:R-:W-:Y:S11]  /*50090*/  @!UPT UIADD3 URZ, URZ, URZ, URZ ;  /* 0x0000003f3f3ff290 */ /* 0x000ff6000fffe03f */
[----:B------:R-:W-:Y:S01]  /*500a0*/  @!UPT UIADD3 URZ, URZ, URZ, URZ ;  /* 0x0000003f3f3ff290 */ /* 0x000fe2000fffe03f */
[----:B------:R-:W-:Y:S01]  /*500b0*/  STL.64 [R1+0x600], R28 ;  /* 0x0006001c01007387 */ /* 0x000fe20000100a00 */
[----:B------:R0:W-:Y:S03]  /*500c0*/  STL.64 [R1+0x608], R30 ;  /* 0x0006081e01007387 */ /* 0x0001e60000100a00 */
[----:B0-----:R-:W2:Y:S01]  /*500d0*/  LDL.LU.64 R30, [R1+0x4560] ;  /* 0x00456000011e7983 */ /* 0x001ea20000300a00 */
[----:B------:R-:W-:Y:S02]  /*500e0*/  STL.64 [R1+0x4520], R34 ;  /* 0x0045202201007387 */ /* 0x000fe40000100a00 */
[----:B---3--:R0:W-:Y:S02]  /*500f0*/  STL.64 [R1+0x4518], R32 ;  /* 0x0045182001007387 */ /* 0x0081e40000100a00 */
[----:B0-----:R-:W2:Y:S01]  /*50100*/  LDL.LU R32, [R1+0x900] ;  /* 0x0009000001207983 */ /* 0x001ea20000300800 */
[----:B------:R-:W2:Y:S02]  /*50110*/  LDL.LU R33, [R1+0x904] ;  /* 0x0009040001217983 */ /* 0x000ea40000300800 */
[----:B------:R-:W2:Y:S02]  /*50120*/  LDL.LU R34, [R1+0x908] ;  /* 0x0009080001227983 */ /* 0x000ea40000300800 */
[----:B------:R-:W2:Y:S02]  /*50130*/  LDL.LU R35, [R1+0x90c] ;  /* 0x00090c0001237983 */ /* 0x000ea40000300800 */
[----:B------:R-:W-:-:S02]  /*50140*/  IMAD.MOV.U32 R3, RZ, RZ, R22 ;  /* 0x000000ffff037224 */ /* 0x000fc400078e0016 */
[----:B------:R-:W-:Y:S01]  /*50150*/  IMAD.MOV.U32 R2, RZ, RZ, R23 ;  /* 0x000000ffff027224 */ /* 0x000fe200078e0017 */
[C---:B--2---:R-:W-:Y:S11]  /*50160*/  HMMA.16816.F32 R32, R48.reuse, R30, R32 ;  /* 0x0000001e3020723c */ /* 0x044ff60000001820 */
[----:B------:R-:W-:Y:S11]  /*50170*/  @!UPT UIADD3 URZ, URZ, URZ, URZ ;  /* 0x0000003f3f3ff290 */ /* 0x000ff6000fffe03f */
[----:B------:R-:W-:Y:S01]  /*50180*/  @!UPT UIADD3 URZ, URZ, URZ, URZ ;  /* 0x0000003f3f3ff290 */ /* 0x000fe2000fffe03f */
[----:B------:R-:W-:Y:S01]  /*50190*/  STL.64 [R1+0x5f0], R32 ;  /* 0x0005f02001007387 */ /* 0x000fe20000100a00 */
[----:B------:R4:W-:Y:S02]  /*501a0*/  STL.64 [R1+0x5f8], R34 ;  /* 0x0005f82201007387 */ /* 0x0009e40000100a00 */
[----:B------:R0:W-:Y:S01]  /*501b0*/  STL.64 [R1+0x4548], R26 ;  /* 0x0045481a01007387 */ /* 0x0001e20000100a00 */
[C---:B----4-:R-:W-:Y:S08]  /*501c0*/  HMMA.16816.F32 R32, R48.reuse, R26, R36 ;  /* 0x0000001a3020723c */ /* 0x050ff00000001824 */
[C---:B0-----:R-:W-:Y:S01]  /*501d0*/  HMMA.16816.F32 R24, R48.reuse, R10, R44 ;  /* 0x0000000a3018723c */ /* 0x041fe2000000182c */
[----:B------:R-:W0:Y:S11]  /*501e0*/  LDSM.16.MT88.4 R44, [R61+0x2100] ;  /* 0x002100003d2c783b */ /* 0x000e360000004200 */
[----:B------:R-:W-:Y:S03]  /*501f0*/  @!UPT UIADD3 URZ, URZ, URZ, URZ ;  /* 0x0000003f3f3ff290 */ /* 0x000fe6000fffe03f */
[----:B------:R-:W-:Y:S01]  /*50200*/  STL.64 [R1+0x5e0], R32 ;  /* 0x0005e02001007387 */ /* 0x000fe20000100a00 */
[----:B------:R-:W-:Y:S02]  /*50210*/  STL.64 [R1+0x5e8], R34 ;  /* 0x0005e82201007387 */ /* 0x000fe40000100a00 */
[----:B------:R-:W-:Y:S02]  /*50220*/  STL.64 [R1+0x4530], R10 ;  /* 0x0045300a01007387 */ /* 0x000fe40000100a00 */
[----:B------:R1:W-:Y:S02]  /*50230*/  STL.64 [R1+0x4528], R8 ;  /* 0x0045280801007387 */ /* 0x0003e40000100a00 */
[C---:B-1----:R-:W-:Y:S01]  /*50240*/  HMMA.16816.F32 R8, R48.reuse, R6, R40 ;  /* 0x000000063008723c */ /* 0x042fe20000001828 */
[----:B------:R-:W-:Y:S01]  /*50250*/  STL.64 [R1+0x5d0], R24 ;  /* 0x0005d01801007387 */ /* 0x000fe20000100a00 */
[----:B------:R-:W-:Y:S02]  /*50260*/  STL.64 [R1+0x5d8], R26 ;  /* 0x0005d81a01007387 */ /* 0x000fe40000100a00 */
[----:B0-----:R-:W-:Y:S01]  /*50270*/  STL.64 [R1+0x4458], R46 ;  /* 0x0044582e01007387 */ /* 0x001fe20000100a00 */
[----:B------:R-:W-:Y:S04]  /*50280*/  STL.64 [R1+0x4450], R44 ;  /* 0x0044502c01007387 */ /* 0x000fe80000100a00 */
[----:B------:R-:W-:Y:S01]  /*50290*/  STL.64 [R1+0x4540], R6 ;  /* 0x0045400601007387 */ /* 0x000fe20000100a00 */
[----:B------:R-:W-:Y:S11]  /*502a0*/  STL [R1+0x4538], R4 ;  /* 0x0045380401007387 */ /* 0x000ff60000100800 */
[----:B------:R-:W-:Y:S02]  /*502b0*/  @!UPT UIADD3 URZ, URZ, URZ, URZ ;  /* 0x0000003f3f3ff290 */ /* 0x000fe4000fffe03f */
[----:B------:R-:W-:Y:S01]  /*502c0*/  STL.64 [R1+0x1740], R8 ;  /* 0x0017400801007387 */ /* 0x000fe20000100a00 */
[----:B------:R0:W-:Y:S02]  /*502d0*/  STL.64 [R1+0x1748], R10 ;  /* 0x0017480a01007387 */ /* 0x0001e40000100a00 */
[C---:B0-----:R-:W-:Y:S11]  /*502e0*/  HMMA.16816.F32 R8, R48.reuse, R22, R12 ;  /* 0x000000163008723c */ /* 0x041ff6000000180c */
[----:B------:R-:W-:Y:S11]  /*502f0*/  @!UPT UIADD3 URZ, URZ, URZ, URZ ;  /* 0x0000003f3f3ff290 */ /* 0x000ff6000fffe03f */
[----:B------:R-:W-:Y:S01]  /*50300*/  @!UPT UIADD3 URZ, URZ, URZ, URZ ;  /* 0x0000003f3f3ff290 */ /* 0x000fe2000fffe03f */
[----:B------:R-:W-:Y:S01]  /*50310*/  STL.64 [R1+0x1730], R8 ;  /* 0x0017300801007387 */ /* 0x000fe20000100a00 */
[----:B------:R-:W-:Y:S02]  /*50320*/  STL.64 [R1+0x1738], R10 ;  /* 0x0017380a01007387 */ /* 0x000fe40000100a00 */
[----:B------:R-:W2:Y:S02]  /*50330*/  LDL.LU R20, [R1+0xa40] ;  /* 0x000a400001147983 */ /* 0x000ea40000300800 */
[----:B------:R-:W2:Y:S01]  /*50340*/  LDL.LU R21, [R1+0xa44] ;  /* 0x000a440001157983 */ /* 0x000ea20000300800 */
[----:B------:R-:W2:Y:S01]  /*50350*/  LDL.LU R22, [R1+0xa48] ;  /* 0x000a480001167983 */ /* 0x000ea20000300800 */
[----:B------:R-:W2:Y:S02]  /*50360*/  LDL.LU R23, [R1+0xa4c] ;  /* 0x000a4c0001177983 */ /* 0x000ea40000300800 */
[----:B------:R-:W3:Y:S02]  /*50370*/  LDL.LU R40, [R1+0x9f0] ;  /* 0x0009f00001287983 */ /* 0x000ee40000300800 */
[----:B------:R-:W3:Y:S01]  /*50380*/  LDL.LU R41, [R1+0x9f4] ;  /* 0x0009f40001297983 */ /* 0x000ee20000300800 */
[----:B------:R-:W4:Y:S01]  /*50390*/  LDL.LU R42, [R1+0x9f8] ;  /* 0x0009f800012a7983 */ /* 0x000f220000300800 */
[----:B------:R-:W4:Y:S02]  /*503a0*/  LDL.LU R43, [R1+0x9fc] ;  /* 0x0009fc00012b7983 */ /* 0x000f240000300800 */
[----:B------:R-:W2:Y:S02]  /*503b0*/  LDL.LU R44, [R1+0xa30] ;  /* 0x000a3000012c7983 */ /* 0x000ea40000300800 */
[----:B------:R-:W2:Y:S01]  /*503c0*/  LDL.LU R45, [R1+0xa34] ;  /* 0x000a3400012d7983 */ /* 0x000ea20000300800 */
[----:B------:R-:W2:Y:S01]  /*503d0*/  LDL.LU R46, [R1+0xa38] ;  /* 0x000a3800012e7983 */ /* 0x000ea20000300800 */
[----:B------:R-:W2:Y:S02]  /*503e0*/  LDL.LU R47, [R1+0xa3c] ;  /* 0x000a3c00012f7983 */ /* 0x000ea40000300800 */
[----:B------:R-:W2:Y:S01]  /*503f0*/  LDL.64 R38, [R1+0xd8] ;  /* 0x0000d80001267983 */ /* 0x000ea20000100a00 */
[----:B----4-:R-:W-:Y:S01]  /*50400*/  STL.64 [R1+0x4558], R42 ;  /* 0x0045582a01007387 */ /* 0x010fe20000100a00 */
[----:B---3--:R0:W-:Y:S03]  /*50410*/  STL.64 [R1+0x4550], R40 ;  /* 0x0045502801007387 */ /* 0x0081e60000100a00 */
[----:B0-----:R-:W3:Y:S01]  /*50420*/  LDL.LU R40, [R1+0xa20] ;  /* 0x000a200001287983 */ /* 0x001ee20000300800 */
[----:B------:R-:W3:Y:S02]  /*50430*/  LDL.LU R41, [R1+0xa24] ;  /* 0x000a240001297983 */ /* 0x000ee40000300800 */
[----:B------:R-:W3:Y:S02]  /*50440*/  LDL.LU R42, [R1+0xa28] ;  /* 0x000a2800012a7983 */ /* 0x000ee40000300800 */
[----:B------:R-:W3:Y:S01]  /*50450*/  LDL.LU R43, [R1+0xa2c] ;  /* 0x000a2c00012b7983 */ /* 0x000ee20000300800 */
[C---:B--2---:R-:W-:Y:S01]  /*50460*/  HMMA.16816.F32 R20, R48.reuse, R54, R20 ;  /* 0x000000363014723c */ /* 0x044fe20000001814 */
[----:B------:R-:W2:Y:S01]  /*50470*/  LDL.LU R24, [R1+0xa10] ;  /* 0x000a100001187983 */ /* 0x000ea20000300800 */
[----:B------:R-:W2:Y:S02]  /*50480*/  LDL.LU R25, [R1+0xa14] ;  /* 0x000a140001197983 */ /* 0x000ea40000300800 */
[----:B------:R-:W2:Y:S04]  /*50490*/  LDL.LU R26, [R1+0xa18] ;  /* 0x000a1800011a7983 */ /* 0x000ea80000300800 */
[----:B------:R-:W-:Y:S01]  /*504a0*/  HMMA.16816.F32 R44, R48, R38, R44 ;  /* 0x00000026302c723c */ /* 0x000fe2000000182c */
[----:B------:R-:W2:Y:S01]  /*504b0*/  LDL.LU R27, [R1+0xa1c] ;  /* 0x000a1c00011b7983 */ /* 0x000ea20000300800 */
[----:B------:R-:W2:Y:S02]  /*504c0*/  LDL.64 R6, [R1+0x28] ;  /* 0x0000280001067983 */ /* 0x000ea40000100a00 */
[----:B------:R-:W4:Y:S02]  /*504d0*/  LDL.LU R8, [R1+0xa00] ;  /* 0x000a000001087983 */ /* 0x000f240000300800 */
[----:B------:R-:W4:Y:S01]  /*504e0*/  LDL.LU R9, [R1+0xa04] ;  /* 0x000a040001097983 */ /* 0x000f220000300800 */
[----:B------:R-:W4:Y:S01]  /*504f0*/  LDL.LU R10, [R1+0xa08] ;  /* 0x000a0800010a7983 */ /* 0x000f220000300800 */
[----:B------:R-:W4:Y:S02]  /*50500*/  LDL.LU R11, [R1+0xa0c] ;  /* 0x000a0c00010b7983 */ /* 0x000f240000300800 */
[----:B------:R-:W-:-:S02]  /*50510*/  IMAD.MOV.U32 R34, RZ, RZ, R16 ;  /* 0x000000ffff227224 */ /* 0x000fc400078e0010 */
[----:B------:R-:W2:Y:S01]  /*50520*/  LDL.64 R14, [R1+0x8] ;  /* 0x00000800010e7983 */ /* 0x000ea20000100a00 */
[----:B------:R-:W2:Y:S01]  /*50530*/  LDL.LU R16, [R1+0x9e0] ;  /* 0x0009e00001107983 */ /* 0x000ea20000300800 */
[----:B------:R-:W2:Y:S02]  /*50540*/  LDL.LU R17, [R1+0x9e4] ;  /* 0x0009e40001117983 */ /* 0x000ea40000300800 */
[----:B------:R-:W2:Y:S02]  /*50550*/  LDL.LU R18, [R1+0x9e8] ;  /* 0x0009e80001127983 */ /* 0x000ea40000300800 */
[----:B------:R-:W2:Y:S01]  /*50560*/  LDL.LU R19, [R1+0x9ec] ;  /* 0x0009ec0001137983 */ /* 0x000ea20000300800 */
[----:B------:R0:W-:Y:S01]  /*50570*/  STL.64 [R1+0x1720], R20 ;  /* 0x0017201401007387 */ /* 0x0001e20000100a00 */
[----:B------:R1:W-:Y:S03]  /*50580*/  STL.64 [R1+0x1728], R22 ;  /* 0x0017281601007387 */ /* 0x0003e60000100a00 */
[----:B0-----:R-:W2:Y:S01]  /*50590*/  LDL.LU R20, [R1+0x8d0] ;  /* 0x0008d00001147983 */ /* 0x001ea20000300800 */
[----:B------:R-:W2:Y:S02]  /*505a0*/  LDL.LU R21, [R1+0x8d4] ;  /* 0x0008d40001157983 */ /* 0x000ea40000300800 */
[----:B-1----:R-:W2:Y:S02]  /*505b0*/  LDL.LU R22, [R1+0x8d8] ;  /* 0x0008d80001167983 */ /* 0x002ea40000300800 */
[----:B------:R-:W2:Y:S01]  /*505c0*/  LDL.LU R23, [R1+0x8dc] ;  /* 0x0008dc0001177983 */ /* 0x000ea20000300800 */
[----:B------:R0:W-:Y:S01]  /*505d0*/  STL.64 [R1+0x44c0], R54 ;  /* 0x0044c03601007387 */ /* 0x0001e20000100a00 */
[----:B------:R-:W4:Y:S02]  /*505e0*/  LDL.LU R52, [R1+0x870] ;  /* 0x0008700001347983 */ /* 0x000f240000300800 */
[----:B------:R-:W4:Y:S02]  /*505f0*/  LDL.LU R53, [R1+0x874] ;  /* 0x0008740001357983 */ /* 0x000f240000300800 */
[----:B------:R-:W-:Y:S01]  /*50600*/  IMAD.MOV.U32 R29, RZ, RZ, R39 ;  /* 0x000000ffff1d7224 */ /* 0x000fe200078e0027 */
[----:B0-----:R-:W4:Y:S01]  /*50610*/  LDL.LU R54, [R1+0x878] ;  /* 0x0008780001367983 */ /* 0x001f220000300800 */
[----:B------:R-:W4:Y:S02]  /*50620*/  LDL.LU R55, [R1+0x87c] ;  /* 0x00087c0001377983 */ /* 0x000f240000300800 */
[----:B------:R0:W-:Y:S02]  /*50630*/  STL.64 [R1+0x840], R44 ;  /* 0x0008402c01007387 */ /* 0x0001e40000100a00 */
[----:B------:R-:W-:Y:S01]  /*50640*/  STL.64 [R1+0x848], R46 ;  /* 0x0008482e01007387 */ /* 0x000fe20000100a00 */
[----:B------:R-:W4:Y:S01]  /*50650*/  LDL.LU R36, [R1+0x8c0] ;  /* 0x0008c00001247983 */ /* 0x000f220000300800 */
[----:B------:R-:W4:Y:S02]  /*50660*/  LDL.LU R37, [R1+0x8c4] ;  /* 0x0008c40001257983 */ /* 0x000f240000300800 */
[----:B0-----:R-:W-:-:S02]  /*50670*/  IMAD.MOV.U32 R44, RZ, RZ, R38 ;  /* 0x000000ffff2c7224 */ /* 0x001fc400078e0026 */
[----:B------:R-:W4:Y:S01]  /*50680*/  LDL.LU R38, [R1+0x8c8] ;  /* 0x0008c80001267983 */ /* 0x000f220000300800 */
[----:B------:R-:W4:Y:S01]  /*50690*/  LDL.LU R39, [R1+0x8cc] ;  /* 0x0008cc0001277983 */ /* 0x000f220000300800 */
[C---:B---3--:R-:W-:Y:S11]  /*506a0*/  HMMA.16816.F32 R40, R48.reuse, R58, R40 ;  /* 0x0000003a3028723c */ /* 0x048ff60000001828 */
[----:B------:R-:W-:Y:S11]  /*506b0*/  @!UPT UIADD3 URZ, URZ, URZ, URZ ;  /* 0x0000003f3f3ff290 */ /* 0x000ff6000fffe03f */
[----:B------:R-:W-:Y:S01]  /*506c0*/  @!UPT UIADD3 URZ, URZ, URZ, URZ ;  /* 0x0000003f3f3ff290 */ /* 0x000fe2000fffe03f */
[----:B------:R-:W-:Y:S01]  /*506d0*/  STL.64 [R1+0x830], R40 ;  /* 0x0008302801007387 */ /* 0x000fe20000100a00 */
[----:B------:R0:W-:Y:S03]  /*506e0*/  STL.64 [R1+0x838], R42 ;  /* 0x0008382a01007387 */ /* 0x0001e60000100a00 */
[----:B0-----:R-:W3:Y:S01]  /*506f0*/  LDL.LU.64 R42, [R1+0x4558] ;  /* 0x00455800012a7983 */ /* 0x001ee20000300a00 */
[----:B------:R-:W3:Y:S02]  /*50700*/  LDL.LU.64 R40, [R1+0x4550] ;  /* 0x0045500001287983 */ /* 0x000ee40000300a00 */
[----:B------:R-:W-:Y:S01]  /*50710*/  IMAD.MOV.U32 R35, RZ, RZ, R5 ;  /* 0x000000ffff237224 */ /* 0x000fe200078e0005 */
[C---:B--2---:R-:W-:Y:S08]  /*50720*/  HMMA.16816.F32 R24, R48.reuse, R6, R24 ;  /* 0x000000063018723c */ /* 0x044ff00000001818 */
[----:B----4-:R-:W-:Y:S01]  /*50730*/  HMMA.16816.F32 R32, R48, R34, R8 ;  /* 0x000000223020723c */ /* 0x010fe20000001808 */
[----:B------:R0:W-:Y:S01]  /*50740*/  STL.64 [R1+0x4498], R58 ;  /* 0x0044983a01007387 */ /* 0x0001e20000100a00 */
[----:B------:R-:W2:Y:S02]  /*50750*/  LDL.LU R56, [R1+0x880] ;  /* 0x0008800001387983 */ /* 0x000ea40000300800 */
[----:B------:R-:W2:Y:S01]  /*50760*/  LDL.LU R57, [R1+0x884] ;  /* 0x0008840001397983 */ /* 0x000ea20000300800 */
[----:B0-----:R-:W2:Y:S01]  /*50770*/  LDL.LU R58, [R1+0x888] ;  /* 0x00088800013a7983 */ /* 0x001ea20000300800 */
[----:B------:R-:W2:Y:S09]  /*50780*/  LDL.LU R59, [R1+0x88c] ;  /* 0x00088c00013b7983 */ /* 0x000eb20000300800 */
[----:B------:R0:W-:Y:S01]  /*50790*/  STL.64 [R1+0x820], R24 ;  /* 0x0008201801007387 */ /* 0x0001e20000100a00 */
[----:B------:R1:W-:Y:S02]  /*507a0*/  STL.64 [R1+0x828], R26 ;  /* 0x0008281a01007387 */ /* 0x0003e40000100a00 */
[----:B0-----:R-:W-:Y:S01]  /*507b0*/  IMAD.MOV.U32 R25, RZ, RZ, R6 ;  /* 0x000000ffff197224 */ /* 0x001fe200078e0006 */
[----:B-1----:R-:W2:Y:S01]  /*507c0*/  LDL.LU.64 R26, [R1+0x4548] ;  /* 0x00454800011a7983 */ /* 0x002ea20000300a00 */
[----:B------:R-:W-:-:S02]  /*507d0*/  IMAD.MOV.U32 R24, RZ, RZ, R7 ;  /* 0x000000ffff187224 */ /* 0x000fc400078e0007 */
[----:B------:R-:W4:Y:S02]  /*507e0*/  LDL.LU.64 R6, [R1+0x4540] ;  /* 0x0045400001067983 */ /* 0x000f240000300a00 */
[----:B------:R-:W2:Y:S01]  /*507f0*/  LDL.LU R4, [R1+0x4538] ;  /* 0x0045380001047983 */ /* 0x000ea20000300800 */
[----:B------:R-:W2:Y:S01]  /*50800*/  LDL.LU.64 R10, [R1+0x4530] ;  /* 0x00453000010a7983 */ /* 0x000ea20000300a00 */
[----:B------:R-:W2:Y:S02]  /*50810*/  LDL.LU.64 R8, [R1+0x4528] ;  /* 0x0045280001087983 */ /* 0x000ea40000300a00 */
[----:B------:R-:W-:Y:S02]  /*50820*/  STL.64 [R1+0x810], R32 ;  /* 0x0008102001007387 */ /* 0x000fe40000100a00 */
[----:B------:R0:W-:Y:S02]  /*50830*/  STL.64 [R1+0x818], R34 ;  /* 0x0008182201007387 */ /* 0x0001e40000100a00 */
[----:B------:R-:W-:-:S02]  /*50840*/  IMAD.MOV.U32 R28, RZ, RZ, R14 ;  /* 0x000000ffff1c7224 */ /* 0x000fc400078e000e */
[----:B------:R-:W-:Y:S01]  /*50850*/  IMAD.MOV.U32 R5, RZ, RZ, R15 ;  /* 0x000000ffff057224 */ /* 0x000fe200078e000f */
        /* <DEDUP_REMOVED lines=9> */
[----:B------:R-:W2:Y:S02]  /*508f0*/  LDL.LU.64 R14, [R1+0x4500] ;  /* 0x00450000010e7983 */ /* 0x000ea40000300a00 */
        /* <DEDUP_REMOVED lines=26> */
[----:B0-----:R-:W4:Y:S01]  /*50aa0*/  LDL.LU R18, [R1+0x8b8] ;  /* 0x0008b80001127983 */ /* 0x001f220000300800 */
[----:B------:R-:W4:Y:S01]  /*50ab0*/  LDL.LU R19, [R1+0x8bc] ;  /* 0x0008bc0001137983 */ /* 0x000f220000300800 */
[C---:B--2---:R-:W-:Y:S11]  /*50ac0*/  HMMA.16816.F32 R36, R20.reuse, R42, R36 ;  /* 0x0000002a1424723c */ /* 0x044ff60000001824 */
[----:B------:R-:W-:Y:S11]  /*50ad0*/  @!UPT UIADD3 URZ, URZ, URZ, URZ ;  /* 0x0000003f3f3ff290 */ /* 0x000ff6000fffe03f */
[----:B------:R-:W-:Y:S01]  /*50ae0*/  @!UPT UIADD3 URZ, URZ, URZ, URZ ;  /* 0x0000003f3f3ff290 */ /* 0x000fe2000fffe03f */
[----:B------:R-:W-:Y:S01]  /*50af0*/  STL.64 [R1+0x5a0], R36 ;  /* 0x0005a02401007387 */ /* 0x000fe20000100a00 */
[----:B------:R0:W-:Y:S03]  /*50b00*/  STL.64 [R1+0x5a8], R38 ;  /* 0x0005a82601007387 */ /* 0x0001e60000100a00 */
[----:B0-----:R-:W4:Y:S01]  /*50b10*/  LDL.LU.64 R38, [R1+0x44d8] ;  /* 0x0044d80001267983 */ /* 0x001f220000300a00 */
[----:B------:R-:W2:Y:S02]  /*50b20*/  LDL.LU.64 R36, [R1+0x44d0] ;  /* 0x0044d00001247983 */ /* 0x000ea40000300a00 */
[----:B------:R-:W-:Y:S02]  /*50b30*/  STL.64 [R1+0x4480], R42 ;  /* 0x0044802a01007387 */ /* 0x000fe40000100a00 */
[----:B------:R-:W-:Y:S01]  /*50b40*/  STL.64 [R1+0x4478], R40 ;  /* 0x0044782801007387 */ /* 0x000fe20000100a00 */
[C---:B---3--:R-:W-:Y:S08]  /*50b50*/  HMMA.16816.F32 R12, R20.reuse, R30, R12 ;  /* 0x0000001e140c723c */ /* 0x048ff0000000180c */
[C---:B----4-:R-:W-:Y:S01]  /*50b60*/  HMMA.16816.F32 R16, R20.reuse, R38, R16 ;  /* 0x000000261410723c */ /* 0x050fe20000001810 */
        /* <DEDUP_REMOVED lines=17> */
[----:B------:R-:W-:Y:S11]  /*50c80*/  STL.64 [R1+0x4490], R26 ;  /* 0x0044901a01007387 */ /* 0x000ff60000100a00 */
[----:B------:R-:W-:Y:S03]  /*50c90*/  @!UPT UIADD3 URZ, URZ, URZ, URZ ;  /* 0x0000003f3f3ff290 */ /* 0x000fe6000fffe03f */
[----:B------:R1:W-:Y:S01]  /*50ca0*/  STL.64 [R1+0x500], R16 ;  /* 0x0005001001007387 */ /* 0x0003e20000100a00 */
[----:B------:R2:W-:Y:S02]  /*50cb0*/  STL.64 [R1+0x508], R18 ;  /* 0x0005081201007387 */ /* 0x0005e40000100a00 */
[----:B------:R-:W-:Y:S02]  /*50cc0*/  STL.64 [R1+0x44a8], R10 ;  /* 0x0044a80a01007387 */ /* 0x000fe40000100a00 */
[----:B------:R3:W-:Y:S03]  /*50cd0*/  STL.64 [R1+0x44a0], R8 ;  /* 0x0044a00801007387 */ /* 0x0007e60000100a00 */
[----:B------:R-:W-:Y:S01]  /*50ce0*/  STL.64 [R1+0x4f0], R12 ;  /* 0x0004f00c01007387 */ /* 0x000fe20000100a00 */
[----:B------:R-:W-:Y:S03]  /*50cf0*/  STL.64 [R1+0x4f8], R14 ;  /* 0x0004f80e01007387 */ /* 0x000fe60000100a00 */
[----:B-1----:R-:W4:Y:S01]  /*50d00*/  LDL.LU R16, [R1+0x950] ;  /* 0x0009500001107983 */ /* 0x002f220000300800 */
[----:B------:R-:W4:Y:S02]  /*50d10*/  LDL.LU R17, [R1+0x954] ;  /* 0x0009540001117983 */ /* 0x000f240000300800 */
[----:B--2---:R-:W2:Y:S02]  /*50d20*/  LDL.LU R18, [R1+0x958] ;  /* 0x0009580001127983 */ /* 0x004ea40000300800 */
[----:B------:R-:W2:Y:S02]  /*50d30*/  LDL.LU R19, [R1+0x95c] ;  /* 0x00095c0001137983 */ /* 0x000ea40000300800 */
[----:B------:R-:W-:-:S02]  /*50d40*/  IMAD.MOV.U32 R58, RZ, RZ, R44 ;  /* 0x000000ffff3a7224 */ /* 0x000fc400078e002c */
[----:B------:R-:W-:Y:S01]  /*50d50*/  IMAD.MOV.U32 R59, RZ, RZ, R29 ;  /* 0x000000ffff3b7224 */ /* 0x000fe200078e001d */
[----:B--2---:R-:W-:Y:S01]  /*50d60*/  STL.64 [R1+0x44b8], R18 ;  /* 0x0044b81201007387 */ /* 0x004fe20000100a00 */
[----:B----4-:R1:W-:Y:S03]  /*50d70*/  STL.64 [R1+0x44b0], R16 ;  /* 0x0044b01001007387 */ /* 0x0103e60000100a00 */
[----:B------:R2:W-:Y:S02]  /*50d80*/  STL.64 [R1+0x44c8], R58 ;  /* 0x0044c83a01007387 */ /* 0x0005e40000100a00 */
[----:B---3--:R-:W3:Y:S01]  /*50d90*/  LDL.LU R8, [R1+0x9a0] ;  /* 0x0009a00001087983 */ /* 0x008ee20000300800 */
[----:B------:R-:W3:Y:S01]  /*50da0*/  LDL.LU R9, [R1+0x9a4] ;  /* 0x0009a40001097983 */ /* 0x000ee20000300800 */
[----:B------:R-:W3:Y:S02]  /*50db0*/  LDL.LU R10, [R1+0x9a8] ;  /* 0x0009a800010a7983 */ /* 0x000ee40000300800 */
[----:B------:R-:W3:Y:S01]  /*50dc0*/  LDL.LU R11, [R1+0x9ac] ;  /* 0x0009ac00010b7983 */ /* 0x000ee20000300800 */
[----:B-1----:R-:W4:Y:S01]  /*50dd0*/  LDL.LU R16, [R1+0x9b0] ;  /* 0x0009b00001107983 */ /* 0x002f220000300800 */
[----:B------:R-:W4:Y:S02]  /*50de0*/  LDL.LU R17, [R1+0x9b4] ;  /* 0x0009b40001117983 */ /* 0x000f240000300800 */
[----:B------:R-:W4:Y:S02]  /*50df0*/  LDL.LU R18, [R1+0x9b8] ;  /* 0x0009b80001127983 */ /* 0x000f240000300800 */
[----:B------:R-:W4:Y:S01]  /*50e00*/  LDL.LU R19, [R1+0x9bc] ;  /* 0x0009bc0001137983 */ /* 0x000f220000300800 */
[----:B------:R-:W3:Y:S01]  /*50e10*/  LDL.LU R52, [R1+0x9c0] ;  /* 0x0009c00001347983 */ /* 0x000ee20000300800 */
[----:B------:R-:W3:Y:S02]  /*50e20*/  LDL.LU R53, [R1+0x9c4] ;  /* 0x0009c40001357983 */ /* 0x000ee40000300800 */
[----:B------:R-:W3:Y:S02]  /*50e30*/  LDL.LU R54, [R1+0x9c8] ;  /* 0x0009c80001367983 */ /* 0x000ee40000300800 */
[----:B------:R-:W3:Y:S01]  /*50e40*/  LDL.LU R55, [R1+0x9cc] ;  /* 0x0009cc0001377983 */ /* 0x000ee20000300800 */
[----:B------:R-:W4:Y:S01]  /*50e50*/  LDL.LU R56, [R1+0x9d0] ;  /* 0x0009d00001387983 */ /* 0x000f220000300800 */
[----:B------:R-:W4:Y:S02]  /*50e60*/  LDL.LU R57, [R1+0x9d4] ;  /* 0x0009d40001397983 */ /* 0x000f240000300800 */
[----:B--2---:R-:W4:Y:S02]  /*50e70*/  LDL.LU R58, [R1+0x9d8] ;  /* 0x0009d800013a7983 */ /* 0x004f240000300800 */
[----:B------:R-:W4:Y:S01]  /*50e80*/  LDL.LU R59, [R1+0x9dc] ;  /* 0x0009dc00013b7983 */ /* 0x000f220000300800 */
[----:B------:R-:W2:Y:S01]  /*50e90*/  LDL.LU R36, [R1+0x990] ;  /* 0x0009900001247983 */ /* 0x000ea20000300800 */
[----:B------:R-:W2:Y:S02]  /*50ea0*/  LDL.LU R37, [R1+0x994] ;  /* 0x0009940001257983 */ /* 0x000ea40000300800 */
[----:B------:R-:W2:Y:S02]  /*50eb0*/  LDL.LU R38, [R1+0x998] ;  /* 0x0009980001267983 */ /* 0x000ea40000300800 */
[----:B------:R-:W2:Y:S02]  /*50ec0*/  LDL.LU R39, [R1+0x99c] ;  /* 0x00099c0001277983 */ /* 0x000ea40000300800 */
[----:B------:R-:W-:-:S02]  /*50ed0*/  IMAD.MOV.U32 R35, RZ, RZ, R24 ;  /* 0x000000ffff237224 */ /* 0x000fc400078e0018 */
[----:B------:R-:W-:Y:S01]  /*50ee0*/  IMAD.MOV.U32 R34, RZ, RZ, R25 ;  /* 0x000000ffff227224 */ /* 0x000fe200078e0019 */
[----:B------:R-:W2:Y:S01]  /*50ef0*/  LDL.LU R24, [R1+0x980] ;  /* 0x0009800001187983 */ /* 0x000ea20000300800 */
[----:B------:R-:W2:Y:S02]  /*50f00*/  LDL.LU R25, [R1+0x984] ;  /* 0x0009840001197983 */ /* 0x000ea40000300800 */
[----:B------:R-:W2:Y:S02]  /*50f10*/  LDL.LU R26, [R1+0x988] ;  /* 0x00098800011a7983 */ /* 0x000ea40000300800 */
[----:B------:R-:W2:Y:S02]  /*50f20*/  LDL.LU R27, [R1+0x98c] ;  /* 0x00098c00011b7983 */ /* 0x000ea40000300800 */
[----:B------:R-:W-:Y:S02]  /*50f30*/  IMAD.MOV.U32 R14, RZ, RZ, R28 ;  /* 0x000000ffff0e7224 */ /* 0x000fe400078e001c */
        /* <DEDUP_REMOVED lines=8> */
[----:B0-----:R0:W-:Y:S02]  /*50fc0*/  STL.64 [R1+0x43c8], R50 ;  /* 0x0043c83201007387 */ /* 0x0011e40000100a00 */
[----:B0-----:R-:W-:-:S02]  /*50fd0*/  IMAD.MOV.U32 R50, RZ, RZ, R3 ;  /* 0x000000ffff327224 */ /* 0x001fc400078e0003 */
[----:B------:R-:W-:Y:S01]  /*50fe0*/  IMAD.MOV.U32 R51, RZ, RZ, R2 ;  /* 0x000000ffff337224 */ /* 0x000fe200078e0002 */
[----:B------:R-:W-:Y:S01]  /*50ff0*/  STL.64 [R1+0x43c0], R48 ;  /* 0x0043c03001007387 */ /* 0x000fe20000100a00 */
[----:B------:R-:W2:Y:S02]  /*51000*/  LDL.LU R44, [R1+0x860] ;  /* 0x00086000012c7983 */ /* 0x000ea40000300800 */
[----:B------:R-:W2:Y:S02]  /*51010*/  LDL.LU R45, [R1+0x864] ;  /* 0x00086400012d7983 */ /* 0x000ea40000300800 */
[----:B------:R-:W2:Y:S01]  /*51020*/  LDL.LU R46, [R1+0x868] ;  /* 0x00086800012e7983 */ /* 0x000ea20000300800 */
[----:B------:R-:W2:Y:S01]  /*51030*/  LDL.LU R47, [R1+0x86c] ;  /* 0x00086c00012f7983 */ /* 0x000ea20000300800 */
[----:B------:R-:W-:Y:S01]  /*51040*/  STL [R1+0x40b8], R61 ;  /* 0x0040b83d01007387 */ /* 0x000fe20000100800 */
[C---:B---3--:R-:W-:Y:S08]  /*51050*/  HMMA.16816.F32 R52, R20.reuse, R50, R52 ;  /* 0x000000321434723c */ /* 0x048ff00000001834 */
[C---:B----4-:R-:W-:Y:S11]  /*51060*/  HMMA.16816.F32 R56, R20.reuse, R6, R56 ;  /* 0x000000061438723c */ /* 0x050ff60000001838 */
[----:B------:R-:W-:Y:S11]  /*51070*/  @!UPT UIADD3 URZ, URZ, URZ, URZ ;  /* 0x0000003f3f3ff290 */ /* 0x000ff6000fffe03f */
[----:B------:R-:W-:Y:S01]  /*51080*/  @!UPT UIADD3 URZ, URZ, URZ, URZ ;  /* 0x0000003f3f3ff290 */ /* 0x000fe2000fffe03f */
[----:B------:R-:W-:Y:S01]  /*51090*/  STL.64 [R1+0x7e0], R56 ;  /* 0x0007e03801007387 */ /* 0x000fe20000100a00 */
[----:B------:R0:W-:Y:S03]  /*510a0*/  STL.64 [R1+0x7e8], R58 ;  /* 0x0007e83a01007387 */ /* 0x0001e60000100a00 */
[----:B0-----:R-:W3:Y:S01]  /*510b0*/  LDL.LU.64 R58, [R1+0x44c8] ;  /* 0x0044c800013a7983 */ /* 0x001ee20000300a00 */
[----:B------:R-:W-:Y:S02]  /*510c0*/  STL.64 [R1+0x7d0], R52 ;  /* 0x0007d03401007387 */ /* 0x000fe40000100a00 */
[----:B------:R0:W-:Y:S02]  /*510d0*/  STL.64 [R1+0x7d8], R54 ;  /* 0x0007d83601007387 */ /* 0x0001e40000100a00 */
[----:B0-----:R-:W4:Y:S01]  /*510e0*/  LDL.LU.64 R54, [R1+0x44c0] ;  /* 0x0044c00001367983 */ /* 0x001f220000300a00 */
[C---:B---3--:R-:W-:Y:S08]  /*510f0*/  HMMA.16816.F32 R56, R20.reuse, R58, R8 ;  /* 0x0000003a1438723c */ /* 0x048ff00000001808 */
[C---:B----4-:R-:W-:Y:S11]  /*51100*/  HMMA.16816.F32 R16, R20.reuse, R54, R16 ;  /* 0x000000361410723c */ /* 0x050ff60000001810 */
[----:B------:R-:W-:Y:S11]  /*51110*/  @!UPT UIADD3 URZ, URZ, URZ, URZ ;  /* 0x0000003f3f3ff290 */ /* 0x000ff6000fffe03f */
[----:B------:R-:W-:Y:S01]  /*51120*/  @!UPT UIADD3 URZ, URZ, URZ, URZ ;  /* 0x0000003f3f3ff290 */ /* 0x000fe2000fffe03f */
[----:B------:R-:W-:Y:S01]  /*51130*/  STL.64 [R1+0x7c0], R16 ;  /* 0x0007c01001007387 */ /* 0x000fe20000100a00 */
[----:B------:R0:W-:Y:S03]  /*51140*/  STL.64 [R1+0x7c8], R18 ;  /* 0x0007c81201007387 */ /* 0x0001e60000100a00 */
[----:B0-----:R-:W3:Y:S01]  /*51150*/  LDL.LU.64 R18, [R1+0x44b8] ;  /* 0x0044b80001127983 */ /* 0x001ee20000300a00 */
[----:B------:R-:W3:Y:S02]  /*51160*/  LDL.LU.64 R16, [R1+0x44b0] ;  /* 0x0044b00001107983 */ /* 0x000ee40000300a00 */
[----:B------:R-:W4:Y:S02]  /*51170*/  LDL.LU.64 R10, [R1+0x44a8] ;  /* 0x0044a800010a7983 */ /* 0x000f240000300a00 */
[----:B------:R-:W2:Y:S01]  /*51180*/  LDL.LU.64 R8, [R1+0x44a0] ;  /* 0x0044a00001087983 */ /* 0x000ea20000300a00 */
[----:B------:R-:W-:Y:S01]  /*51190*/  STL.64 [R1+0x7b0], R56 ;  /* 0x0007b03801007387 */ /* 0x000fe20000100a00 */
[----:B------:R0:W-:Y:S03]  /*511a0*/  STL.64 [R1+0x7b8], R58 ;  /* 0x0007b83a01007387 */ /* 0x0001e60000100a00 */
[----:B0-----:R-:W2:Y:S02]  /*511b0*/  LDL.LU.64 R58, [R1+0x4498] ;  /* 0x00449800013a7983 */ /* 0x001ea40000300a00 */
[C---:B--2---:R-:W-:Y:S11]  /*511c0*/  HMMA.16816.F32 R36, R20.reuse, R58, R36 ;  /* 0x0000003a1424723c */ /* 0x044ff60000001824 */
[----:B------:R-:W-:Y:S11]  /*511d0*/  @!UPT UIADD3 URZ, URZ, URZ, URZ ;  /* 0x0000003f3f3ff290 */ /* 0x000ff6000fffe03f */
[----:B------:R-:W-:Y:S01]  /*511e0*/  @!UPT UIADD3 URZ, URZ, URZ, URZ ;  /* 0x0000003f3f3ff290 */ /* 0x000fe2000fffe03f */
[----:B------:R0:W-:Y:S01]  /*511f0*/  STL.64 [R1+0x7a0], R36 ;  /* 0x0007a02401007387 */ /* 0x0001e20000100a00 */
[----:B------:R1:W-:Y:S03]  /*51200*/  STL.64 [R1+0x7a8], R38 ;  /* 0x0007a82601007387 */ /* 0x0003e60000100a00 */
[----:B0-----:R-:W2:Y:S01]  /*51210*/  LDL.LU R36, [R1+0x850] ;  /* 0x0008500001247983 */ /* 0x001ea20000300800 */
[----:B------:R-:W2:Y:S02]  /*51220*/  LDL.LU R37, [R1+0x854] ;  /* 0x0008540001257983 */ /* 0x000ea40000300800 */
[----:B-1----:R-:W2:Y:S02]  /*51230*/  LDL.LU R38, [R1+0x858] ;  /* 0x0008580001267983 */ /* 0x002ea40000300800 */
[----:B------:R-:W2:Y:S01]  /*51240*/  LDL.LU R39, [R1+0x85c] ;  /* 0x00085c0001277983 */ /* 0x000ea20000300800 */
[----:B------:R0:W-:Y:S04]  /*51250*/  STL.64 [R1+0x4420], R58 ;  /* 0x0044203a01007387 */ /* 0x0001e80000100a00 */
[----:B0-----:R-:W2:Y:S01]  /*51260*/  LDL.64 R58, [R1+0x18] ;  /* 0x00001800013a7983 */ /* 0x001ea20000100a00 */
[----:B------:R-:W-:Y:S01]  /*51270*/  HMMA.16816.F32 R32, R20, R34, R24 ;  /* 0x000000221420723c */ /* 0x000fe20000001818 */
[----:B------:R-:W-:-:S02]  /*51280*/  IMAD.MOV.U32 R15, RZ, RZ, R5 ;  /* 0x000000ffff0f7224 */ /* 0x000fc400078e0005 */
[----:B------:R-:W3:Y:S05]  /*51290*/  LDL.LU.64 R26, [R1+0x4490] ;  /* 0x00449000011a7983 */ /* 0x000eea0000300a00 */
[C---:B------:R-:W-:Y:S11]  /*512a0*/  HMMA.16816.F32 R12, R20.reuse, R14, R40 ;  /* 0x0000000e140c723c */ /* 0x040ff60000001828 */
[----:B------:R-:W-:Y:S04]  /*512b0*/  @!UPT UIADD3 URZ, URZ, URZ, URZ ;  /* 0x0000003f3f3ff290 */ /* 0x000fe8000fffe03f */
[----:B------:R0:W-:Y:S01]  /*512c0*/  STL.64 [R1+0x790], R32 ;  /* 0x0007902001007387 */ /* 0x0001e20000100a00 */
[----:B------:R1:W-:Y:S03]  /*512d0*/  STL.64 [R1+0x798], R34 ;  /* 0x0007982201007387 */ /* 0x0003e60000100a00 */
[----:B0-----:R-:W3:Y:S01]  /*512e0*/  LDL.LU R32, [R1+0x940] ;  /* 0x0009400001207983 */ /* 0x001ee20000300800 */
[----:B------:R-:W3:Y:S02]  /*512f0*/  LDL.LU R33, [R1+0x944] ;  /* 0x0009440001217983 */ /* 0x000ee40000300800 */
[----:B-1----:R-:W3:Y:S02]  /*51300*/  LDL.LU R34, [R1+0x948] ;  /* 0x0009480001227983 */ /* 0x002ee40000300800 */
[----:B------:R-:W3:Y:S01]  /*51310*/  LDL.LU R35, [R1+0x94c] ;  /* 0x00094c0001237983 */ /* 0x000ee20000300800 */
[----:B--2---:R-:W-:Y:S01]  /*51320*/  HMMA.16816.F32 R28, R20, R58, R28 ;  /* 0x0000003a141c723c */ /* 0x004fe2000000181c */
[----:B------:R-:W-:-:S02]  /*51330*/  IMAD.MOV.U32 R3, RZ, RZ, R58 ;  /* 0x000000ffff037224 */ /* 0x000fc400078e003a */
[----:B------:R-:W-:Y:S11]  /*51340*/  IMAD.MOV.U32 R2, RZ, RZ, R59 ;  /* 0x000000ffff027224 */ /* 0x000ff600078e003b */
[----:B------:R-:W-:Y:S09]  /*51350*/  @!UPT UIADD3 URZ, URZ, URZ, URZ ;  /* 0x0000003f3f3ff290 */ /* 0x000ff2000fffe03f */
[----:B------:R-:W-:Y:S01]  /*51360*/  STL.64 [R1+0x780], R28 ;  /* 0x0007801c01007387 */ /* 0x000fe20000100a00 */
[----:B------:R0:W-:Y:S03]  /*51370*/  STL.64 [R1+0x788], R30 ;  /* 0x0007881e01007387 */ /* 0x0001e60000100a00 */
[----:B0-----:R-:W2:Y:S01]  /*51380*/  LDL.LU.64 R30, [R1+0x4488] ;  /* 0x00448800011e7983 */ /* 0x001ea20000300a00 */
[----:B------:R-:W2:Y:S02]  /*51390*/  LDL.LU R56, [R1+0xb40] ;  /* 0x000b400001387983 */ /* 0x000ea40000300800 */
[----:B------:R-:W2:Y:S02]  /*513a0*/  LDL.LU R57, [R1+0xb44] ;  /* 0x000b440001397983 */ /* 0x000ea40000300800 */
[----:B------:R-:W2:Y:S01]  /*513b0*/  LDL.LU R58, [R1+0xb48] ;  /* 0x000b4800013a7983 */ /* 0x000ea20000300800 */
[----:B------:R-:W2:Y:S01]  /*513c0*/  LDL.LU R59, [R1+0xb4c] ;  /* 0x000b4c00013b7983 */ /* 0x000ea20000300800 */
[----:B------:R-:W2:Y:S02]  /*513d0*/  LDL.LU.64 R42, [R1+0x4480] ;  /* 0x00448000012a7983 */ /* 0x000ea40000300a00 */
[----:B------:R-:W2:Y:S02]  /*513e0*/  LDL.LU.64 R40, [R1+0x4478] ;  /* 0x0044780001287983 */ /* 0x000ea40000300a00 */
[----:B------:R-:W-:Y:S01]  /*513f0*/  STL.64 [R1+0x770], R12 ;  /* 0x0007700c01007387 */ /* 0x000fe20000100a00 */
[----:B------:R0:W-:Y:S04]  /*51400*/  STL.64 [R1+0x778], R14 ;  /* 0x0007780e01007387 */ /* 0x0001e80000100a00 */
[----:B0-----:R-:W3:Y:S01]  /*51410*/  LDL.LU.64 R14, [R1+0x4470] ;  /* 0x00447000010e7983 */ /* 0x001ee20000300a00 */
[----:B------:R-:W2:Y:S01]  /*51420*/  LDL.LU.64 R12, [R1+0x4468] ;  /* 0x00446800010c7983 */ /* 0x000ea20000300a00 */
[C---:B---3--:R-:W-:Y:S11]  /*51430*/  HMMA.16816.F32 R16, R20.reuse, R14, R16 ;  /* 0x0000000e1410723c */ /* 0x048ff60000001810 */
[----:B------:R-:W-:Y:S11]  /*51440*/  @!UPT UIADD3 URZ, URZ, URZ, URZ ;  /* 0x0000003f3f3ff290 */ /* 0x000ff6000fffe03f */
[----:B------:R-:W-:Y:S01]  /*51450*/  @!UPT UIADD3 URZ, URZ, URZ, URZ ;  /* 0x0000003f3f3ff290 */ /* 0x000fe2000fffe03f */
[----:B------:R-:W-:Y:S01]  /*51460*/  STL.64 [R1+0x760], R16 ;  /* 0x0007601001007387 */ /* 0x000fe20000100a00 */
[----:B------:R0:W-:Y:S03]  /*51470*/  STL.64 [R1+0x768], R18 ;  /* 0x0007681201007387 */ /* 0x0001e60000100a00 */
[----:B0-----:R-:W3:Y:S01]  /*51480*/  LDL.LU.64 R18, [R1+0x4460] ;  /* 0x0044600001127983 */ /* 0x001ee20000300a00 */
[----:B------:R-:W-:Y:S02]  /*51490*/  STL.64 [R1+0x43d8], R14 ;  /* 0x0043d80e01007387 */ /* 0x000fe40000100a00 */
[----:B--2---:R0:W-:Y:S02]  /*514a0*/  STL.64 [R1+0x43d0], R12 ;  /* 0x0043d00c01007387 */ /* 0x0041e40000100a00 */
[----:B0-----:R-:W2:Y:S01]  /*514b0*/  LDL.LU R12, [R1+0xb50] ;  /* 0x000b5000010c7983 */ /* 0x001ea20000300800 */
[----:B------:R-:W2:Y:S02]  /*514c0*/  LDL.LU R13, [R1+0xb54] ;  /* 0x000b5400010d7983 */ /* 0x000ea40000300800 */
[----:B------:R-:W2:Y:S02]  /*514d0*/  LDL.LU R14, [R1+0xb58] ;  /* 0x000b5800010e7983 */ /* 0x000ea40000300800 */
[----:B------:R-:W2:Y:S01]  /*514e0*/  LDL.LU R15, [R1+0xb5c] ;  /* 0x000b5c00010f7983 */ /* 0x000ea20000300800 */
[----:B---3--:R-:W-:Y:S01]  /*514f0*/  HMMA.16816.F32 R20, R20, R18, R44 ;  /* 0x000000121414723c */ /* 0x008fe2000000182c */
[----:B------:R-:W3:Y:S01]  /*51500*/  LDL.LU.64 R46, [R1+0x4458] ;  /* 0x00445800012e7983 */ /* 0x000ee20000300a00 */
[----:B------:R-:W3:Y:S11]  /*51510*/  LDL.LU.64 R44, [R1+0x4450] ;  /* 0x00445000012c7983 */ /* 0x000ef60000300a00 */
[----:B------:R-:W-:Y:S10]  /*51520*/  @!UPT UIADD3 URZ, URZ, URZ, URZ ;  /* 0x0000003f3f3ff290 */ /* 0x000ff4000fffe03f */
        /* <DEDUP_REMOVED lines=10> */
[----:B------:R-:W2:Y:S01]  /*515d0*/  LDL.LU R19, [R1+0xa9c] ;  /* 0x000a9c0001137983 */ /* 0x000ea20000300800 */
[C---:B---3--:R-:W-:Y:S11]  /*515e0*/  HMMA.16816.F32 R36, R44.reuse, R42, R36 ;  /* 0x0000002a2c24723c */ /* 0x048ff60000001824 */
[----:B------:R-:W-:Y:S11]  /*515f0*/  @!UPT UIADD3 URZ, URZ, URZ, URZ ;  /* 0x0000003f3f3ff290 */ /* 0x000ff6000fffe03f */
[----:B------:R-:W-:Y:S01]  /*51600*/  @!UPT UIADD3 URZ, URZ, URZ, URZ ;  /* 0x0000003f3f3ff290 */ /* 0x000fe2000fffe03f */
[----:B------:R-:W-:Y:S01]  /*51610*/  STL.64 [R1+0x240], R36 ;  /* 0x0002402401007387 */ /* 0x000fe20000100a00 */
[----:B------:R0:W-:Y:S03]  /*51620*/  STL.64 [R1+0x248], R38 ;  /* 0x0002482601007387 */ /* 0x0001e60000100a00 */
[----:B0-----:R-:W3:Y:S01]  /*51630*/  LDL.LU.64 R38, [R1+0x4448] ;  /* 0x0044480001267983 */ /* 0x001ee20000300a00 */
[----:B------:R-:W2:Y:S02]  /*51640*/  LDL.LU.64 R36, [R1+0x4440] ;  /* 0x0044400001247983 */ /* 0x000ea40000300a00 */
[----:B------:R-:W-:Y:S02]  /*51650*/  STL.64 [R1+0x43f0], R42 ;  /* 0x0043f02a01007387 */ /* 0x000fe40000100a00 */
[----:B------:R0:W-:Y:S02]  /*51660*/  STL.64 [R1+0x43e8], R40 ;  /* 0x0043e82801007387 */ /* 0x0001e40000100a00 */
[----:B0-----:R-:W2:Y:S01]  /*51670*/  LDL.LU R40, [R1+0xa80] ;  /* 0x000a800001287983 */ /* 0x001ea20000300800 */
[----:B------:R-:W2:Y:S02]  /*51680*/  LDL.LU R41, [R1+0xa84] ;  /* 0x000a840001297983 */ /* 0x000ea40000300800 */
[----:B------:R-:W2:Y:S02]  /*51690*/  LDL.LU R42, [R1+0xa88] ;  /* 0x000a8800012a7983 */ /* 0x000ea40000300800 */
[----:B------:R-:W2:Y:S01]  /*516a0*/  LDL.LU R43, [R1+0xa8c] ;  /* 0x000a8c00012b7983 */ /* 0x000ea20000300800 */
[C---:B---3--:R-:W-:Y:S11]  /*516b0*/  HMMA.16816.F32 R32, R44.reuse, R38, R32 ;  /* 0x000000262c20723c */ /* 0x048ff60000001820 */
[----:B------:R-:W-:Y:S11]  /*516c0*/  @!UPT UIADD3 URZ, URZ, URZ, URZ ;  /* 0x0000003f3f3ff290 */ /* 0x000ff6000fffe03f */
[----:B------:R-:W-:Y:S01]  /*516d0*/  @!UPT UIADD3 URZ, URZ, URZ, URZ ;  /* 0x0000003f3f3ff290 */ /* 0x000fe2000fffe03f */
[----:B------:R-:W-:Y:S01]  /*516e0*/  STL.64 [R1+0x230], R32 ;  /* 0x0002302001007387 */ /* 0x000fe20000100a00 */
[----:B------:R0:W-:Y:S03]  /*516f0*/  STL.64 [R1+0x238], R34 ;  /* 0x0002382201007387 */ /* 0x0001e60000100a00 */
[----:B0-----:R-:W3:Y:S01]  /*51700*/  LDL.LU.64 R34, [R1+0x4438] ;  /* 0x0044380001227983 */ /* 0x001ee20000300a00 */
[----:B------:R-:W3:Y:S02]  /*51710*/  LDL.LU.64 R32, [R1+0x4430] ;  /* 0x0044300001207983 */ /* 0x000ee40000300a00 */
[----:B------:R-:W-:Y:S02]  /*51720*/  STL.64 [R1+0x4400], R38 ;  /* 0x0044002601007387 */ /* 0x000fe40000100a00 */
[----:B--2---:R0:W-:Y:S02]  /*51730*/  STL.64 [R1+0x43f8], R36 ;  /* 0x0043f82401007387 */ /* 0x0041e40000100a00 */
[----:B0-----:R-:W3:Y:S01]  /*51740*/  LDL.LU R36, [R1+0xa70] ;  /* 0x000a700001247983 */ /* 0x001ee20000300800 */
[----:B------:R-:W3:Y:S02]  /*51750*/  LDL.LU R37, [R1+0xa74] ;  /* 0x000a740001257983 */ /* 0x000ee40000300800 */
[----:B------:R-:W3:Y:S02]  /*51760*/  LDL.LU R38, [R1+0xa78] ;  /* 0x000a780001267983 */ /* 0x000ee40000300800 */
[----:B------:R-:W3:Y:S02]  /*51770*/  LDL.LU R39, [R1+0xa7c] ;  /* 0x000a7c0001277983 */ /* 0x000ee40000300800 */
[C---:B---3--:R-:W-:Y:S01]  /*51780*/  HMMA.16816.F32 R36, R44.reuse, R34, R36 ;  /* 0x000000222c24723c */ /* 0x048fe20000001824 */
[----:B------:R-:W-:Y:S01]  /*51790*/  STL.64 [R1+0x4410], R34 ;  /* 0x0044102201007387 */ /* 0x000fe20000100a00 */
[----:B------:R0:W-:Y:S06]  /*517a0*/  STL.64 [R1+0x4408], R32 ;  /* 0x0044082001007387 */ /* 0x0001ec0000100a00 */
[C---:B0-----:R-:W-:Y:S11]  /*517b0*/  HMMA.16816.F32 R32, R44.reuse, R30, R40 ;  /* 0x0000001e2c20723c */ /* 0x041ff60000001828 */
[----:B------:R-:W-:Y:S04]  /*517c0*/  @!UPT UIADD3 URZ, URZ, URZ, URZ ;  /* 0x0000003f3f3ff290 */ /* 0x000fe8000fffe03f */
[----:B------:R-:W-:Y:S01]  /*517d0*/  STL.64 [R1+0x220], R36 ;  /* 0x0002202401007387 */ /* 0x000fe20000100a00 */
[----:B------:R-:W-:Y:S02]  /*517e0*/  STL.64 [R1+0x228], R38 ;  /* 0x0002282601007387 */ /* 0x000fe40000100a00 */
[----:B------:R0:W-:Y:S02]  /*517f0*/  STL.64 [R1+0x4418], R30 ;  /* 0x0044181e01007387 */ /* 0x0001e40000100a00 */
[C---:B0-----:R-:W-:Y:S08]  /*51800*/  HMMA.16816.F32 R28, R44.reuse, R26, R16 ;  /* 0x0000001a2c1c723c */ /* 0x041ff00000001810 */
[C---:B----4-:R-:W-:Y:S01]  /*51810*/  HMMA.16816.F32 R16, R44.reuse, R10, R20 ;  /* 0x0000000a2c10723c */ /* 0x050fe20000001814 */
[----:B------:R-:W0:Y:S04]  /*51820*/  LDSM.16.MT88.4 R20, [R60+0x2000] ;  /* 0x002000003c14783b */ /* 0x000e280000004200 */
[----:B------:R-:W-:Y:S01]  /*51830*/  STL.64 [R1+0x210], R32 ;  /* 0x0002102001007387 */ /* 0x000fe20000100a00 */
[----:B------:R-:W-:Y:S02]  /*51840*/  STL.64 [R1+0x218], R34 ;  /* 0x0002182201007387 */ /* 0x000fe40000100a00 */
[----:B------:R-:W-:Y:S07]  /*51850*/  STL.64 [R1+0x4428], R26 ;  /* 0x0044281a01007387 */ /* 0x000fee0000100a00 */
[----:B------:R-:W-:Y:S01]  /*51860*/  STL.64 [R1+0x200], R28 ;  /* 0x0002001c01007387 */ /* 0x000fe20000100a00 */
[----:B------:R-:W-:Y:S02]  /*51870*/  STL.64 [R1+0x208], R30 ;  /* 0x0002081e01007387 */ /* 0x000fe40000100a00 */
[----:B------:R-:W-:Y:S02]  /*51880*/  STL.64 [R1+0x43b8], R10 ;  /* 0x0043b80a01007387 */ /* 0x000fe40000100a00 */
[----:B------:R1:W-:Y:S03]  /*51890*/  STL.64 [R1+0x43b0], R8 ;  /* 0x0043b00801007387 */ /* 0x0003e60000100a00 */
[----:B------:R-:W-:Y:S01]  /*518a0*/  STL.64 [R1+0x1f0], R16 ;  /* 0x0001f01001007387 */ /* 0x000fe20000100a00 */
[----:B------:R-:W-:Y:S01]  /*518b0*/  STL.64 [R1+0x1f8], R18 ;  /* 0x0001f81201007387 */ /* 0x000fe20000100a00 */
[C---:B-1----:R-:W-:Y:S02]  /*518c0*/  HMMA.16816.F32 R8, R44.reuse, R6, R12 ;  /* 0x000000062c08723c */ /* 0x042fe4000000180c */
[----:B0-----:R-:W-:Y:S01]  /*518d0*/  STL.64 [R1+0x4320], R22 ;  /* 0x0043201601007387 */ /* 0x001fe20000100a00 */
[----:B------:R-:W-:Y:S02]  /*518e0*/  STL.64 [R1+0x4318], R20 ;  /* 0x0043181401007387 */ /* 0x000fe40000100a00 */
[----:B------:R-:W-:Y:S02]  /*518f0*/  STL.64 [R1+0x43a8], R6 ;  /* 0x0043a80601007387 */ /* 0x000fe40000100a00 */
[----:B------:R0:W-:Y:S02]  /*51900*/  STL [R1+0x43a0], R4 ;  /* 0x0043a00401007387 */ /* 0x0001e40000100800 */
[C---:B0-----:R-:W-:Y:S11]  /*51910*/  HMMA.16816.F32 R4, R44.reuse, R50, R56 ;  /* 0x000000322c04723c */ /* 0x041ff60000001838 */
[----:B------:R-:W-:Y:S03]  /*51920*/  @!UPT UIADD3 URZ, URZ, URZ, URZ ;  /* 0x0000003f3f3ff290 */ /* 0x000fe6000fffe03f */
[----:B------:R-:W-:Y:S01]  /*51930*/  STL.64 [R1+0x13e0], R8 ;  /* 0x0013e00801007387 */ /* 0x000fe20000100a00 */
[----:B------:R-:W-:Y:S02]  /*51940*/  STL.64 [R1+0x13e8], R10 ;  /* 0x0013e80a01007387 */ /* 0x000fe40000100a00 */
[----:B------:R-:W2:Y:S06]  /*51950*/  LDL.LU R24, [R1+0xb30] ;  /* 0x000b300001187983 */ /* 0x000eac0000300800 */
        /* <DEDUP_REMOVED lines=9> */
[----:B------:R-:W3:Y:S01]  /*519f0*/  LDL.64 R58, [R1+0xd8] ;  /* 0x0000d800013a7983 */ /* 0x000ee20000100a00 */
        /* <DEDUP_REMOVED lines=8> */
[----:B------:R-:W4:Y:S02]  /*51a80*/  LDL.64 R38, [R1+0x28] ;  /* 0x0000280001267983 */ /* 0x000f240000100a00 */
        /* <DEDUP_REMOVED lines=8> */
[----:B------:R-:W4:Y:S02]  /*51b10*/  LDL.64 R14, [R1+0x8] ;  /* 0x00000800010e7983 */ /* 0x000f240000100a00 */
        /* <DEDUP_REMOVED lines=8> */
[C---:B--2---:R-:W-:Y:S08]  /*51ba0*/  HMMA.16816.F32 R24, R44.reuse, R54, R24 ;  /* 0x000000362c18723c */ /* 0x044ff00000001818 */
[----:B---3--:R-:W-:Y:S11]  /*51bb0*/  HMMA.16816.F32 R4, R44, R58, R4 ;  /* 0x0000003a2c04723c */ /* 0x008ff60000001804 */
[----:B------:R-:W-:Y:S04]  /*51bc0*/  @!UPT UIADD3 URZ, URZ, URZ, URZ ;  /* 0x0000003f3f3ff290 */ /* 0x000fe8000fffe03f */
[----:B------:R-:W-:Y:S01]  /*51bd0*/  STL.64 [R1+0x13c0], R24 ;  /* 0x0013c01801007387 */ /* 0x000fe20000100a00 */
[----:B------:R0:W-:Y:S03]  /*51be0*/  STL.64 [R1+0x13c8], R26 ;  /* 0x0013c81a01007387 */ /* 0x0001e60000100a00 */
[----:B0-----:R-:W2:Y:S01]  /*51bf0*/  LDL.LU.64 R26, [R1+0x4428] ;  /* 0x00442800011a7983 */ /* 0x001ea20000300a00 */
[----:B------:R0:W-:Y:S02]  /*51c00*/  STL.64 [R1+0x4378], R54 ;  /* 0x0043783601007387 */ /* 0x0001e40000100a00 */
[----:B------:R-:W3:Y:S02]  /*51c10*/  LDL.LU R52, [R1+0xb70] ;  /* 0x000b700001347983 */ /* 0x000ee40000300800 */
[----:B------:R-:W3:Y:S01]  /*51c20*/  LDL.LU R53, [R1+0xb74] ;  /* 0x000b740001357983 */ /* 0x000ee20000300800 */
[----:B0-----:R-:W3:Y:S01]  /*51c30*/  LDL.LU R54, [R1+0xb78] ;  /* 0x000b780001367983 */ /* 0x001ee20000300800 */
[----:B------:R-:W3:Y:S02]  /*51c40*/  LDL.LU R55, [R1+0xb7c] ;  /* 0x000b7c0001377983 */ /* 0x000ee40000300800 */
[----:B------:R0:W-:Y:S02]  /*51c50*/  STL.64 [R1+0x13b0], R4 ;  /* 0x0013b00401007387 */ /* 0x0001e40000100a00 */
[----:B------:R1:W-:Y:S02]  /*51c60*/  STL.64 [R1+0x13b8], R6 ;  /* 0x0013b80601007387 */ /* 0x0003e40000100a00 */
[----:B0-----:R-:W-:-:S02]  /*51c70*/  IMAD.MOV.U32 R5, RZ, RZ, R58 ;  /* 0x000000ffff057224 */ /* 0x001fc400078e003a */
[----:B------:R-:W-:Y:S02]  /*51c80*/  IMAD.MOV.U32 R4, RZ, RZ, R59 ;  /* 0x000000ffff047224 */ /* 0x000fe400078e003b */
[----:B------:R-:W2:Y:S01]  /*51c90*/  LDL.LU.64 R58, [R1+0x4420] ;  /* 0x00442000013a7983 */ /* 0x000ea20000300a00 */
[----:B------:R-:W-:Y:S02]  /*51ca0*/  IMAD.MOV.U32 R22, RZ, RZ, R3 ;  /* 0x000000ffff167224 */ /* 0x000fe400078e0003 */
[----:B------:R-:W-:Y:S01]  /*51cb0*/  IMAD.MOV.U32 R23, RZ, RZ, R2 ;  /* 0x000000ffff177224 */ /* 0x000fe200078e0002 */
[C---:B----4-:R-:W-:Y:S08]  /*51cc0*/  HMMA.16816.F32 R32, R44.reuse, R38, R32 ;  /* 0x000000262c20723c */ /* 0x050ff00000001820 */
[C---:B------:R-:W-:Y:S08]  /*51cd0*/  HMMA.16816.F32 R40, R44.reuse, R22, R40 ;  /* 0x000000162c28723c */ /* 0x040ff00000001828 */
[----:B------:R-:W-:Y:S01]  /*51ce0*/  HMMA.16816.F32 R16, R44, R14, R16 ;  /* 0x0000000e2c10723c */ /* 0x000fe20000001810 */
[----:B------:R-:W-:-:S02]  /*51cf0*/  IMAD.MOV.U32 R3, RZ, RZ, R38 ;  /* 0x000000ffff037224 */ /* 0x000fc400078e0026 */
[----:B------:R-:W-:Y:S02]  /*51d00*/  IMAD.MOV.U32 R2, RZ, RZ, R39 ;  /* 0x000000ffff027224 */ /* 0x000fe400078e0027 */
[----:B-1----:R-:W-:Y:S02]  /*51d10*/  IMAD.MOV.U32 R7, RZ, RZ, R14 ;  /* 0x000000ffff077224 */ /* 0x002fe400078e000e */
[----:B------:R-:W-:Y:S01]  /*51d20*/  IMAD.MOV.U32 R6, RZ, RZ, R15 ;  /* 0x000000ffff067224 */ /* 0x000fe200078e000f */
[C---:B--2---:R-:W-:Y:S11]  /*51d30*/  HMMA.16816.F32 R28, R44.reuse, R58, R28 ;  /* 0x0000003a2c1c723c */ /* 0x044ff6000000181c */
[----:B------:R-:W-:Y:S11]  /*51d40*/  @!UPT UIADD3 URZ, URZ, URZ, URZ ;  /* 0x0000003f3f3ff290 */ /* 0x000ff6000fffe03f */
[----:B------:R-:W-:Y:S01]  /*51d50*/  @!UPT UIADD3 URZ, URZ, URZ, URZ ;  /* 0x0000003f3f3ff290 */ /* 0x000fe2000fffe03f */
[----:B------:R-:W-:Y:S01]  /*51d60*/  STL.64 [R1+0x13a0], R28 ;  /* 0x0013a01c01007387 */ /* 0x000fe20000100a00 */
[----:B------:R0:W-:Y:S03]  /*51d70*/  STL.64 [R1+0x13a8], R30 ;  /* 0x0013a81e01007387 */ /* 0x0001e60000100a00 */
[----:B0-----:R-:W2:Y:S01]  /*51d80*/  LDL.LU.64 R30, [R1+0x4418] ;  /* 0x00441800011e7983 */ /* 0x001ea20000300a00 */
[----:B------:R0:W-:Y:S02]  /*51d90*/  STL.64 [R1+0x4358], R58 ;  /* 0x0043583a01007387 */ /* 0x0001e40000100a00 */
[----:B------:R-:W4:Y:S02]  /*51da0*/  LDL.LU R56, [R1+0xb60] ;  /* 0x000b600001387983 */ /* 0x000f240000300800 */
[----:B------:R-:W4:Y:S01]  /*51db0*/  LDL.LU R57, [R1+0xb64] ;  /* 0x000b640001397983 */ /* 0x000f220000300800 */
[----:B0-----:R-:W4:Y:S01]  /*51dc0*/  LDL.LU R58, [R1+0xb68] ;  /* 0x000b6800013a7983 */ /* 0x001f220000300800 */
[----:B------:R-:W4:Y:S02]  /*51dd0*/  LDL.LU R59, [R1+0xb6c] ;  /* 0x000b6c00013b7983 */ /* 0x000f240000300800 */
[----:B------:R-:W-:Y:S02]  /*51de0*/  STL.64 [R1+0x1390], R32 ;  /* 0x0013902001007387 */ /* 0x000fe40000100a00 */
[----:B------:R0:W-:Y:S02]  /*51df0*/  STL.64 [R1+0x1398], R34 ;  /* 0x0013982201007387 */ /* 0x0001e40000100a00 */
[----:B0-----:R-:W3:Y:S01]  /*51e00*/  LDL.LU.64 R34, [R1+0x4410] ;  /* 0x0044100001227983 */ /* 0x001ee20000300a00 */
[----:B------:R-:W2:Y:S02]  /*51e10*/  LDL.LU.64 R32, [R1+0x4408] ;  /* 0x0044080001207983 */ /* 0x000ea40000300a00 */
[----:B------:R-:W4:Y:S02]  /*51e20*/  LDL.LU.64 R38, [R1+0x4400] ;  /* 0x0044000001267983 */ /* 0x000f240000300a00 */
[----:B------:R-:W2:Y:S01]  /*51e30*/  LDL.LU.64 R36, [R1+0x43f8] ;  /* 0x0043f80001247983 */ /* 0x000ea20000300a00 */
[----:B------:R-:W-:Y:S01]  /*51e40*/  STL.64 [R1+0x1380], R40 ;  /* 0x0013802801007387 */ /* 0x000fe20000100a00 */
[----:B------:R0:W-:Y:S03]  /*51e50*/  STL.64 [R1+0x1388], R42 ;  /* 0x0013882a01007387 */ /* 0x0001e60000100a00 */
[----:B0-----:R-:W2:Y:S01]  /*51e60*/  LDL.LU.64 R42, [R1+0x43f0] ;  /* 0x0043f000012a7983 */ /* 0x001ea20000300a00 */
[----:B------:R-:W2:Y:S02]  /*51e70*/  LDL.LU.64 R40, [R1+0x43e8] ;  /* 0x0043e80001287983 */ /* 0x000ea40000300a00 */
        /* <DEDUP_REMOVED lines=18> */
[----:B---3--:R0:W-:Y:S02]  /*51fa0*/  STL.64 [R1+0x4328], R12 ;  /* 0x0043280c01007387 */ /* 0x0081e40000100a00 */
[----:B0-----:R-:W3:Y:S01]  /*51fb0*/  LDL.LU R12, [R1+0xab0] ;  /* 0x000ab000010c7983 */ /* 0x001ee20000300800 */
[----:B------:R-:W3:Y:S02]  /*51fc0*/  LDL.LU R13, [R1+0xab4] ;  /* 0x000ab400010d7983 */ /* 0x000ee40000300800 */
[----:B------:R-:W3:Y:S02]  /*51fd0*/  LDL.LU R14, [R1+0xab8] ;  /* 0x000ab800010e7983 */ /* 0x000ee40000300800 */
[----:B------:R-:W3:Y:S01]  /*51fe0*/  LDL.LU R15, [R1+0xabc] ;  /* 0x000abc00010f7983 */ /* 0x000ee20000300800 */
[----:B------:R-:W-:Y:S01]  /*51ff0*/  STL.64 [R1+0x4340], R18 ;  /* 0x0043401201007387 */ /* 0x000fe20000100a00 */
[----:B---3--:R-:W-:Y:S08]  /*52000*/  HMMA.16816.F32 R44, R44, R18, R12 ;  /* 0x000000122c2c723c */ /* 0x008ff0000000180c */
[C---:B--2---:R-:W-:Y:S11]  /*52010*/  HMMA.16816.F32 R12, R48.reuse, R42, R20 ;  /* 0x0000002a300c723c */ /* 0x044ff60000001814 */
[----:B------:R-:W-:Y:S04]  /*52020*/  @!UPT UIADD3 URZ, URZ, URZ, URZ ;  /* 0x0000003f3f3ff290 */ /* 0x000fe8000fffe03f */
[----:B------:R-:W-:Y:S01]  /*52030*/  STL.64 [R1+0x1e0], R44 ;  /* 0x0001e02c01007387 */ /* 0x000fe20000100a00 */
[----:B------:R-:W-:Y:S02]  /*52040*/  STL.64 [R1+0x1e8], R46 ;  /* 0x0001e82e01007387 */ /* 0x000fe40000100a00 */
[----:B------:R-:W-:Y:S02]  /*52050*/  STL.64 [R1+0x4350], R42 ;  /* 0x0043502a01007387 */ /* 0x000fe40000100a00 */
[----:B------:R-:W-:Y:S03]  /*52060*/  STL.64 [R1+0x4348], R40 ;  /* 0x0043482801007387 */ /* 0x000fe60000100a00 */
[----:B------:R-:W-:Y:S01]  /*52070*/  STL.64 [R1+0x160], R12 ;  /* 0x0001600c01007387 */ /* 0x000fe20000100a00 */
[----:B------:R4:W-:Y:S02]  /*52080*/  STL.64 [R1+0x168], R14 ;  /* 0x0001680e01007387 */ /* 0x0009e40000100a00 */
[C---:B----4-:R-:W-:Y:S01]  /*52090*/  HMMA.16816.F32 R12, R48.reuse, R38, R56 ;  /* 0x00000026300c723c */ /* 0x050fe20000001838 */
[----:B------:R-:W-:Y:S01]  /*520a0*/  STL.64 [R1+0x4368], R38 ;  /* 0x0043682601007387 */ /* 0x000fe20000100a00 */
[----:B------:R-:W-:Y:S06]  /*520b0*/  STL.64 [R1+0x4360], R36 ;  /* 0x0043602401007387 */ /* 0x000fec0000100a00 */
[----:B------:R-:W-:Y:S01]  /*520c0*/  HMMA.16816.F32 R8, R48, R30, R8 ;  /* 0x0000001e3008723c */ /* 0x000fe20000001808 */
[----:B------:R-:W-:-:S02]  /*520d0*/  IMAD.MOV.U32 R46, RZ, RZ, R7 ;  /* 0x000000ffff2e7224 */ /* 0x000fc400078e0007 */
[----:B------:R-:W-:Y:S11]  /*520e0*/  IMAD.MOV.U32 R47, RZ, RZ, R6 ;  /* 0x000000ffff2f7224 */ /* 0x000ff600078e0006 */
[----:B------:R-:W-:Y:S01]  /*520f0*/  @!UPT UIADD3 URZ, URZ, URZ, URZ ;  /* 0x0000003f3f3ff290 */ /* 0x000fe2000fffe03f */
[----:B------:R-:W-:Y:S01]  /*52100*/  STL.64 [R1+0x150], R12 ;  /* 0x0001500c01007387 */ /* 0x000fe20000100a00 */
[----:B------:R0:W-:Y:S02]  /*52110*/  STL.64 [R1+0x158], R14 ;  /* 0x0001580e01007387 */ /* 0x0001e40000100a00 */
[----:B0-----:R-:W-:Y:S01]  /*52120*/  HMMA.16816.F32 R12, R48, R34, R52 ;  /* 0x00000022300c723c */ /* 0x001fe20000001834 */
[----:B------:R-:W-:Y:S01]  /*52130*/  STL.64 [R1+0x4370], R46 ;  /* 0x0043702e01007387 */ /* 0x000fe20000100a00 */
[----:B------:R-:W-:Y:S02]  /*52140*/  STL.64 [R1+0x4388], R34 ;  /* 0x0043882201007387 */ /* 0x000fe40000100a00 */
[----:B------:R-:W-:Y:S11]  /*52150*/  STL.64 [R1+0x4380], R32 ;  /* 0x0043802001007387 */ /* 0x000ff60000100a00 */
[----:B------:R-:W-:Y:S08]  /*52160*/  @!UPT UIADD3 URZ, URZ, URZ, URZ ;  /* 0x0000003f3f3ff290 */ /* 0x000ff0000fffe03f */
[----:B------:R0:W-:Y:S01]  /*52170*/  STL.64 [R1+0x140], R12 ;  /* 0x0001400c01007387 */ /* 0x0001e20000100a00 */
[----:B------:R1:W-:Y:S03]  /*52180*/  STL.64 [R1+0x148], R14 ;  /* 0x0001480e01007387 */ /* 0x0003e60000100a00 */
[----:B0-----:R-:W2:Y:S01]  /*52190*/  LDL.LU R12, [R1+0xbd0] ;  /* 0x000bd000010c7983 */ /* 0x001ea20000300800 */
[----:B------:R0:W-:Y:S02]  /*521a0*/  STL.64 [R1+0x130], R8 ;  /* 0x0001300801007387 */ /* 0x0001e40000100a00 */
[----:B------:R3:W-:Y:S02]  /*521b0*/  STL.64 [R1+0x138], R10 ;  /* 0x0001380a01007387 */ /* 0x0007e40000100a00 */
[----:B------:R-:W2:Y:S01]  /*521c0*/  LDL.LU R13, [R1+0xbd4] ;  /* 0x000bd400010d7983 */ /* 0x000ea20000300800 */
[----:B-1----:R-:W4:Y:S01]  /*521d0*/  LDL.LU R14, [R1+0xbd8] ;  /* 0x000bd800010e7983 */ /* 0x002f220000300800 */
[----:B------:R-:W4:Y:S02]  /*521e0*/  LDL.LU R15, [R1+0xbdc] ;  /* 0x000bdc00010f7983 */ /* 0x000f240000300800 */
[----:B------:R-:W-:-:S02]  /*521f0*/  IMAD.MOV.U32 R59, RZ, RZ, R4 ;  /* 0x000000ffff3b7224 */ /* 0x000fc400078e0004 */
[----:B------:R-:W-:Y:S01]  /*52200*/  IMAD.MOV.U32 R58, RZ, RZ, R5 ;  /* 0x000000ffff3a7224 */ /* 0x000fe200078e0005 */
[----:B----4-:R-:W-:Y:S01]  /*52210*/  STL.64 [R1+0x4398], R14 ;  /* 0x0043980e01007387 */ /* 0x010fe20000100a00 */
[----:B--2---:R1:W-:Y:S02]  /*52220*/  STL.64 [R1+0x4390], R12 ;  /* 0x0043900c01007387 */ /* 0x0043e40000100a00 */
[----:B------:R-:W2:Y:S02]  /*52230*/  LDL.LU R4, [R1+0xba0] ;  /* 0x000ba00001047983 */ /* 0x000ea40000300800 */
[----:B------:R-:W2:Y:S01]  /*52240*/  LDL.LU R5, [R1+0xba4] ;  /* 0x000ba40001057983 */ /* 0x000ea20000300800 */
[----:B------:R-:W2:Y:S01]  /*52250*/  LDL.LU R6, [R1+0xba8] ;  /* 0x000ba80001067983 */ /* 0x000ea20000300800 */
[----:B------:R-:W2:Y:S02]  /*52260*/  LDL.LU R7, [R1+0xbac] ;  /* 0x000bac0001077983 */ /* 0x000ea40000300800 */
[----:B0-----:R-:W4:Y:S02]  /*52270*/  LDL.LU R8, [R1+0xb90] ;  /* 0x000b900001087983 */ /* 0x001f240000300800 */
[----:B------:R-:W4:Y:S01]  /*52280*/  LDL.LU R9, [R1+0xb94] ;  /* 0x000b940001097983 */ /* 0x000f220000300800 */
[----:B---3--:R-:W4:Y:S01]  /*52290*/  LDL.LU R10, [R1+0xb98] ;  /* 0x000b9800010a7983 */ /* 0x008f220000300800 */
[----:B------:R-:W4:Y:S03]  /*522a0*/  LDL.LU R11, [R1+0xb9c] ;  /* 0x000b9c00010b7983 */ /* 0x000f260000300800 */
[----:B-1----:R-:W3:Y:S01]  /*522b0*/  LDL.LU R12, [R1+0xc30] ;  /* 0x000c3000010c7983 */ /* 0x002ee20000300800 */
[----:B------:R-:W3:Y:S02]  /*522c0*/  LDL.LU R13, [R1+0xc34] ;  /* 0x000c3400010d7983 */ /* 0x000ee40000300800 */
[----:B------:R-:W3:Y:S02]  /*522d0*/  LDL.LU R14, [R1+0xc38] ;  /* 0x000c3800010e7983 */ /* 0x000ee40000300800 */
[----:B------:R-:W3:Y:S01]  /*522e0*/  LDL.LU R15, [R1+0xc3c] ;  /* 0x000c3c00010f7983 */ /* 0x000ee20000300800 */
[----:B------:R-:W2:Y:S01]  /*522f0*/  LDL.LU R32, [R1+0xc20] ;  /* 0x000c200001207983 */ /* 0x000ea20000300800 */
[----:B------:R-:W2:Y:S02]  /*52300*/  LDL.LU R33, [R1+0xc24] ;  /* 0x000c240001217983 */ /* 0x000ea40000300800 */
[----:B------:R-:W2:Y:S02]  /*52310*/  LDL.LU R34, [R1+0xc28] ;  /* 0x000c280001227983 */ /* 0x000ea40000300800 */
[----:B------:R-:W2:Y:S01]  /*52320*/  LDL.LU R35, [R1+0xc2c] ;  /* 0x000c2c0001237983 */ /* 0x000ea20000300800 */
[----:B------:R-:W2:Y:S01]  /*52330*/  LDL.64 R54, [R1+0xf8] ;  /* 0x0000f80001367983 */ /* 0x000ea20000100a00 */
        /* <DEDUP_REMOVED lines=16> */
[----:B------:R0:W-:Y:S02]  /*52440*/  STL.64 [R1+0x4310], R30 ;  /* 0x0043101e01007387 */ /* 0x0001e40000100a00 */
        /* <DEDUP_REMOVED lines=10> */
[----:B------:R-:W4:Y:S01]  /*524f0*/  LDL.LU.64 R8, [R1+0x43b0] ;  /* 0x0043b00001087983 */ /* 0x000f220000300a00 */
[C---:B--2---:R-:W-:Y:S11]  /*52500*/  HMMA.16816.F32 R4, R48.reuse, R10, R4 ;  /* 0x0000000a3004723c */ /* 0x044ff60000001804 */
[----:B------:R-:W-:Y:S11]  /*52510*/  @!UPT UIADD3 URZ, URZ, URZ, URZ ;  /* 0x0000003f3f3ff290 */ /* 0x000ff6000fffe03f */
[----:B------:R-:W-:Y:S01]  /*52520*/  @!UPT UIADD3 URZ, URZ, URZ, URZ ;  /* 0x0000003f3f3ff290 */ /* 0x000fe2000fffe03f */
[----:B------:R-:W-:Y:S01]  /*52530*/  STL.64 [R1+0x110], R4 ;  /* 0x0001100401007387 */ /* 0x000fe20000100a00 */
[----:B------:R0:W-:Y:S03]  /*52540*/  STL.64 [R1+0x118], R6 ;  /* 0x0001180601007387 */ /* 0x0001e60000100a00 */
[----:B0-----:R-:W3:Y:S01]  /*52550*/  LDL.LU.64 R6, [R1+0x43a8] ;  /* 0x0043a80001067983 */ /* 0x001ee20000300a00 */
[----:B------:R-:W2:Y:S01]  /*52560*/  LDL.LU R4, [R1+0x43a0] ;  /* 0x0043a00001047983 */ /* 0x000ea20000300800 */
[----:B------:R-:W-:Y:S01]  /*52570*/  HMMA.16816.F32 R32, R48, R54, R32 ;  /* 0x000000363020723c */ /* 0x000fe20000001820 */
[----:B------:R-:W-:Y:S02]  /*52580*/  IMAD.MOV.U32 R22, RZ, RZ, R3 ;  /* 0x000000ffff167224 */ /* 0x000fe400078e0003 */
[----:B------:R-:W-:Y:S02]  /*52590*/  IMAD.MOV.U32 R23, RZ, RZ, R2 ;  /* 0x000000ffff177224 */ /* 0x000fe400078e0002 */
[----:B------:R-:W-:-:S02]  /*525a0*/  IMAD.MOV.U32 R3, RZ, RZ, R54 ;  /* 0x000000ffff037224 */ /* 0x000fc400078e0036 */
[----:B------:R-:W-:Y:S01]  /*525b0*/  IMAD.MOV.U32 R2, RZ, RZ, R55 ;  /* 0x000000ffff027224 */ /* 0x000fe200078e0037 */
        /* <DEDUP_REMOVED lines=8> */
[----:B--2---:R0:W-:Y:S02]  /*52640*/  STL [R1+0x4300], R4 ;  /* 0x0043000401007387 */ /* 0x0041e40000100800 */
[----:B0-----:R-:W2:Y:S01]  /*52650*/  LDL.LU R4, [R1+0xbb0] ;  /* 0x000bb00001047983 */ /* 0x001ea20000300800 */
[----:B------:R-:W2:Y:S02]  /*52660*/  LDL.LU R5, [R1+0xbb4] ;  /* 0x000bb40001057983 */ /* 0x000ea40000300800 */
[----:B------:R-:W2:Y:S02]  /*52670*/  LDL.LU R6, [R1+0xbb8] ;  /* 0x000bb80001067983 */ /* 0x000ea40000300800 */
[----:B------:R-:W2:Y:S01]  /*52680*/  LDL.LU R7, [R1+0xbbc] ;  /* 0x000bbc0001077983 */ /* 0x000ea20000300800 */
[----:B------:R-:W-:Y:S01]  /*52690*/  STL.64 [R1+0x1260], R32 ;  /* 0x0012602001007387 */ /* 0x000fe20000100a00 */
[----:B------:R0:W-:Y:S03]  /*526a0*/  STL.64 [R1+0x1268], R34 ;  /* 0x0012682201007387 */ /* 0x0001e60000100a00 */
[----:B0-----:R-:W2:Y:S01]  /*526b0*/  LDL.LU.64 R34, [R1+0x4388] ;  /* 0x0043880001227983 */ /* 0x001ea20000300a00 */
[----:B------:R-:W2:Y:S02]  /*526c0*/  LDL.LU.64 R32, [R1+0x4380] ;  /* 0x0043800001207983 */ /* 0x000ea40000300a00 */
        /* <DEDUP_REMOVED lines=8> */
[----:B------:R0:W-:Y:S02]  /*52750*/  STL.64 [R1+0x42f0], R54 ;  /* 0x0042f03601007387 */ /* 0x0001e40000100a00 */
[----:B------:R-:W2:Y:S02]  /*52760*/  LDL.LU R52, [R1+0xc40] ;  /* 0x000c400001347983 */ /* 0x000ea40000300800 */
[----:B------:R-:W2:Y:S01]  /*52770*/  LDL.LU R53, [R1+0xc44] ;  /* 0x000c440001357983 */ /* 0x000ea20000300800 */
[----:B0-----:R-:W2:Y:S01]  /*52780*/  LDL.LU R54, [R1+0xc48] ;  /* 0x000c480001367983 */ /* 0x001ea20000300800 */
[----:B------:R-:W2:Y:S02]  /*52790*/  LDL.LU R55, [R1+0xc4c] ;  /* 0x000c4c0001377983 */ /* 0x000ea40000300800 */
[----:B------:R-:W2:Y:S02]  /*527a0*/  LDL.LU.64 R38, [R1+0x4368] ;  /* 0x0043680001267983 */ /* 0x000ea40000300a00 */
[----:B------:R-:W2:Y:S01]  /*527b0*/  LDL.LU.64 R36, [R1+0x4360] ;  /* 0x0043600001247983 */ /* 0x000ea20000300a00 */
[----:B------:R-:W-:Y:S01]  /*527c0*/  STL.64 [R1+0x1240], R56 ;  /* 0x0012403801007387 */ /* 0x000fe20000100a00 */
[----:B------:R0:W-:Y:S03]  /*527d0*/  STL.64 [R1+0x1248], R58 ;  /* 0x0012483a01007387 */ /* 0x0001e60000100a00 */
[----:B0-----:R-:W2:Y:S01]  /*527e0*/  LDL.LU.64 R58, [R1+0x4358] ;  /* 0x00435800013a7983 */ /* 0x001ea20000300a00 */
        /* <DEDUP_REMOVED lines=13> */
[----:B------:R-:W2:Y:S02]  /*528c0*/  LDL.LU.64 R18, [R1+0x4340] ;  /* 0x0043400001127983 */ /* 0x000ea40000300a00 */
[----:B------:R-:W-:Y:S01]  /*528d0*/  STL.64 [R1+0x1220], R20 ;  /* 0x0012201401007387 */ /* 0x000fe20000100a00 */
[----:B------:R0:W-:Y:S04]  /*528e0*/  STL.64 [R1+0x1228], R22 ;  /* 0x0012281601007387 */ /* 0x0001e80000100a00 */
[----:B0-----:R-:W3:Y:S02]  /*528f0*/  LDL.LU.64 R22, [R1+0x4338] ;  /* 0x0043380001167983 */ /* 0x001ee40000300a00 */
[C---:B---3--:R-:W-:Y:S02]  /*52900*/  HMMA.16816.F32 R20, R48.reuse, R22, R12 ;  /* 0x000000163014723c */ /* 0x048fe4000000180c */
[----:B------:R-:W3:Y:S01]  /*52910*/  LDL.LU.64 R14, [R1+0x4330] ;  /* 0x00433000010e7983 */ /* 0x000ee20000300a00 */
[----:B------:R-:W4:Y:S11]  /*52920*/  LDL.LU.64 R12, [R1+0x4328] ;  /* 0x00432800010c7983 */ /* 0x000f360000300a00 */
[----:B------:R-:W-:Y:S09]  /*52930*/  @!UPT UIADD3 URZ, URZ, URZ, URZ ;  /* 0x0000003f3f3ff290 */ /* 0x000ff2000fffe03f */
[----:B------:R-:W-:Y:S01]  /*52940*/  STL.64 [R1+0x1210], R20 ;  /* 0x0012101401007387 */ /* 0x000fe20000100a00 */
[----:B------:R0:W-:Y:S03]  /*52950*/  STL.64 [R1+0x1218], R22 ;  /* 0x0012181601007387 */ /* 0x0001e60000100a00 */
[----:B0-----:R-:W4:Y:S01]  /*52960*/  LDL.LU.64 R22, [R1+0x4320] ;  /* 0x0043200001167983 */ /* 0x001f220000300a00 */
[----:B------:R-:W4:Y:S01]  /*52970*/  LDL.LU.64 R20, [R1+0x4318] ;  /* 0x0043180001147983 */ /* 0x000f220000300a00 */
[C---:B--2---:R-:W-:Y:S01]  /*52980*/  HMMA.16816.F32 R56, R48.reuse, R46, R56 ;  /* 0x0000002e3038723c */ /* 0x044fe20000001838 */
[----:B------:R-:W0:Y:S07]  /*52990*/  LDSM.16.MT88.4 R44, [R60+0x2080] ;  /* 0x002080003c2c783b */ /* 0x000e2e0000004200 */
[C---:B------:R-:W-:Y:S01]  /*529a0*/  HMMA.16816.F32 R4, R48.reuse, R18, R4 ;  /* 0x000000123004723c */ /* 0x040fe20000001804 */
[----:B0-----:R-:W-:Y:S11]  /*529b0*/  STL.64 [R1+0x42b8], R46 ;  /* 0x0042b82e01007387 */ /* 0x001ff60000100a00 */
[----:B------:R-:W-:Y:S03]  /*529c0*/  @!UPT UIADD3 URZ, URZ, URZ, URZ ;  /* 0x0000003f3f3ff290 */ /* 0x000fe6000fffe03f */
[----:B------:R-:W-:Y:S02]  /*529d0*/  STL.64 [R1+0x1200], R56 ;  /* 0x0012003801007387 */ /* 0x000fe40000100a00 */
[----:B------:R-:W-:Y:S02]  /*529e0*/  STL.64 [R1+0x1208], R58 ;  /* 0x0012083a01007387 */ /* 0x000fe40000100a00 */
[----:B------:R3:W-:Y:S02]  /*529f0*/  STL.64 [R1+0x42b0], R44 ;  /* 0x0042b02c01007387 */ /* 0x0007e40000100a00 */
[----:B---3--:R-:W-:Y:S01]  /*52a00*/  HMMA.16816.F32 R44, R48, R14, R52 ;  /* 0x0000000e302c723c */ /* 0x008fe20000001834 */
[----:B------:R-:W-:Y:S01]  /*52a10*/  STL.64 [R1+0x42d8], R14 ;  /* 0x0042d80e01007387 */ /* 0x000fe20000100a00 */
[----:B----4-:R-:W-:Y:S11]  /*52a20*/  STL.64 [R1+0x42d0], R12 ;  /* 0x0042d00c01007387 */ /* 0x010ff60000100a00 */
[----:B------:R-:W-:Y:S10]  /*52a30*/  @!UPT UIADD3 URZ, URZ, URZ, URZ ;  /* 0x0000003f3f3ff290 */ /* 0x000ff4000fffe03f */
[----:B------:R0:W-:Y:S01]  /*52a40*/  STL.64 [R1+0x11f0], R44 ;  /* 0x0011f02c01007387 */ /* 0x0001e20000100a00 */
[----:B------:R1:W-:Y:S03]  /*52a50*/  STL.64 [R1+0x11f8], R46 ;  /* 0x0011f82e01007387 */ /* 0x0003e60000100a00 */
[----:B0-----:R-:W2:Y:S01]  /*52a60*/  LDL.LU R44, [R1+0xcd0] ;  /* 0x000cd000012c7983 */ /* 0x001ea20000300800 */
[----:B------:R-:W-:Y:S02]  /*52a70*/  STL.64 [R1+0x100], R4 ;  /* 0x0001000401007387 */ /* 0x000fe40000100a00 */
[----:B------:R0:W-:Y:S02]  /*52a80*/  STL.64 [R1+0x108], R6 ;  /* 0x0001080601007387 */ /* 0x0001e40000100a00 */
[----:B------:R-:W2:Y:S01]  /*52a90*/  LDL.LU R45, [R1+0xcd4] ;  /* 0x000cd400012d7983 */ /* 0x000ea20000300800 */
[----:B-1----:R-:W2:Y:S01]  /*52aa0*/  LDL.LU R46, [R1+0xcd8] ;  /* 0x000cd800012e7983 */ /* 0x002ea20000300800 */
[----:B------:R-:W2:Y:S01]  /*52ab0*/  LDL.LU R47, [R1+0xcdc] ;  /* 0x000cdc00012f7983 */ /* 0x000ea20000300800 */
[C---:B0-----:R-:W-:Y:S02]  /*52ac0*/  HMMA.16816.F32 R4, R20.reuse, R42, R28 ;  /* 0x0000002a1404723c */ /* 0x041fe4000000181c */
[----:B------:R-:W-:Y:S01]  /*52ad0*/  STL.64 [R1+0x42f8], R18 ;  /* 0x0042f81201007387 */ /* 0x000fe20000100a00 */
[----:B------:R-:W3:Y:S11]  /*52ae0*/  LDL.LU R12, [R1+0xe30] ;  /* 0x000e3000010c7983 */ /* 0x000ef60000300800 */
[----:B------:R-:W-:Y:S09]  /*52af0*/  @!UPT UIADD3 URZ, URZ, URZ, URZ ;  /* 0x0000003f3f3ff290 */ /* 0x000ff2000fffe03f */
[----:B------:R0:W-:Y:S01]  /*52b00*/  STL.64 [R1+0x1170], R4 ;  /* 0x0011700401007387 */ /* 0x0001e20000100a00 */
[----:B------:R1:W-:Y:S02]  /*52b10*/  STL.64 [R1+0x1178], R6 ;  /* 0x0011780601007387 */ /* 0x0003e40000100a00 */
[----:B------:R-:W3:Y:S02]  /*52b20*/  LDL.LU R13, [R1+0xe34] ;  /* 0x000e3400010d7983 */ /* 0x000ee40000300800 */
[----:B------:R-:W3:Y:S01]  /*52b30*/  LDL.LU R14, [R1+0xe38] ;  /* 0x000e3800010e7983 */ /* 0x000ee20000300800 */
[----:B------:R-:W3:Y:S01]  /*52b40*/  LDL.LU R15, [R1+0xe3c] ;  /* 0x000e3c00010f7983 */ /* 0x000ee20000300800 */
[----:B------:R-:W4:Y:S02]  /*52b50*/  LDL.LU R28, [R1+0xcc0] ;  /* 0x000cc000011c7983 */ /* 0x000f240000300800 */
[----:B------:R-:W4:Y:S02]  /*52b60*/  LDL.LU R29, [R1+0xcc4] ;  /* 0x000cc400011d7983 */ /* 0x000f240000300800 */
[----:B------:R-:W4:Y:S01]  /*52b70*/  LDL.LU R30, [R1+0xcc8] ;  /* 0x000cc800011e7983 */ /* 0x000f220000300800 */
[----:B------:R-:W4:Y:S01]  /*52b80*/  LDL.LU R31, [R1+0xccc] ;  /* 0x000ccc00011f7983 */ /* 0x000f220000300800 */
[----:B------:R-:W3:Y:S02]  /*52b90*/  LDL.LU R48, [R1+0xc80] ;  /* 0x000c800001307983 */ /* 0x000ee40000300800 */
[----:B------:R-:W3:Y:S02]  /*52ba0*/  LDL.LU R49, [R1+0xc84] ;  /* 0x000c840001317983 */ /* 0x000ee40000300800 */
[----:B------:R-:W3:Y:S01]  /*52bb0*/  LDL.LU R50, [R1+0xc88] ;  /* 0x000c880001327983 */ /* 0x000ee20000300800 */
[----:B------:R-:W3:Y:S01]  /*52bc0*/  LDL.LU R51, [R1+0xc8c] ;  /* 0x000c8c0001337983 */ /* 0x000ee20000300800 */
[----:B0-----:R-:W3:Y:S02]  /*52bd0*/  LDL.LU R4, [R1+0xc90] ;  /* 0x000c900001047983 */ /* 0x001ee40000300800 */
[----:B------:R-:W3:Y:S02]  /*52be0*/  LDL.LU R5, [R1+0xc94] ;  /* 0x000c940001057983 */ /* 0x000ee40000300800 */
[----:B-1----:R-:W3:Y:S01]  /*52bf0*/  LDL.LU R6, [R1+0xc98] ;  /* 0x000c980001067983 */ /* 0x002ee20000300800 */
        /* <DEDUP_REMOVED lines=9> */
[----:B------:R-:W-:Y:S02]  /*52c90*/  STL.64 [R1+0x42c8], R42 ;  /* 0x0042c82a01007387 */ /* 0x000fe40000100a00 */
[----:B------:R0:W-:Y:S02]  /*52ca0*/  STL.64 [R1+0x42c0], R40 ;  /* 0x0042c02801007387 */ /* 0x0001e40000100a00 */
[----:B0-----:R-:W3:Y:S01]  /*52cb0*/  LDL.LU R40, [R1+0xe20] ;  /* 0x000e200001287983 */ /* 0x001ee20000300800 */
[C---:B--2---:R-:W-:Y:S11]  /*52cc0*/  HMMA.16816.F32 R44, R20.reuse, R38, R44 ;  /* 0x00000026142c723c */ /* 0x044ff6000000182c */
[----:B------:R-:W-:Y:S11]  /*52cd0*/  @!UPT UIADD3 URZ, URZ, URZ, URZ ;  /* 0x0000003f3f3ff290 */ /* 0x000ff6000fffe03f */
[----:B------:R-:W-:Y:S01]  /*52ce0*/  @!UPT UIADD3 URZ, URZ, URZ, URZ ;  /* 0x0000003f3f3ff290 */ /* 0x000fe2000fffe03f */
[----:B------:R-:W-:Y:S01]  /*52cf0*/  STL.64 [R1+0x1160], R44 ;  /* 0x0011602c01007387 */ /* 0x000fe20000100a00 */
[----:B------:R0:W-:Y:S02]  /*52d00*/  STL.64 [R1+0x1168], R46 ;  /* 0x0011682e01007387 */ /* 0x0001e40000100a00 */
[----:B------:R-:W2:Y:S02]  /*52d10*/  LDL.LU R41, [R1+0xe24] ;  /* 0x000e240001297983 */ /* 0x000ea40000300800 */
[----:B------:R-:W2:Y:S01]  /*52d20*/  LDL.LU R42, [R1+0xe28] ;  /* 0x000e2800012a7983 */ /* 0x000ea20000300800 */
[----:B------:R-:W2:Y:S04]  /*52d30*/  LDL.LU R43, [R1+0xe2c] ;  /* 0x000e2c00012b7983 */ /* 0x000ea80000300800 */
[----:B0-----:R-:W2:Y:S01]  /*52d40*/  LDL.64 R46, [R1+0x28] ;  /* 0x00002800012e7983 */ /* 0x001ea20000100a00 */
[C---:B----4-:R-:W-:Y:S03]  /*52d50*/  HMMA.16816.F32 R28, R20.reuse, R34, R28 ;  /* 0x00000022141c723c */ /* 0x050fe6000000181c */
[----:B------:R-:W-:Y:S01]  /*52d60*/  STL.64 [R1+0x42a8], R38 ;  /* 0x0042a82601007387 */ /* 0x000fe20000100a00 */
[----:B------:R0:W-:Y:S03]  /*52d70*/  STL.64 [R1+0x42a0], R36 ;  /* 0x0042a02401007387 */ /* 0x0001e60000100a00 */
[----:B0-----:R-:W4:Y:S01]  /*52d80*/  LDL.LU R36, [R1+0xca0] ;  /* 0x000ca00001247983 */ /* 0x001f220000300800 */
[----:B------:R-:W4:Y:S02]  /*52d90*/  LDL.LU R37, [R1+0xca4] ;  /* 0x000ca40001257983 */ /* 0x000f240000300800 */
[----:B------:R-:W4:Y:S02]  /*52da0*/  LDL.LU R38, [R1+0xca8] ;  /* 0x000ca80001267983 */ /* 0x000f240000300800 */
[----:B------:R-:W4:Y:S11]  /*52db0*/  LDL.LU R39, [R1+0xcac] ;  /* 0x000cac0001277983 */ /* 0x000f360000300800 */
[----:B------:R-:W-:Y:S01]  /*52dc0*/  STL.64 [R1+0x1150], R28 ;  /* 0x0011501c01007387 */ /* 0x000fe20000100a00 */
[----:B------:R0:W-:Y:S03]  /*52dd0*/  STL.64 [R1+0x1158], R30 ;  /* 0x0011581e01007387 */ /* 0x0001e60000100a00 */
[----:B0-----:R-:W2:Y:S01]  /*52de0*/  LDL.LU.64 R30, [R1+0x4310] ;  /* 0x00431000011e7983 */ /* 0x001ea20000300a00 */
[----:B------:R-:W-:Y:S02]  /*52df0*/  STL.64 [R1+0x4298], R34 ;  /* 0x0042982201007387 */ /* 0x000fe40000100a00 */
[----:B------:R0:W-:Y:S02]  /*52e00*/  STL.64 [R1+0x4290], R32 ;  /* 0x0042902001007387 */ /* 0x0001e40000100a00 */
[----:B0-----:R-:W2:Y:S01]  /*52e10*/  LDL.LU R32, [R1+0xcb0] ;  /* 0x000cb00001207983 */ /* 0x001ea20000300800 */
[----:B------:R-:W2:Y:S02]  /*52e20*/  LDL.LU R33, [R1+0xcb4] ;  /* 0x000cb40001217983 */ /* 0x000ea40000300800 */
[----:B------:R-:W2:Y:S02]  /*52e30*/  LDL.LU R34, [R1+0xcb8] ;  /* 0x000cb80001227983 */ /* 0x000ea40000300800 */
[----:B------:R-:W2:Y:S01]  /*52e40*/  LDL.LU R35, [R1+0xcbc] ;  /* 0x000cbc0001237983 */ /* 0x000ea20000300800 */
[C---:B---3--:R-:W-:Y:S08]  /*52e50*/  HMMA.16816.F32 R4, R20.reuse, R10, R4 ;  /* 0x0000000a1404723c */ /* 0x048ff00000001804 */
[C---:B----4-:R-:W-:Y:S08]  /*52e60*/  HMMA.16816.F32 R36, R20.reuse, R26, R36 ;  /* 0x0000001a1424723c */ /* 0x050ff00000001824 */
[----:B--2---:R-:W-:Y:S11]  /*52e70*/  HMMA.16816.F32 R32, R20, R30, R32 ;  /* 0x0000001e1420723c */ /* 0x004ff60000001820 */
[----:B------:R-:W-:Y:S11]  /*52e80*/  @!UPT UIADD3 URZ, URZ, URZ, URZ ;  /* 0x0000003f3f3ff290 */ /* 0x000ff6000fffe03f */
[----:B------:R-:W-:Y:S01]  /*52e90*/  @!UPT UIADD3 URZ, URZ, URZ, URZ ;  /* 0x0000003f3f3ff290 */ /* 0x000fe2000fffe03f */
[----:B------:R0:W-:Y:S01]  /*52ea0*/  STL.64 [R1+0x1140], R32 ;  /* 0x0011402001007387 */ /* 0x0001e20000100a00 */
[----:B------:R1:W-:Y:S03]  /*52eb0*/  STL.64 [R1+0x1148], R34 ;  /* 0x0011482201007387 */ /* 0x0003e60000100a00 */
[----:B0-----:R-:W2:Y:S01]  /*52ec0*/  LDL.LU R32, [R1+0xe10] ;  /* 0x000e100001207983 */ /* 0x001ea20000300800 */
[----:B------:R-:W-:Y:S02]  /*52ed0*/  STL.64 [R1+0x1130], R36 ;  /* 0x0011302401007387 */ /* 0x000fe40000100a00 */
[----:B------:R0:W-:Y:S02]  /*52ee0*/  STL.64 [R1+0x1138], R38 ;  /* 0x0011382601007387 */ /* 0x0001e40000100a00 */
[----:B------:R-:W2:Y:S01]  /*52ef0*/  LDL.LU R33, [R1+0xe14] ;  /* 0x000e140001217983 */ /* 0x000ea20000300800 */
[----:B-1----:R-:W2:Y:S01]  /*52f00*/  LDL.LU R34, [R1+0xe18] ;  /* 0x000e180001227983 */ /* 0x002ea20000300800 */
[----:B------:R-:W2:Y:S03]  /*52f10*/  LDL.LU R35, [R1+0xe1c] ;  /* 0x000e1c0001237983 */ /* 0x000ea60000300800 */
[----:B0-----:R-:W2:Y:S01]  /*52f20*/  LDL.64 R38, [R1+0x18] ;  /* 0x0000180001267983 */ /* 0x001ea20000100a00 */
[----:B------:R0:W-:Y:S03]  /*52f30*/  STL.64 [R1+0x42e0], R26 ;  /* 0x0042e01a01007387 */ /* 0x0001e60000100a00 */
[----:B0-----:R-:W3:Y:S01]  /*52f40*/  LDL.64 R26, [R1+0xd8] ;  /* 0x0000d800011a7983 */ /* 0x001ee20000100a00 */
[----:B------:R-:W-:Y:S02]  /*52f50*/  STL.64 [R1+0x1120], R4 ;  /* 0x0011200401007387 */ /* 0x000fe40000100a00 */
[----:B------:R0:W-:Y:S02]  /*52f60*/  STL.64 [R1+0x1128], R6 ;  /* 0x0011280601007387 */ /* 0x0001e40000100a00 */
[----:B0-----:R-:W4:Y:S01]  /*52f70*/  LDL.LU.64 R6, [R1+0x4308] ;  /* 0x0043080001067983 */ /* 0x001f220000300a00 */
[----:B------:R-:W2:Y:S02]  /*52f80*/  LDL.LU R4, [R1+0x4300] ;  /* 0x0043000001047983 */ /* 0x000ea40000300800 */
[----:B------:R-:W-:-:S02]  /*52f90*/  IMAD.MOV.U32 R54, RZ, RZ, R3 ;  /* 0x000000ffff367224 */ /* 0x000fc400078e0003 */
[----:B------:R-:W-:-:S07]  /*52fa0*/  IMAD.MOV.U32 R55, RZ, RZ, R2 ;  /* 0x000000ffff377224 */ /* 0x000fce00078e0002 */
[C---:B------:R-:W-:Y:S08]  /*52fb0*/  HMMA.16816.F32 R52, R20.reuse, R54, R16 ;  /* 0x000000361434723c */ /* 0x040ff00000001810 */
[C---:B----4-:R-:W-:Y:S11]  /*52fc0*/  HMMA.16816.F32 R48, R20.reuse, R6, R48 ;  /* 0x000000061430723c */ /* 0x050ff60000001830 */
[----:B------:R-:W-:Y:S11]  /*52fd0*/  @!UPT UIADD3 URZ, URZ, URZ, URZ ;  /* 0x0000003f3f3ff290 */ /* 0x000ff6000fffe03f */
[----:B------:R-:W-:Y:S01]  /*52fe0*/  @!UPT UIADD3 URZ, URZ, URZ, URZ ;  /* 0x0000003f3f3ff290 */ /* 0x000fe2000fffe03f */
[----:B------:R-:W-:Y:S01]  /*52ff0*/  STL.64 [R1+0x1710], R48 ;  /* 0x0017103001007387 */ /* 0x000fe20000100a00 */
[----:B------:R-:W-:Y:S02]  /*53000*/  STL.64 [R1+0x1718], R50 ;  /* 0x0017183201007387 */ /* 0x000fe40000100a00 */
[----:B------:R-:W0:Y:S02]  /*53010*/  LDSM.16.MT88.4 R48, [R60+0x2100] ;  /* 0x002100003c30783b */ /* 0x000e240000004200 */
[----:B0-----:R-:W-:Y:S02]  /*53020*/  STL.64 [R1+0x4210], R50 ;  /* 0x0042103201007387 */ /* 0x001fe40000100a00 */
[----:B------:R0:W-:Y:S02]  /*53030*/  STL.64 [R1+0x4208], R48 ;  /* 0x0042083001007387 */ /* 0x0001e40000100a00 */
[----:B0-----:R-:W3:Y:S01]  /*53040*/  LDL.LU R48, [R1+0xe40] ;  /* 0x000e400001307983 */ /* 0x001ee20000300800 */
[----:B------:R-:W3:Y:S02]  /*53050*/  LDL.LU R49, [R1+0xe44] ;  /* 0x000e440001317983 */ /* 0x000ee40000300800 */
[----:B------:R-:W3:Y:S02]  /*53060*/  LDL.LU R50, [R1+0xe48] ;  /* 0x000e480001327983 */ /* 0x000ee40000300800 */
[----:B------:R-:W3:Y:S01]  /*53070*/  LDL.LU R51, [R1+0xe4c] ;  /* 0x000e4c0001337983 */ /* 0x000ee20000300800 */
[----:B------:R-:W4:Y:S01]  /*53080*/  LDL.LU.64 R18, [R1+0x42f8] ;  /* 0x0042f80001127983 */ /* 0x000f220000300a00 */
[----:B------:R-:W-:Y:S02]  /*53090*/  STL.64 [R1+0x1700], R52 ;  /* 0x0017003401007387 */ /* 0x000fe40000100a00 */
[----:B------:R0:W-:Y:S02]  /*530a0*/  STL.64 [R1+0x1708], R54 ;  /* 0x0017083601007387 */ /* 0x0001e40000100a00 */
[----:B0-----:R-:W2:Y:S02]  /*530b0*/  LDL.LU.64 R54, [R1+0x42f0] ;  /* 0x0042f00001367983 */ /* 0x001ea40000300a00 */
[C---:B--2---:R-:W-:Y:S11]  /*530c0*/  HMMA.16816.F32 R56, R20.reuse, R54, R56 ;  /* 0x000000361438723c */ /* 0x044ff60000001838 */
[----:B------:R-:W-:Y:S11]  /*530d0*/  @!UPT UIADD3 URZ, URZ, URZ, URZ ;  /* 0x0000003f3f3ff290 */ /* 0x000ff6000fffe03f */
[----:B------:R-:W-:Y:S01]  /*530e0*/  @!UPT UIADD3 URZ, URZ, URZ, URZ ;  /* 0x0000003f3f3ff290 */ /* 0x000fe2000fffe03f */
[----:B------:R-:W-:Y:S01]  /*530f0*/  STL.64 [R1+0x16f0], R56 ;  /* 0x0016f03801007387 */ /* 0x000fe20000100a00 */
[----:B------:R0:W-:Y:S03]  /*53100*/  STL.64 [R1+0x16f8], R58 ;  /* 0x0016f83a01007387 */ /* 0x0001e60000100a00 */
[----:B0-----:R-:W2:Y:S01]  /*53110*/  LDL.LU.64 R58, [R1+0x42e8] ;  /* 0x0042e800013a7983 */ /* 0x001ea20000300a00 */
[C---:B---3--:R-:W-:Y:S01]  /*53120*/  HMMA.16816.F32 R48, R20.reuse, R26, R48 ;  /* 0x0000001a1430723c */ /* 0x048fe20000001830 */
[----:B------:R-:W-:Y:S02]  /*53130*/  IMAD.MOV.U32 R5, RZ, RZ, R26 ;  /* 0x000000ffff057224 */ /* 0x000fe400078e001a */
[----:B------:R-:W-:Y:S01]  /*53140*/  IMAD.MOV.U32 R61, RZ, RZ, R27 ;  /* 0x000000ffff3d7224 */ /* 0x000fe200078e001b */
[----:B------:R-:W-:Y:S11]  /*53150*/  STL.64 [R1+0x4278], R54 ;  /* 0x0042783601007387 */ /* 0x000ff60000100a00 */
[----:B------:R-:W-:Y:S08]  /*53160*/  @!UPT UIADD3 URZ, URZ, URZ, URZ ;  /* 0x0000003f3f3ff290 */ /* 0x000ff0000fffe03f */
[----:B------:R-:W-:Y:S01]  /*53170*/  STL.64 [R1+0x16e0], R48 ;  /* 0x0016e03001007387 */ /* 0x000fe20000100a00 */
[----:B------:R-:W-:Y:S01]  /*53180*/  STL.64 [R1+0x16e8], R50 ;  /* 0x0016e83201007387 */ /* 0x000fe20000100a00 */
[C---:B--2---:R-:W-:Y:S02]  /*53190*/  HMMA.16816.F32 R24, R20.reuse, R58, R12 ;  /* 0x0000003a1418723c */ /* 0x044fe4000000180c */
[----:B------:R-:W2:Y:S11]  /*531a0*/  LDL.LU R12, [R1+0xe00] ;  /* 0x000e0000010c7983 */ /* 0x000eb60000300800 */
[----:B------:R-:W-:Y:S10]  /*531b0*/  @!UPT UIADD3 URZ, URZ, URZ, URZ ;  /* 0x0000003f3f3ff290 */ /* 0x000ff4000fffe03f */
[----:B------:R-:W-:Y:S01]  /*531c0*/  STL.64 [R1+0x16d0], R24 ;  /* 0x0016d01801007387 */ /* 0x000fe20000100a00 */
[----:B------:R0:W-:Y:S02]  /*531d0*/  STL.64 [R1+0x16d8], R26 ;  /* 0x0016d81a01007387 */ /* 0x0001e40000100a00 */
[----:B------:R-:W2:Y:S02]  /*531e0*/  LDL.LU R13, [R1+0xe04] ;  /* 0x000e0400010d7983 */ /* 0x000ea40000300800 */
[----:B------:R-:W2:Y:S01]  /*531f0*/  LDL.LU R14, [R1+0xe08] ;  /* 0x000e0800010e7983 */ /* 0x000ea20000300800 */
[----:B------:R-:W2:Y:S04]  /*53200*/  LDL.LU R15, [R1+0xe0c] ;  /* 0x000e0c00010f7983 */ /* 0x000ea80000300800 */
[----:B0-----:R-:W2:Y:S01]  /*53210*/  LDL.64 R26, [R1+0x8] ;  /* 0x00000800011a7983 */ /* 0x001ea20000100a00 */
[C---:B------:R-:W-:Y:S08]  /*53220*/  HMMA.16816.F32 R40, R20.reuse, R46, R40 ;  /* 0x0000002e1428723c */ /* 0x040ff00000001828 */
[----:B------:R-:W-:Y:S01]  /*53230*/  HMMA.16816.F32 R32, R20, R38, R32 ;  /* 0x000000261420723c */ /* 0x000fe20000001820 */
[----:B------:R-:W-:Y:S02]  /*53240*/  STL.64 [R1+0x4280], R58 ;  /* 0x0042803a01007387 */ /* 0x000fe40000100a00 */
[----:B------:R-:W-:-:S02]  /*53250*/  IMAD.MOV.U32 R3, RZ, RZ, R46 ;  /* 0x000000ffff037224 */ /* 0x000fc400078e002e */
[----:B------:R-:W-:Y:S02]  /*53260*/  IMAD.MOV.U32 R2, RZ, RZ, R47 ;  /* 0x000000ffff027224 */ /* 0x000fe400078e002f */
[----:B------:R-:W-:Y:S02]  /*53270*/  IMAD.MOV.U32 R17, RZ, RZ, R38 ;  /* 0x000000ffff117224 */ /* 0x000fe400078e0026 */
[----:B------:R-:W-:-:S06]  /*53280*/  IMAD.MOV.U32 R16, RZ, RZ, R39 ;  /* 0x000000ffff107224 */ /* 0x000fcc00078e0027 */
[----:B------:R0:W-:Y:S01]  /*53290*/  STL.64 [R1+0x16c0], R40 ;  /* 0x0016c02801007387 */ /* 0x0001e20000100a00 */
[----:B------:R1:W-:Y:S03]  /*532a0*/  STL.64 [R1+0x16c8], R42 ;  /* 0x0016c82a01007387 */ /* 0x0003e60000100a00 */
[----:B0-----:R-:W3:Y:S01]  /*532b0*/  LDL.LU R40, [R1+0xdf0] ;  /* 0x000df00001287983 */ /* 0x001ee20000300800 */
[----:B------:R-:W3:Y:S02]  /*532c0*/  LDL.LU R41, [R1+0xdf4] ;  /* 0x000df40001297983 */ /* 0x000ee40000300800 */
[----:B-1----:R-:W3:Y:S02]  /*532d0*/  LDL.LU R42, [R1+0xdf8] ;  /* 0x000df800012a7983 */ /* 0x002ee40000300800 */
[----:B------:R-:W3:Y:S01]  /*532e0*/  LDL.LU R43, [R1+0xdfc] ;  /* 0x000dfc00012b7983 */ /* 0x000ee20000300800 */
[----:B------:R-:W4:Y:S01]  /*532f0*/  LDL.LU R44, [R1+0xc70] ;  /* 0x000c7000012c7983 */ /* 0x000f220000300800 */
[----:B------:R-:W4:Y:S02]  /*53300*/  LDL.LU R45, [R1+0xc74] ;  /* 0x000c7400012d7983 */ /* 0x000f240000300800 */
[----:B------:R-:W4:Y:S02]  /*53310*/  LDL.LU R46, [R1+0xc78] ;  /* 0x000c7800012e7983 */ /* 0x000f240000300800 */
[----:B------:R-:W4:Y:S01]  /*53320*/  LDL.LU R47, [R1+0xc7c] ;  /* 0x000c7c00012f7983 */ /* 0x000f220000300800 */
[----:B------:R0:W-:Y:S01]  /*53330*/  STL.64 [R1+0x16b8], R34 ;  /* 0x0016b82201007387 */ /* 0x0001e20000100a00 */
[----:B------:R-:W3:Y:S02]  /*53340*/  LDL.LU R36, [R1+0xde0] ;  /* 0x000de00001247983 */ /* 0x000ee40000300800 */
[----:B------:R-:W3:Y:S02]  /*53350*/  LDL.LU R37, [R1+0xde4] ;  /* 0x000de40001257983 */ /* 0x000ee40000300800 */
[----:B------:R-:W3:Y:S01]  /*53360*/  LDL.LU R38, [R1+0xde8] ;  /* 0x000de80001267983 */ /* 0x000ee20000300800 */
[----:B------:R-:W3:Y:S01]  /*53370*/  LDL.LU R39, [R1+0xdec] ;  /* 0x000dec0001277983 */ /* 0x000ee20000300800 */
[----:B------:R-:W3:Y:S02]  /*53380*/  LDL.LU R56, [R1+0xda0] ;  /* 0x000da00001387983 */ /* 0x000ee40000300800 */
[----:B------:R-:W3:Y:S02]  /*53390*/  LDL.LU R57, [R1+0xda4] ;  /* 0x000da40001397983 */ /* 0x000ee40000300800 */
[----:B------:R-:W3:Y:S02]  /*533a0*/  LDL.LU R58, [R1+0xda8] ;  /* 0x000da800013a7983 */ /* 0x000ee40000300800 */
[----:B------:R-:W-:Y:S01]  /*533b0*/  IMAD.MOV.U32 R28, RZ, RZ, R32 ;  /* 0x000000ffff1c7224 */ /* 0x000fe200078e0020 */
[----:B------:R-:W3:Y:S01]  /*533c0*/  LDL.LU R59, [R1+0xdac] ;  /* 0x000dac00013b7983 */ /* 0x000ee20000300800 */
[----:B------:R-:W-:-:S02]  /*533d0*/  IMAD.MOV.U32 R29, RZ, RZ, R33 ;  /* 0x000000ffff1d7224 */ /* 0x000fc400078e0021 */
[----:B------:R-:W3:Y:S02]  /*533e0*/  LDL.LU R32, [R1+0xdd0] ;  /* 0x000dd00001207983 */ /* 0x000ee40000300800 */
[----:B------:R-:W3:Y:S01]  /*533f0*/  LDL.LU R33, [R1+0xdd4] ;  /* 0x000dd40001217983 */ /* 0x000ee20000300800 */
[----:B0-----:R-:W3:Y:S01]  /*53400*/  LDL.LU R34, [R1+0xdd8] ;  /* 0x000dd80001227983 */ /* 0x001ee20000300800 */
[----:B------:R-:W3:Y:S02]  /*53410*/  LDL.LU R35, [R1+0xddc] ;  /* 0x000ddc0001237983 */ /* 0x000ee40000300800 */
[----:B------:R-:W3:Y:S02]  /*53420*/  LDL.LU R52, [R1+0xd90] ;  /* 0x000d900001347983 */ /* 0x000ee40000300800 */
[----:B------:R-:W3:Y:S01]  /*53430*/  LDL.LU R53, [R1+0xd94] ;  /* 0x000d940001357983 */ /* 0x000ee20000300800 */
[----:B------:R-:W3:Y:S01]  /*53440*/  LDL.LU R54, [R1+0xd98] ;  /* 0x000d980001367983 */ /* 0x000ee20000300800 */
[----:B------:R-:W3:Y:S01]  /*53450*/  LDL.LU R55, [R1+0xd9c] ;  /* 0x000d9c0001377983 */ /* 0x000ee20000300800 */
[----:B--2---:R-:W-:Y:S01]  /*53460*/  HMMA.16816.F32 R12, R20, R26, R12 ;  /* 0x0000001a140c723c */ /* 0x004fe2000000180c */
[----:B------:R-:W-:-:S02]  /*53470*/  IMAD.MOV.U32 R49, RZ, RZ, R26 ;  /* 0x000000ffff317224 */ /* 0x000fc400078e001a */
[----:B------:R-:W-:Y:S02]  /*53480*/  IMAD.MOV.U32 R48, RZ, RZ, R27 ;  /* 0x000000ffff307224 */ /* 0x000fe400078e001b */
[----:B------:R-:W2:Y:S11]  /*53490*/  LDL.LU.64 R26, [R1+0x42e0] ;  /* 0x0042e000011a7983 */ /* 0x000eb60000300a00 */
[----:B------:R-:W-:Y:S07]  /*534a0*/  @!UPT UIADD3 URZ, URZ, URZ, URZ ;  /* 0x0000003f3f3ff290 */ /* 0x000fee000fffe03f */
[----:B------:R0:W-:Y:S04]  /*534b0*/  STL.64 [R1+0x16a8], R14 ;  /* 0x0016a80e01007387 */ /* 0x0001e80000100a00 */
[----:B0-----:R-:W3:Y:S01]  /*534c0*/  LDL.LU.64 R14, [R1+0x42d8] ;  /* 0x0042d800010e7983 */ /* 0x001ee20000300a00 */
[----:B------:R-:W-:Y:S02]  /*534d0*/  IMAD.MOV.U32 R24, RZ, RZ, R12 ;  /* 0x000000ffff187224 */ /* 0x000fe400078e000c */
[----:B------:R-:W-:Y:S02]  /*534e0*/  IMAD.MOV.U32 R25, RZ, RZ, R13 ;  /* 0x000000ffff197224 */ /* 0x000fe400078e000d */
[----:B------:R-:W2:Y:S01]  /*534f0*/  LDL.LU.64 R12, [R1+0x42d0] ;  /* 0x0042d000010c7983 */ /* 0x000ea20000300a00 */
[C---:B---3--:R-:W-:Y:S08]  /*53500*/  HMMA.16816.F32 R40, R20.reuse, R14, R40 ;  /* 0x0000000e1428723c */ /* 0x048ff00000001828 */
[----:B----4-:R-:W-:Y:S11]  /*53510*/  HMMA.16816.F32 R20, R20, R18, R44 ;  /* 0x000000121414723c */ /* 0x010ff6000000182c */
[----:B------:R-:W-:Y:S04]  /*53520*/  @!UPT UIADD3 URZ, URZ, URZ, URZ ;  /* 0x0000003f3f3ff290 */ /* 0x000fe8000fffe03f */
[----:B------:R-:W-:Y:S01]  /*53530*/  STL.64 [R1+0x1690], R40 ;  /* 0x0016902801007387 */ /* 0x000fe20000100a00 */
[----:B------:R0:W-:Y:S03]  /*53540*/  STL.64 [R1+0x1698], R42 ;  /* 0x0016982a01007387 */ /* 0x0001e60000100a00 */
[----:B0-----:R-:W3:Y:S01]  /*53550*/  LDL.LU.64 R42, [R1+0x42c8] ;  /* 0x0042c800012a7983 */ /* 0x001ee20000300a00 */
[----:B------:R-:W4:Y:S02]  /*53560*/  LDL.LU.64 R40, [R1+0x42c0] ;  /* 0x0042c00001287983 */ /* 0x000f240000300a00 */
[----:B------:R-:W-:Y:S02]  /*53570*/  STL.64 [R1+0x4228], R14 ;  /* 0x0042280e01007387 */ /* 0x000fe40000100a00 */
[----:B--2---:R0:W-:Y:S02]  /*53580*/  STL.64 [R1+0x4220], R12 ;  /* 0x0042200c01007387 */ /* 0x0041e40000100a00 */
[----:B0-----:R-:W2:Y:S01]  /*53590*/  LDL.LU R12, [R1+0xdb0] ;  /* 0x000db000010c7983 */ /* 0x001ea20000300800 */
[----:B------:R-:W2:Y:S02]  /*535a0*/  LDL.LU R13, [R1+0xdb4] ;  /* 0x000db400010d7983 */ /* 0x000ea40000300800 */
[----:B------:R-:W2:Y:S02]  /*535b0*/  LDL.LU R14, [R1+0xdb8] ;  /* 0x000db800010e7983 */ /* 0x000ea40000300800 */
[----:B------:R-:W2:Y:S01]  /*535c0*/  LDL.LU R15, [R1+0xdbc] ;  /* 0x000dbc00010f7983 */ /* 0x000ea20000300800 */
[----:B------:R-:W3:Y:S01]  /*535d0*/  LDL.LU.64 R46, [R1+0x42b8] ;  /* 0x0042b800012e7983 */ /* 0x000ee20000300a00 */
[----:B------:R-:W3:Y:S02]  /*535e0*/  LDL.LU.64 R44, [R1+0x42b0] ;  /* 0x0042b000012c7983 */ /* 0x000ee40000300a00 */
[----:B------:R-:W-:Y:S02]  /*535f0*/  STL.64 [R1+0x4218], R18 ;  /* 0x0042181201007387 */ /* 0x000fe40000100a00 */
[----:B------:R-:W-:Y:S01]  /*53600*/  STL.64 [R1+0x1110], R20 ;  /* 0x0011101401007387 */ /* 0x000fe20000100a00 */
[----:B------:R-:W-:Y:S02]  /*53610*/  STL.64 [R1+0x1118], R22 ;  /* 0x0011181601007387 */ /* 0x000fe40000100a00 */
[----:B------:R-:W0:Y:S02]  /*53620*/  LDSM.16.MT88.4 R20, [R60+0x2180] ;  /* 0x002180003c14783b */ /* 0x000e240000004200 */
[----:B0-----:R0:W-:Y:S02]  /*53630*/  STL.64 [R1+0x4140], R22 ;  /* 0x0041401601007387 */ /* 0x0011e40000100a00 */
[----:B------:R-:W-:Y:S02]  /*53640*/  STL.64 [R1+0x4138], R20 ;  /* 0x0041381401007387 */ /* 0x000fe40000100a00 */
[----:B0-----:R-:W2:Y:S01]  /*53650*/  LDL.LU.64 R22, [R1+0xf8] ;  /* 0x0000f80001167983 */ /* 0x001ea20000300a00 */
[----:B------:R-:W-:Y:S01]  /*53660*/  STL [R1+0x40bc], R60 ;  /* 0x0040bc3c01007387 */ /* 0x000fe20000100800 */
        /* <DEDUP_REMOVED lines=8> */
[----:B----4-:R0:W-:Y:S02]  /*536f0*/  STL.64 [R1+0x4230], R40 ;  /* 0x0042302801007387 */ /* 0x0101e40000100a00 */
[----:B0-----:R-:W4:Y:S01]  /*53700*/  LDL.LU R40, [R1+0xdc0] ;  /* 0x000dc00001287983 */ /* 0x001f220000300800 */
[----:B------:R-:W4:Y:S02]  /*53710*/  LDL.LU R41, [R1+0xdc4] ;  /* 0x000dc40001297983 */ /* 0x000f240000300800 */
[----:B------:R-:W4:Y:S02]  /*53720*/  LDL.LU R42, [R1+0xdc8] ;  /* 0x000dc800012a7983 */ /* 0x000f240000300800 */
[----:B------:R-:W4:Y:S01]  /*53730*/  LDL.LU R43, [R1+0xdcc] ;  /* 0x000dcc00012b7983 */ /* 0x000f220000300800 */
[C---:B---3--:R-:W-:Y:S11]  /*53740*/  HMMA.16816.F32 R32, R44.reuse, R38, R32 ;  /* 0x000000262c20723c */ /* 0x048ff60000001820 */
[----:B------:R-:W-:Y:S11]  /*53750*/  @!UPT UIADD3 URZ, URZ, URZ, URZ ;  /* 0x0000003f3f3ff290 */ /* 0x000ff6000fffe03f */
[----:B------:R-:W-:Y:S01]  /*53760*/  @!UPT UIADD3 URZ, URZ, URZ, URZ ;  /* 0x0000003f3f3ff290 */ /* 0x000fe2000fffe03f */
[----:B------:R-:W-:Y:S01]  /*53770*/  STL.64 [R1+0x320], R32 ;  /* 0x0003202001007387 */ /* 0x000fe20000100a00 */
[----:B------:R0:W-:Y:S03]  /*53780*/  STL.64 [R1+0x328], R34 ;  /* 0x0003282201007387 */ /* 0x0001e60000100a00 */
[----:B0-----:R-:W4:Y:S01]  /*53790*/  LDL.LU.64 R34, [R1+0x4298] ;  /* 0x0042980001227983 */ /* 0x001f220000300a00 */
[----:B------:R-:W3:Y:S02]  /*537a0*/  LDL.LU.64 R32, [R1+0x4290] ;  /* 0x0042900001207983 */ /* 0x000ee40000300a00 */
[----:B------:R-:W-:Y:S02]  /*537b0*/  STL.64 [R1+0x4200], R38 ;  /* 0x0042002601007387 */ /* 0x000fe40000100a00 */
[----:B--2---:R4:W-:Y:S01]  /*537c0*/  STL.64 [R1+0x41f8], R36 ;  /* 0x0041f82401007387 */ /* 0x0049e20000100a00 */
[C---:B------:R-:W-:Y:S08]  /*537d0*/  HMMA.16816.F32 R12, R44.reuse, R30, R12 ;  /* 0x0000001e2c0c723c */ /* 0x040ff0000000180c */
[C---:B----4-:R-:W-:Y:S01]  /*537e0*/  HMMA.16816.F32 R36, R44.reuse, R34, R40 ;  /* 0x000000222c24723c */ /* 0x050fe20000001828 */
[----:B------:R-:W-:Y:S01]  /*537f0*/  STL.64 [R1+0x41f0], R34 ;  /* 0x0041f02201007387 */ /* 0x000fe20000100a00 */
[----:B---3--:R-:W-:Y:S11]  /*53800*/  STL.64 [R1+0x41e8], R32 ;  /* 0x0041e82001007387 */ /* 0x008ff60000100a00 */
[----:B------:R-:W-:Y:S10]  /*53810*/  @!UPT UIADD3 URZ, URZ, URZ, URZ ;  /* 0x0000003f3f3ff290 */ /* 0x000ff4000fffe03f */
        /* <DEDUP_REMOVED lines=12> */
[----:B0-----:R-:W-:Y:S01]  /*538e0*/  HMMA.16816.F32 R12, R44, R10, R52 ;  /* 0x0000000a2c0c723c */ /* 0x001fe20000001834 */
[----:B------:R-:W-:Y:S01]  /*538f0*/  STL.64 [R1+0x4258], R10 ;  /* 0x0042580a01007387 */ /* 0x000fe20000100a00 */
[----:B------:R-:W-:Y:S02]  /*53900*/  STL.64 [R1+0x4250], R8 ;  /* 0x0042500801007387 */ /* 0x000fe40000100a00 */
[----:B------:R-:W-:Y:S11]  /*53910*/  IMAD.MOV.U32 R34, RZ, RZ, R5 ;  /* 0x000000ffff227224 */ /* 0x000ff600078e0005 */
[----:B------:R-:W-:Y:S08]  /*53920*/  @!UPT UIADD3 URZ, URZ, URZ, URZ ;  /* 0x0000003f3f3ff290 */ /* 0x000ff0000fffe03f */
[----:B------:R-:W-:Y:S01]  /*53930*/  STL.64 [R1+0x2c0], R12 ;  /* 0x0002c00c01007387 */ /* 0x000fe20000100a00 */
[----:B------:R0:W-:Y:S02]  /*53940*/  STL.64 [R1+0x2c8], R14 ;  /* 0x0002c80e01007387 */ /* 0x0001e40000100a00 */
[----:B------:R-:W2:Y:S02]  /*53950*/  LDL.LU R36, [R1+0xd40] ;  /* 0x000d400001247983 */ /* 0x000ea40000300800 */
[----:B------:R-:W2:Y:S01]  /*53960*/  LDL.LU R37, [R1+0xd44] ;  /* 0x000d440001257983 */ /* 0x000ea20000300800 */
[----:B------:R-:W2:Y:S01]  /*53970*/  LDL.LU R38, [R1+0xd48] ;  /* 0x000d480001267983 */ /* 0x000ea20000300800 */
[----:B------:R-:W2:Y:S02]  /*53980*/  LDL.LU R39, [R1+0xd4c] ;  /* 0x000d4c0001277983 */ /* 0x000ea40000300800 */
[----:B0-----:R-:W-:Y:S02]  /*53990*/  IMAD.MOV.U32 R15, RZ, RZ, R48 ;  /* 0x000000ffff0f7224 */ /* 0x001fe400078e0030 */
[----:B------:R-:W-:Y:S01]  /*539a0*/  IMAD.MOV.U32 R14, RZ, RZ, R49 ;  /* 0x000000ffff0e7224 */ /* 0x000fe200078e0031 */
[----:B------:R-:W3:Y:S01]  /*539b0*/  LDL.LU R48, [R1+0xd60] ;  /* 0x000d600001307983 */ /* 0x000ee20000300800 */
[----:B------:R-:W3:Y:S02]  /*539c0*/  LDL.LU R49, [R1+0xd64] ;  /* 0x000d640001317983 */ /* 0x000ee40000300800 */
[----:B------:R-:W3:Y:S02]  /*539d0*/  LDL.LU R50, [R1+0xd68] ;  /* 0x000d680001327983 */ /* 0x000ee40000300800 */
[----:B------:R-:W3:Y:S01]  /*539e0*/  LDL.LU R51, [R1+0xd6c] ;  /* 0x000d6c0001337983 */ /* 0x000ee20000300800 */
[----:B------:R-:W4:Y:S01]  /*539f0*/  LDL.LU R56, [R1+0xd80] ;  /* 0x000d800001387983 */ /* 0x000f220000300800 */
[----:B------:R-:W4:Y:S02]  /*53a00*/  LDL.LU R57, [R1+0xd84] ;  /* 0x000d840001397983 */ /* 0x000f240000300800 */
[----:B------:R-:W4:Y:S02]  /*53a10*/  LDL.LU R58, [R1+0xd88] ;  /* 0x000d8800013a7983 */ /* 0x000f240000300800 */
[----:B------:R-:W4:Y:S01]  /*53a20*/  LDL.LU R59, [R1+0xd8c] ;  /* 0x000d8c00013b7983 */ /* 0x000f220000300800 */
[----:B------:R-:W2:Y:S01]  /*53a30*/  LDL.LU R52, [R1+0xd70] ;  /* 0x000d700001347983 */ /* 0x000ea20000300800 */
[----:B------:R-:W2:Y:S02]  /*53a40*/  LDL.LU R53, [R1+0xd74] ;  /* 0x000d740001357983 */ /* 0x000ea40000300800 */
[----:B------:R-:W2:Y:S02]  /*53a50*/  LDL.LU R54, [R1+0xd78] ;  /* 0x000d780001367983 */ /* 0x000ea40000300800 */
[----:B------:R-:W2:Y:S01]  /*53a60*/  LDL.LU R55, [R1+0xd7c] ;  /* 0x000d7c0001377983 */ /* 0x000ea20000300800 */
[----:B------:R-:W3:Y:S01]  /*53a70*/  LDL.LU R5, [R1+0x4288] ;  /* 0x0042880001057983 */ /* 0x000ee20000300800 */
[----:B------:R-:W3:Y:S02]  /*53a80*/  LDL.LU R28, [R1+0xd50] ;  /* 0x000d5000011c7983 */ /* 0x000ee40000300800 */
[----:B------:R-:W3:Y:S02]  /*53a90*/  LDL.LU R29, [R1+0xd54] ;  /* 0x000d5400011d7983 */ /* 0x000ee40000300800 */
[----:B------:R-:W3:Y:S01]  /*53aa0*/  LDL.LU R30, [R1+0xd58] ;  /* 0x000d5800011e7983 */ /* 0x000ee20000300800 */
[----:B------:R-:W3:Y:S01]  /*53ab0*/  LDL.LU R31, [R1+0xd5c] ;  /* 0x000d5c00011f7983 */ /* 0x000ee20000300800 */
[----:B------:R-:W-:Y:S02]  /*53ac0*/  STL.64 [R1+0x4260], R14 ;  /* 0x0042600e01007387 */ /* 0x000fe40000100a00 */
[----:B------:R-:W3:Y:S02]  /*53ad0*/  LDL.LU R40, [R1+0xd10] ;  /* 0x000d100001287983 */ /* 0x000ee40000300800 */
[----:B------:R-:W3:Y:S01]  /*53ae0*/  LDL.LU R41, [R1+0xd14] ;  /* 0x000d140001297983 */ /* 0x000ee20000300800 */
[----:B------:R-:W3:Y:S01]  /*53af0*/  LDL.LU R42, [R1+0xd18] ;  /* 0x000d1800012a7983 */ /* 0x000ee20000300800 */
[----:B------:R-:W3:Y:S02]  /*53b00*/  LDL.LU R43, [R1+0xd1c] ;  /* 0x000d1c00012b7983 */ /* 0x000ee40000300800 */
[----:B------:R-:W-:-:S02]  /*53b10*/  IMAD.MOV.U32 R27, RZ, RZ, R16 ;  /* 0x000000ffff1b7224 */ /* 0x000fc400078e0010 */
[----:B------:R-:W-:Y:S01]  /*53b20*/  IMAD.MOV.U32 R26, RZ, RZ, R17 ;  /* 0x000000ffff1a7224 */ /* 0x000fe200078e0011 */
[C---:B----4-:R-:W-:Y:S08]  /*53b30*/  HMMA.16816.F32 R56, R44.reuse, R6, R56 ;  /* 0x000000062c38723c */ /* 0x050ff00000001838 */
[----:B--2---:R-:W-:Y:S01]  /*53b40*/  HMMA.16816.F32 R52, R44, R22, R52 ;  /* 0x000000162c34723c */ /* 0x004fe20000001834 */
[----:B---3--:R-:W-:Y:S01]  /*53b50*/  STL.64 [R1+0x4270], R42 ;  /* 0x0042702a01007387 */ /* 0x008fe20000100a00 */
[----:B------:R0:W-:Y:S02]  /*53b60*/  STL.64 [R1+0x4268], R40 ;  /* 0x0042682801007387 */ /* 0x0001e40000100a00 */
        /* <DEDUP_REMOVED lines=8> */
[----:B------:R-:W4:Y:S01]  /*53bf0*/  LDL.LU R16, [R1+0xd00] ;  /* 0x000d000001107983 */ /* 0x000f220000300800 */
[----:B------:R-:W4:Y:S02]  /*53c00*/  LDL.LU R17, [R1+0xd04] ;  /* 0x000d040001117983 */ /* 0x000f240000300800 */
[----:B------:R-:W4:Y:S02]  /*53c10*/  LDL.LU R18, [R1+0xd08] ;  /* 0x000d080001127983 */ /* 0x000f240000300800 */
[----:B------:R-:W4:Y:S01]  /*53c20*/  LDL.LU R19, [R1+0xd0c] ;  /* 0x000d0c0001137983 */ /* 0x000f220000300800 */
[----:B------:R-:W-:Y:S01]  /*53c30*/  STL.64 [R1+0x1560], R56 ;  /* 0x0015603801007387 */ /* 0x000fe20000100a00 */
[----:B------:R0:W-:Y:S03]  /*53c40*/  STL.64 [R1+0x1568], R58 ;  /* 0x0015683a01007387 */ /* 0x0001e60000100a00 */
[----:B0-----:R-:W2:Y:S01]  /*53c50*/  LDL.LU.64 R58, [R1+0x4280] ;  /* 0x00428000013a7983 */ /* 0x001ea20000300a00 */
[----:B------:R-:W-:Y:S02]  /*53c60*/  STL.64 [R1+0x1550], R52 ;  /* 0x0015503401007387 */ /* 0x000fe40000100a00 */
[----:B------:R0:W-:Y:S02]  /*53c70*/  STL.64 [R1+0x1558], R54 ;  /* 0x0015583601007387 */ /* 0x0001e40000100a00 */
[----:B0-----:R-:W3:Y:S01]  /*53c80*/  LDL.LU.64 R54, [R1+0x4278] ;  /* 0x0042780001367983 */ /* 0x001ee20000300a00 */
[----:B------:R-:W-:-:S07]  /*53c90*/  IMAD.MOV.U32 R35, RZ, RZ, R61 ;  /* 0x000000ffff237224 */ /* 0x000fce00078e003d */
[----:B------:R-:W-:Y:S01]  /*53ca0*/  HMMA.16816.F32 R32, R44, R34, R28 ;  /* 0x000000222c20723c */ /* 0x000fe2000000181c */
[----:B------:R-:W-:Y:S02]  /*53cb0*/  IMAD.MOV.U32 R14, RZ, RZ, R3 ;  /* 0x000000ffff0e7224 */ /* 0x000fe400078e0003 */
[----:B------:R-:W-:-:S05]  /*53cc0*/  IMAD.MOV.U32 R15, RZ, RZ, R2 ;  /* 0x000000ffff0f7224 */ /* 0x000fca00078e0002 */
[C---:B--2---:R-:W-:Y:S08]  /*53cd0*/  HMMA.16816.F32 R28, R44.reuse, R58, R36 ;  /* 0x0000003a2c1c723c */ /* 0x044ff00000001824 */
[C---:B---3--:R-:W-:Y:S08]  /*53ce0*/  HMMA.16816.F32 R48, R44.reuse, R54, R48 ;  /* 0x000000362c30723c */ /* 0x048ff00000001830 */
[----:B------:R-:W-:Y:S11]  /*53cf0*/  HMMA.16816.F32 R12, R44, R14, R40 ;  /* 0x0000000e2c0c723c */ /* 0x000ff60000001828 */
[----:B------:R-:W-:Y:S04]  /*53d00*/  @!UPT UIADD3 URZ, URZ, URZ, URZ ;  /* 0x0000003f3f3ff290 */ /* 0x000fe8000fffe03f */
[----:B------:R0:W-:Y:S01]  /*53d10*/  STL.64 [R1+0x1540], R48 ;  /* 0x0015403001007387 */ /* 0x0001e20000100a00 */
[----:B------:R1:W-:Y:S03]  /*53d20*/  STL.64 [R1+0x1548], R50 ;  /* 0x0015483201007387 */ /* 0x0003e60000100a00 */
[----:B0-----:R-:W2:Y:S01]  /*53d30*/  LDL.LU R48, [R1+0xc60] ;  /* 0x000c600001307983 */ /* 0x001ea20000300800 */
[----:B------:R-:W2:Y:S02]  /*53d40*/  LDL.LU R49, [R1+0xc64] ;  /* 0x000c640001317983 */ /* 0x000ea40000300800 */
[----:B-1----:R-:W2:Y:S02]  /*53d50*/  LDL.LU R50, [R1+0xc68] ;  /* 0x000c680001327983 */ /* 0x002ea40000300800 */
[----:B------:R-:W2:Y:S01]  /*53d60*/  LDL.LU R51, [R1+0xc6c] ;  /* 0x000c6c0001337983 */ /* 0x000ea20000300800 */
[----:B------:R-:W-:Y:S01]  /*53d70*/  STL.64 [R1+0x1530], R32 ;  /* 0x0015302001007387 */ /* 0x000fe20000100a00 */
[----:B------:R-:W-:Y:S02]  /*53d80*/  STL.64 [R1+0x1538], R34 ;  /* 0x0015382201007387 */ /* 0x000fe40000100a00 */
[----:B------:R0:W-:Y:S02]  /*53d90*/  STL.64 [R1+0x1520], R28 ;  /* 0x0015201c01007387 */ /* 0x0001e40000100a00 */
[----:B------:R1:W-:Y:S01]  /*53da0*/  STL.64 [R1+0x1528], R30 ;  /* 0x0015281e01007387 */ /* 0x0003e20000100a00 */
[----:B------:R-:W3:Y:S01]  /*53db0*/  LDL.LU R36, [R1+0xc50] ;  /* 0x000c500001247983 */ /* 0x000ee20000300800 */
[----:B------:R-:W3:Y:S02]  /*53dc0*/  LDL.LU R37, [R1+0xc54] ;  /* 0x000c540001257983 */ /* 0x000ee40000300800 */
[----:B------:R-:W3:Y:S02]  /*53dd0*/  LDL.LU R38, [R1+0xc58] ;  /* 0x000c580001267983 */ /* 0x000ee40000300800 */
[----:B------:R-:W3:Y:S01]  /*53de0*/  LDL.LU R39, [R1+0xc5c] ;  /* 0x000c5c0001277983 */ /* 0x000ee20000300800 */
        /* <DEDUP_REMOVED lines=9> */
[----:B------:R-:W-:-:S02]  /*53e80*/  IMAD.MOV.U32 R3, RZ, RZ, R58 ;  /* 0x000000ffff037224 */ /* 0x000fc400078e003a */
[----:B------:R-:W2:Y:S02]  /*53e90*/  LDL.LU R57, [R1+0xf44] ;  /* 0x000f440001397983 */ /* 0x000ea40000300800 */
[----:B------:R-:W-:Y:S01]  /*53ea0*/  IMAD.MOV.U32 R2, RZ, RZ, R59 ;  /* 0x000000ffff027224 */ /* 0x000fe200078e003b */
[----:B------:R-:W2:Y:S01]  /*53eb0*/  LDL.LU R58, [R1+0xf48] ;  /* 0x000f4800013a7983 */ /* 0x000ea20000300800 */
[----:B------:R-:W2:Y:S02]  /*53ec0*/  LDL.LU R59, [R1+0xf4c] ;  /* 0x000f4c00013b7983 */ /* 0x000ea40000300800 */
[----:B------:R-:W2:Y:S02]  /*53ed0*/  LDL.LU.64 R42, [R1+0x4270] ;  /* 0x00427000012a7983 */ /* 0x000ea40000300a00 */
[----:B------:R-:W2:Y:S01]  /*53ee0*/  LDL.LU.64 R40, [R1+0x4268] ;  /* 0x0042680001287983 */ /* 0x000ea20000300a00 */
[----:B------:R-:W-:Y:S01]  /*53ef0*/  STL.64 [R1+0x1510], R12 ;  /* 0x0015100c01007387 */ /* 0x000fe20000100a00 */
[----:B------:R0:W-:Y:S03]  /*53f00*/  STL.64 [R1+0x1518], R14 ;  /* 0x0015180e01007387 */ /* 0x0001e60000100a00 */
[----:B0-----:R-:W2:Y:S01]  /*53f10*/  LDL.LU.64 R14, [R1+0x4260] ;  /* 0x00426000010e7983 */ /* 0x001ea20000300a00 */
[C---:B------:R-:W-:Y:S01]  /*53f20*/  HMMA.16816.F32 R24, R44.reuse, R26, R8 ;  /* 0x0000001a2c18723c */ /* 0x040fe20000001808 */
[----:B------:R-:W3:Y:S02]  /*53f30*/  LDL.LU.64 R10, [R1+0x4258] ;  /* 0x00425800010a7983 */ /* 0x000ee40000300a00 */
[----:B------:R-:W3:Y:S11]  /*53f40*/  LDL.LU.64 R8, [R1+0x4250] ;  /* 0x0042500001087983 */ /* 0x000ef60000300a00 */
[----:B------:R-:W-:Y:S09]  /*53f50*/  @!UPT UIADD3 URZ, URZ, URZ, URZ ;  /* 0x0000003f3f3ff290 */ /* 0x000ff2000fffe03f */
[----:B------:R-:W-:Y:S01]  /*53f60*/  STL.64 [R1+0x1500], R24 ;  /* 0x0015001801007387 */ /* 0x000fe20000100a00 */
[----:B------:R0:W-:Y:S03]  /*53f70*/  STL.64 [R1+0x1508], R26 ;  /* 0x0015081a01007387 */ /* 0x0001e60000100a00 */
[----:B0-----:R-:W3:Y:S01]  /*53f80*/  LDL.LU.64 R26, [R1+0x4248] ;  /* 0x00424800011a7983 */ /* 0x001ee20000300a00 */
[----:B------:R-:W3:Y:S01]  /*53f90*/  LDL.LU.64 R24, [R1+0x4240] ;  /* 0x0042400001187983 */ /* 0x000ee20000300a00 */
[C---:B--2---:R-:W-:Y:S02]  /*53fa0*/  HMMA.16816.F32 R12, R44.reuse, R14, R40 ;  /* 0x0000000e2c0c723c */ /* 0x044fe40000001828 */
[----:B------:R-:W3:Y:S01]  /*53fb0*/  LDL.LU.64 R42, [R1+0x4238] ;  /* 0x00423800012a7983 */ /* 0x000ee20000300a00 */
[----:B------:R-:W2:Y:S11]  /*53fc0*/  LDL.LU.64 R40, [R1+0x4230] ;  /* 0x0042300001287983 */ /* 0x000eb60000300a00 */
[----:B------:R-:W-:Y:S09]  /*53fd0*/  @!UPT UIADD3 URZ, URZ, URZ, URZ ;  /* 0x0000003f3f3ff290 */ /* 0x000ff2000fffe03f */
[----:B------:R-:W-:Y:S01]  /*53fe0*/  STL.64 [R1+0x14f0], R12 ;  /* 0x0014f00c01007387 */ /* 0x000fe20000100a00 */
[----:B------:R0:W-:Y:S03]  /*53ff0*/  STL.64 [R1+0x14f8], R14 ;  /* 0x0014f80e01007387 */ /* 0x0001e60000100a00 */
[----:B0-----:R-:W4:Y:S01]  /*54000*/  LDL.LU.64 R14, [R1+0x4228] ;  /* 0x00422800010e7983 */ /* 0x001f220000300a00 */
[----:B------:R-:W2:Y:S01]  /*54010*/  LDL.LU.64 R12, [R1+0x4220] ;  /* 0x00422000010c7983 */ /* 0x000ea20000300a00 */
[C---:B----4-:R-:W-:Y:S11]  /*54020*/  HMMA.16816.F32 R16, R44.reuse, R14, R16 ;  /* 0x0000000e2c10723c */ /* 0x050ff60000001810 */
[----:B------:R-:W-:Y:S11]  /*54030*/  @!UPT UIADD3 URZ, URZ, URZ, URZ ;  /* 0x0000003f3f3ff290 */ /* 0x000ff6000fffe03f */
[----:B------:R-:W-:Y:S01]  /*54040*/  @!UPT UIADD3 URZ, URZ, URZ, URZ ;  /* 0x0000003f3f3ff290 */ /* 0x000fe2000fffe03f */
[----:B------:R-:W-:Y:S01]  /*54050*/  STL.64 [R1+0x14e0], R16 ;  /* 0x0014e01001007387 */ /* 0x000fe20000100a00 */
[----:B------:R0:W-:Y:S03]  /*54060*/  STL.64 [R1+0x14e8], R18 ;  /* 0x0014e81201007387 */ /* 0x0001e60000100a00 */
[----:B0-----:R-:W4:Y:S01]  /*54070*/  LDL.LU.64 R18, [R1+0x4218] ;  /* 0x0042180001127983 */ /* 0x001f220000300a00 */
[----:B------:R-:W-:Y:S02]  /*54080*/  STL.64 [R1+0x4158], R14 ;  /* 0x0041580e01007387 */ /* 0x000fe40000100a00 */
[----:B--2---:R0:W-:Y:S02]  /*54090*/  STL.64 [R1+0x4150], R12 ;  /* 0x0041500c01007387 */ /* 0x0041e40000100a00 */
[----:B0-----:R-:W2:Y:S01]  /*540a0*/  LDL.LU R12, [R1+0xf50] ;  /* 0x000f5000010c7983 */ /* 0x001ea20000300800 */
[----:B------:R-:W2:Y:S02]  /*540b0*/  LDL.LU R13, [R1+0xf54] ;  /* 0x000f5400010d7983 */ /* 0x000ea40000300800 */
[----:B------:R-:W2:Y:S02]  /*540c0*/  LDL.LU R14, [R1+0xf58] ;  /* 0x000f5800010e7983 */ /* 0x000ea40000300800 */
[----:B------:R-:W2:Y:S01]  /*540d0*/  LDL.LU R15, [R1+0xf5c] ;  /* 0x000f5c00010f7983 */ /* 0x000ea20000300800 */
[----:B----4-:R-:W-:Y:S01]  /*540e0*/  HMMA.16816.F32 R44, R44, R18, R48 ;  /* 0x000000122c2c723c */ /* 0x010fe20000001830 */
        /* <DEDUP_REMOVED lines=34> */
[----:B------:R-:W-:Y:S01]  /*54310*/  STL.64 [R1+0x41a0], R38 ;  /* 0x0041a02601007387 */ /* 0x000fe20000100a00 */
        /* <DEDUP_REMOVED lines=20> */
[----:B------:R-:W-:Y:S02]  /*54460*/  STL.64 [R1+0x4108], R26 ;  /* 0x0041081a01007387 */ /* 0x000fe40000100a00 */
[----:B------:R0:W-:Y:S02]  /*54470*/  STL.64 [R1+0x4100], R24 ;  /* 0x0041001801007387 */ /* 0x0001e40000100a00 */
[C---:B0-----:R-:W-:Y:S01]  /*54480*/  HMMA.16816.F32 R24, R48.reuse, R10, R16 ;  /* 0x0000000a3018723c */ /* 0x041fe20000001810 */
[----:B------:R-:W-:Y:S01]  /*54490*/  STL.64 [R1+0x3c0], R28 ;  /* 0x0003c01c01007387 */ /* 0x000fe20000100a00 */
[----:B------:R-:W-:Y:S02]  /*544a0*/  STL.64 [R1+0x3c8], R30 ;  /* 0x0003c81e01007387 */ /* 0x000fe40000100a00 */
[----:B------:R-:W-:Y:S04]  /*544b0*/  STL.64 [R1+0x4120], R10 ;  /* 0x0041200a01007387 */ /* 0x000fe80000100a00 */
[C---:B----4-:R-:W-:Y:S11]  /*544c0*/  HMMA.16816.F32 R16, R48.reuse, R6, R44 ;  /* 0x000000063010723c */ /* 0x050ff6000000182c */
[----:B------:R-:W-:Y:S04]  /*544d0*/  @!UPT UIADD3 URZ, URZ, URZ, URZ ;  /* 0x0000003f3f3ff290 */ /* 0x000fe8000fffe03f */
[----:B------:R-:W-:Y:S01]  /*544e0*/  STL.64 [R1+0x3d0], R24 ;  /* 0x0003d01801007387 */ /* 0x000fe20000100a00 */
[----:B------:R-:W-:Y:S02]  /*544f0*/  STL.64 [R1+0x3d8], R26 ;  /* 0x0003d81a01007387 */ /* 0x000fe40000100a00 */
[----:B------:R-:W-:Y:S02]  /*54500*/  STL.64 [R1+0x4130], R6 ;  /* 0x0041300601007387 */ /* 0x000fe40000100a00 */
        /* <DEDUP_REMOVED lines=8> */
[----:B------:R-:W-:Y:S02]  /*54590*/  IMAD.MOV.U32 R47, RZ, RZ, R54 ;  /* 0x000000ffff2f7224 */ /* 0x000fe400078e0036 */
[----:B------:R-:W-:Y:S02]  /*545a0*/  IMAD.MOV.U32 R46, RZ, RZ, R55 ;  /* 0x000000ffff2e7224 */ /* 0x000fe400078e0037 */
[----:B------:R-:W-:Y:S02]  /*545b0*/  IMAD.MOV.U32 R45, RZ, RZ, R22 ;  /* 0x000000ffff2d7224 */ /* 0x000fe400078e0016 */
[----:B------:R-:W-:-:S02]  /*545c0*/  IMAD.MOV.U32 R44, RZ, RZ, R23 ;  /* 0x000000ffff2c7224 */ /* 0x000fc400078e0017 */
[----:B------:R-:W-:Y:S02]  /*545d0*/  IMAD.MOV.U32 R58, RZ, RZ, R9 ;  /* 0x000000ffff3a7224 */ /* 0x000fe400078e0009 */
[----:B------:R-:W-:Y:S02]  /*545e0*/  IMAD.MOV.U32 R59, RZ, RZ, R8 ;  /* 0x000000ffff3b7224 */ /* 0x000fe400078e0008 */
[----:B------:R-:W-:Y:S02]  /*545f0*/  IMAD.MOV.U32 R56, RZ, RZ, R37 ;  /* 0x000000ffff387224 */ /* 0x000fe400078e0025 */
[----:B------:R-:W-:-:S08]  /*54600*/  IMAD.MOV.U32 R57, RZ, RZ, R36 ;  /* 0x000000ffff397224 */ /* 0x000fd000078e0024 */
[----:B------:R-:W-:Y:S01]  /*54610*/  STL.64 [R1+0x1340], R4 ;  /* 0x0013400401007387 */ /* 0x000fe20000100a00 */
[----:B------:R-:W-:Y:S02]  /*54620*/  STL.64 [R1+0x1348], R6 ;  /* 0x0013480601007387 */ /* 0x000fe40000100a00 */
[----:B------:R-:W-:Y:S02]  /*54630*/  STL.64 [R1+0x4188], R46 ;  /* 0x0041882e01007387 */ /* 0x000fe40000100a00 */
[----:B------:R0:W-:Y:S01]  /*54640*/  STL.64 [R1+0x4180], R44 ;  /* 0x0041802c01007387 */ /* 0x0001e20000100a00 */
[----:B------:R-:W-:Y:S01]  /*54650*/  STL.64 [R1+0x4198], R58 ;  /* 0x0041983a01007387 */ /* 0x000fe20000100a00 */
[----:B------:R-:W-:Y:S02]  /*54660*/  STL.64 [R1+0x4190], R56 ;  /* 0x0041903801007387 */ /* 0x000fe40000100a00 */
[----:B------:R-:W2:Y:S02]  /*54670*/  LDL.LU R16, [R1+0xee0] ;  /* 0x000ee00001107983 */ /* 0x000ea40000300800 */
[----:B------:R-:W2:Y:S01]  /*54680*/  LDL.LU R17, [R1+0xee4] ;  /* 0x000ee40001117983 */ /* 0x000ea20000300800 */
[----:B------:R-:W3:Y:S01]  /*54690*/  LDL.LU R18, [R1+0xee8] ;  /* 0x000ee80001127983 */ /* 0x000ee20000300800 */
[----:B------:R-:W3:Y:S03]  /*546a0*/  LDL.LU R19, [R1+0xeec] ;  /* 0x000eec0001137983 */ /* 0x000ee60000300800 */
[----:B---3--:R-:W-:Y:S01]  /*546b0*/  STL.64 [R1+0x41b0], R18 ;  /* 0x0041b01201007387 */ /* 0x008fe20000100a00 */
[----:B--2---:R-:W-:Y:S02]  /*546c0*/  STL.64 [R1+0x41a8], R16 ;  /* 0x0041a81001007387 */ /* 0x004fe40000100a00 */
[----:B0-----:R-:W2:Y:S02]  /*546d0*/  LDL.LU R44, [R1+0xf00] ;  /* 0x000f0000012c7983 */ /* 0x001ea40000300800 */
[----:B------:R-:W2:Y:S01]  /*546e0*/  LDL.LU R45, [R1+0xf04] ;  /* 0x000f0400012d7983 */ /* 0x000ea20000300800 */
[----:B------:R-:W3:Y:S01]  /*546f0*/  LDL.LU R46, [R1+0xf08] ;  /* 0x000f0800012e7983 */ /* 0x000ee20000300800 */
[----:B------:R-:W3:Y:S03]  /*54700*/  LDL.LU R47, [R1+0xf0c] ;  /* 0x000f0c00012f7983 */ /* 0x000ee60000300800 */
[----:B---3--:R-:W-:Y:S01]  /*54710*/  STL.64 [R1+0x41c0], R46 ;  /* 0x0041c02e01007387 */ /* 0x008fe20000100a00 */
[----:B--2---:R-:W-:Y:S02]  /*54720*/  STL.64 [R1+0x41b8], R44 ;  /* 0x0041b82c01007387 */ /* 0x004fe40000100a00 */
[----:B------:R-:W2:Y:S02]  /*54730*/  LDL.LU R36, [R1+0xf10] ;  /* 0x000f100001247983 */ /* 0x000ea40000300800 */
[----:B------:R-:W2:Y:S01]  /*54740*/  LDL.LU R37, [R1+0xf14] ;  /* 0x000f140001257983 */ /* 0x000ea20000300800 */
[----:B------:R-:W3:Y:S01]  /*54750*/  LDL.LU R38, [R1+0xf18] ;  /* 0x000f180001267983 */ /* 0x000ee20000300800 */
[----:B------:R-:W3:Y:S03]  /*54760*/  LDL.LU R39, [R1+0xf1c] ;  /* 0x000f1c0001277983 */ /* 0x000ee60000300800 */
[----:B---3--:R0:W-:Y:S01]  /*54770*/  STL.64 [R1+0x41d0], R38 ;  /* 0x0041d02601007387 */ /* 0x0081e20000100a00 */
[----:B--2---:R-:W-:Y:S02]  /*54780*/  STL.64 [R1+0x41c8], R36 ;  /* 0x0041c82401007387 */ /* 0x004fe40000100a00 */
[----:B------:R-:W2:Y:S02]  /*54790*/  LDL.LU R52, [R1+0xf30] ;  /* 0x000f300001347983 */ /* 0x000ea40000300800 */
[----:B------:R-:W2:Y:S01]  /*547a0*/  LDL.LU R53, [R1+0xf34] ;  /* 0x000f340001357983 */ /* 0x000ea20000300800 */
[----:B------:R-:W2:Y:S01]  /*547b0*/  LDL.LU R54, [R1+0xf38] ;  /* 0x000f380001367983 */ /* 0x000ea20000300800 */
[----:B------:R-:W2:Y:S03]  /*547c0*/  LDL.LU R55, [R1+0xf3c] ;  /* 0x000f3c0001377983 */ /* 0x000ea60000300800 */
[----:B0-----:R-:W2:Y:S01]  /*547d0*/  LDL.LU.64 R38, [R1+0xd8] ;  /* 0x0000d80001267983 */ /* 0x001ea20000300a00 */
[----:B------:R-:W3:Y:S02]  /*547e0*/  LDL.LU R44, [R1+0xf20] ;  /* 0x000f2000012c7983 */ /* 0x000ee40000300800 */
[----:B------:R-:W3:Y:S02]  /*547f0*/  LDL.LU R45, [R1+0xf24] ;  /* 0x000f2400012d7983 */ /* 0x000ee40000300800 */
[----:B------:R-:W3:Y:S01]  /*54800*/  LDL.LU R46, [R1+0xf28] ;  /* 0x000f2800012e7983 */ /* 0x000ee20000300800 */
[----:B------:R-:W3:Y:S01]  /*54810*/  LDL.LU R47, [R1+0xf2c] ;  /* 0x000f2c00012f7983 */ /* 0x000ee20000300800 */
[----:B------:R-:W4:Y:S02]  /*54820*/  LDL.LU.64 R58, [R1+0x28] ;  /* 0x00002800013a7983 */ /* 0x000f240000300a00 */
[----:B------:R-:W4:Y:S02]  /*54830*/  LDL.LU.64 R34, [R1+0x18] ;  /* 0x0000180001227983 */ /* 0x000f240000300a00 */
[----:B------:R-:W4:Y:S01]  /*54840*/  LDL.LU R40, [R1+0xef0] ;  /* 0x000ef00001287983 */ /* 0x000f220000300800 */
[----:B------:R-:W4:Y:S01]  /*54850*/  LDL.LU R41, [R1+0xef4] ;  /* 0x000ef40001297983 */ /* 0x000f220000300800 */
[----:B------:R-:W4:Y:S02]  /*54860*/  LDL.LU R42, [R1+0xef8] ;  /* 0x000ef800012a7983 */ /* 0x000f240000300800 */
[----:B------:R-:W4:Y:S02]  /*54870*/  LDL.LU R43, [R1+0xefc] ;  /* 0x000efc00012b7983 */ /* 0x000f240000300800 */
[----:B------:R-:W4:Y:S01]  /*54880*/  LDL.LU.64 R14, [R1+0x8] ;  /* 0x00000800010e7983 */ /* 0x000f220000300a00 */
        /* <DEDUP_REMOVED lines=22> */
[C---:B--2---:R-:W-:Y:S08]  /*549f0*/  HMMA.16816.F32 R52, R48.reuse, R38, R52 ;  /* 0x000000263034723c */ /* 0x044ff00000001834 */
[C---:B---3--:R-:W-:Y:S11]  /*54a00*/  HMMA.16816.F32 R16, R48.reuse, R18, R44 ;  /* 0x000000123010723c */ /* 0x048ff6000000182c */
[----:B------:R-:W-:Y:S04]  /*54a10*/  @!UPT UIADD3 URZ, URZ, URZ, URZ ;  /* 0x0000003f3f3ff290 */ /* 0x000fe8000fffe03f */
[----:B------:R0:W-:Y:S01]  /*54a20*/  STL.64 [R1+0x1330], R52 ;  /* 0x0013303401007387 */ /* 0x0001e20000100a00 */
[----:B------:R1:W-:Y:S02]  /*54a30*/  STL.64 [R1+0x1338], R54 ;  /* 0x0013383601007387 */ /* 0x0003e40000100a00 */
[----:B0-----:R-:W-:Y:S02]  /*54a40*/  IMAD.MOV.U32 R53, RZ, RZ, R38 ;  /* 0x000000ffff357224 */ /* 0x001fe400078e0026 */
[----:B------:R-:W-:Y:S02]  /*54a50*/  IMAD.MOV.U32 R52, RZ, RZ, R39 ;  /* 0x000000ffff347224 */ /* 0x000fe400078e0027 */
[----:B------:R-:W2:Y:S01]  /*54a60*/  LDL.LU.64 R38, [R1+0x41d0] ;  /* 0x0041d00001267983 */ /* 0x000ea20000300a00 */
[----:B------:R-:W2:Y:S02]  /*54a70*/  LDL.LU.64 R36, [R1+0x41c8] ;  /* 0x0041c80001247983 */ /* 0x000ea40000300a00 */
[----:B------:R-:W3:Y:S02]  /*54a80*/  LDL.LU.64 R46, [R1+0x41c0] ;  /* 0x0041c000012e7983 */ /* 0x000ee40000300a00 */
[----:B------:R-:W3:Y:S01]  /*54a90*/  LDL.LU.64 R44, [R1+0x41b8] ;  /* 0x0041b800012c7983 */ /* 0x000ee20000300a00 */
[----:B----4-:R-:W-:Y:S01]  /*54aa0*/  HMMA.16816.F32 R40, R48, R14, R40 ;  /* 0x0000000e3028723c */ /* 0x010fe20000001828 */
[----:B------:R-:W-:Y:S01]  /*54ab0*/  STL.64 [R1+0x1320], R16 ;  /* 0x0013201001007387 */ /* 0x000fe20000100a00 */
[----:B------:R0:W-:Y:S02]  /*54ac0*/  STL.64 [R1+0x1328], R18 ;  /* 0x0013281201007387 */ /* 0x0001e40000100a00 */
[----:B-1----:R-:W-:-:S02]  /*54ad0*/  IMAD.MOV.U32 R55, RZ, RZ, R34 ;  /* 0x000000ffff377224 */ /* 0x002fc400078e0022 */
[----:B------:R-:W-:Y:S01]  /*54ae0*/  IMAD.MOV.U32 R54, RZ, RZ, R35 ;  /* 0x000000ffff367224 */ /* 0x000fe200078e0023 */
[----:B0-----:R-:W4:Y:S01]  /*54af0*/  LDL.LU.64 R18, [R1+0x41b0] ;  /* 0x0041b00001127983 */ /* 0x001f220000300a00 */
[----:B------:R-:W4:Y:S02]  /*54b00*/  LDL.LU.64 R16, [R1+0x41a8] ;  /* 0x0041a80001107983 */ /* 0x000f240000300a00 */
[----:B------:R-:W-:Y:S02]  /*54b10*/  IMAD.MOV.U32 R60, RZ, RZ, R14 ;  /* 0x000000ffff3c7224 */ /* 0x000fe400078e000e */
[----:B------:R-:W-:Y:S01]  /*54b20*/  IMAD.MOV.U32 R61, RZ, RZ, R15 ;  /* 0x000000ffff3d7224 */ /* 0x000fe200078e000f */
[C---:B--2---:R-:W-:Y:S08]  /*54b30*/  HMMA.16816.F32 R36, R48.reuse, R58, R36 ;  /* 0x0000003a3024723c */ /* 0x044ff00000001824 */
[C---:B---3--:R-:W-:Y:S11]  /*54b40*/  HMMA.16816.F32 R44, R48.reuse, R34, R44 ;  /* 0x00000022302c723c */ /* 0x048ff6000000182c */
[----:B------:R-:W-:Y:S04]  /*54b50*/  @!UPT UIADD3 URZ, URZ, URZ, URZ ;  /* 0x0000003f3f3ff290 */ /* 0x000fe8000fffe03f */
[----:B------:R0:W-:Y:S01]  /*54b60*/  STL.64 [R1+0x1310], R36 ;  /* 0x0013102401007387 */ /* 0x0001e20000100a00 */
[----:B------:R1:W-:Y:S02]  /*54b70*/  STL.64 [R1+0x1318], R38 ;  /* 0x0013182601007387 */ /* 0x0003e40000100a00 */
[----:B0-----:R-:W-:Y:S01]  /*54b80*/  IMAD.MOV.U32 R37, RZ, RZ, R58 ;  /* 0x000000ffff257224 */ /* 0x001fe200078e003a */
[----:B-1----:R-:W2:Y:S01]  /*54b90*/  LDL.LU.64 R38, [R1+0x41a0] ;  /* 0x0041a00001267983 */ /* 0x002ea20000300a00 */
[----:B------:R-:W-:Y:S02]  /*54ba0*/  IMAD.MOV.U32 R36, RZ, RZ, R59 ;  /* 0x000000ffff247224 */ /* 0x000fe400078e003b */
[----:B------:R-:W3:Y:S02]  /*54bb0*/  LDL.LU.64 R58, [R1+0x4198] ;  /* 0x00419800013a7983 */ /* 0x000ee40000300a00 */
[----:B------:R-:W3:Y:S01]  /*54bc0*/  LDL.LU.64 R56, [R1+0x4190] ;  /* 0x0041900001387983 */ /* 0x000ee20000300a00 */
[----:B------:R-:W-:Y:S01]  /*54bd0*/  STL.64 [R1+0x1300], R44 ;  /* 0x0013002c01007387 */ /* 0x000fe20000100a00 */
[----:B------:R0:W-:Y:S03]  /*54be0*/  STL.64 [R1+0x1308], R46 ;  /* 0x0013082e01007387 */ /* 0x0001e60000100a00 */
[----:B0-----:R-:W2:Y:S01]  /*54bf0*/  LDL.LU.64 R46, [R1+0x4188] ;  /* 0x00418800012e7983 */ /* 0x001ea20000300a00 */
[----:B------:R-:W2:Y:S02]  /*54c00*/  LDL.LU.64 R44, [R1+0x4180] ;  /* 0x00418000012c7983 */ /* 0x000ea40000300a00 */
[----:B------:R-:W2:Y:S02]  /*54c10*/  LDL.LU.64 R34, [R1+0x4178] ;  /* 0x0041780001227983 */ /* 0x000ea40000300a00 */
[----:B------:R-:W2:Y:S01]  /*54c20*/  LDL.LU.64 R32, [R1+0x4170] ;  /* 0x0041700001207983 */ /* 0x000ea20000300a00 */
[----:B------:R-:W-:Y:S01]  /*54c30*/  STL.64 [R1+0x12f0], R40 ;  /* 0x0012f02801007387 */ /* 0x000fe20000100a00 */
[----:B------:R0:W-:Y:S03]  /*54c40*/  STL.64 [R1+0x12f8], R42 ;  /* 0x0012f82a01007387 */ /* 0x0001e60000100a00 */
[----:B0-----:R-:W2:Y:S01]  /*54c50*/  LDL.LU.64 R42, [R1+0x4168] ;  /* 0x00416800012a7983 */ /* 0x001ea20000300a00 */
[----:B------:R-:W2:Y:S02]  /*54c60*/  LDL.LU.64 R40, [R1+0x4160] ;  /* 0x0041600001287983 */ /* 0x000ea40000300a00 */
[----:B------:R-:W4:Y:S02]  /*54c70*/  LDL.LU.64 R14, [R1+0x4158] ;  /* 0x00415800010e7983 */ /* 0x000f240000300a00 */
        /* <DEDUP_REMOVED lines=14> */
[----:B------:R-:W4:Y:S01]  /*54d60*/  LDL.LU.64 R22, [R1+0x4140] ;  /* 0x0041400001167983 */ /* 0x000f220000300a00 */
[----:B------:R-:W4:Y:S11]  /*54d70*/  LDL.LU.64 R20, [R1+0x4138] ;  /* 0x0041380001147983 */ /* 0x000f360000300a00 */
[----:B------:R-:W-:Y:S10]  /*54d80*/  @!UPT UIADD3 URZ, URZ, URZ, URZ ;  /* 0x0000003f3f3ff290 */ /* 0x000ff4000fffe03f */
[----:B------:R0:W-:Y:S01]  /*54d90*/  STL.64 [R1+0x460], R48 ;  /* 0x0004603001007387 */ /* 0x0001e20000100a00 */
[----:B------:R-:W-:Y:S03]  /*54da0*/  STL.64 [R1+0x468], R50 ;  /* 0x0004683201007387 */ /* 0x000fe60000100a00 */
[----:B0-----:R-:W2:Y:S01]  /*54db0*/  LDL.LU R48, [R1+0xfb0] ;  /* 0x000fb00001307983 */ /* 0x001ea20000300800 */
[----:B------:R-:W2:Y:S01]  /*54dc0*/  LDL.LU R49, [R1+0xfb4] ;  /* 0x000fb40001317983 */ /* 0x000ea20000300800 */
[C---:B----4-:R-:W-:Y:S08]  /*54dd0*/  HMMA.16816.F32 R4, R20.reuse, R42, R4 ;  /* 0x0000002a1404723c */ /* 0x050ff00000001804 */
[C---:B------:R-:W-:Y:S08]  /*54de0*/  HMMA.16816.F32 R8, R20.reuse, R38, R8 ;  /* 0x000000261408723c */ /* 0x040ff00000001808 */
[C---:B------:R-:W-:Y:S07]  /*54df0*/  HMMA.16816.F32 R28, R20.reuse, R34, R28 ;  /* 0x00000022141c723c */ /* 0x040fee000000181c */
[----:B------:R-:W-:Y:S01]  /*54e00*/  STL.64 [R1+0x450], R4 ;  /* 0x0004500401007387 */ /* 0x000fe20000100a00 */
[----:B------:R0:W-:Y:S03]  /*54e10*/  STL.64 [R1+0x458], R6 ;  /* 0x0004580601007387 */ /* 0x0001e60000100a00 */
[----:B0-----:R-:W4:Y:S01]  /*54e20*/  LDL.LU.64 R6, [R1+0x4130] ;  /* 0x0041300001067983 */ /* 0x001f220000300a00 */
[----:B------:R-:W2:Y:S03]  /*54e30*/  LDL.LU.64 R4, [R1+0x4128] ;  /* 0x0041280001047983 */ /* 0x000ea60000300a00 */
[----:B------:R-:W-:Y:S02]  /*54e40*/  STL.64 [R1+0x440], R8 ;  /* 0x0004400801007387 */ /* 0x000fe40000100a00 */
[----:B------:R0:W-:Y:S02]  /*54e50*/  STL.64 [R1+0x448], R10 ;  /* 0x0004480a01007387 */ /* 0x0001e40000100a00 */
[----:B0-----:R-:W3:Y:S04]  /*54e60*/  LDL.LU.64 R10, [R1+0x4120] ;  /* 0x00412000010a7983 */ /* 0x001ee80000300a00 */
        /* <DEDUP_REMOVED lines=10> */
[----:B------:R-:W4:Y:S01]  /*54f10*/  LDL.LU.64 R24, [R1+0x4100] ;  /* 0x0041000001187983 */ /* 0x000f220000300a00 */
[----:B---3--:R-:W-:Y:S01]  /*54f20*/  HMMA.16816.F32 R8, R20, R10, R56 ;  /* 0x0000000a1408723c */ /* 0x008fe20000001838 */
[----:B------:R-:W-:Y:S02]  /*54f30*/  STL.64 [R1+0x39e8], R28 ;  /* 0x0039e81c01007387 */ /* 0x000fe40000100a00 */
[----:B------:R-:W-:Y:S02]  /*54f40*/  IMAD.MOV.U32 R50, RZ, RZ, R33 ;  /* 0x000000ffff327224 */ /* 0x000fe400078e0021 */
[----:B------:R-:W0:Y:S01]  /*54f50*/  S2R R33, SR_TID.X ;  /* 0x0000000000217919 */ /* 0x000e220000002100 */
[----:B------:R-:W-:-:S02]  /*54f60*/  IMAD.MOV.U32 R51, RZ, RZ, R32 ;  /* 0x000000ffff337224 */ /* 0x000fc400078e0020 */
[----:B------:R-:W1:Y:S01]  /*54f70*/  S2R R32, SR_TID.X ;  /* 0x0000000000207919 */ /* 0x000e620000002100 */
[----:B0-----:R-:W-:Y:S01]  /*54f80*/  LOP3.LUT R33, R33, 0x7, RZ, 0xc0, !PT ;  /* 0x0000000721217812 */ /* 0x001fe200078ec0ff */
[----:B-1----:R-:W-:-:S04]  /*54f90*/  IMAD.SHL.U32 R32, R32, 0x2, RZ ;  /* 0x0000000220207824 */ /* 0x002fc800078e00ff */
[----:B------:R-:W-:-:S05]  /*54fa0*/  IMAD R33, R33, 0x90, RZ ;  /* 0x0000009021217824 */ /* 0x000fca00078e02ff */
[----:B------:R-:W-:-:S04]  /*54fb0*/  LOP3.LUT R56, R33, 0x30, R32, 0x78, !PT ;  /* 0x0000003021387812 */ /* 0x000fc800078e7820 */
[----:B------:R-:W-:-:S05]  /*54fc0*/  LOP3.LUT R56, R56, 0x40, RZ, 0x3c, !PT ;  /* 0x0000004038387812 */ /* 0x000fca00078e3cff */
[----:B------:R-:W-:Y:S04]  /*54fd0*/  LDSM.16.M88.4 R28, [R56+0x8400] ;  /* 0x00840000381c783b */ /* 0x000fe80000000200 */
[----:B------:R-:W-:Y:S01]  /*54fe0*/  LDSM.16.M88.4 R32, [R56+0xa400] ;  /* 0x00a400003820783b */ /* 0x000fe20000000200 */
[----:B--2---:R-:W-:Y:S03]  /*54ff0*/  HMMA.16816.F32 R12, R20, R26, R12 ;  /* 0x0000001a140c723c */ /* 0x004fe6000000180c */
[----:B----4-:R-:W-:Y:S02]  /*55000*/  STL.64 [R1+0x39c0], R24 ;  /* 0x0039c01801007387 */ /* 0x010fe40000100a00 */
[----:B------:R-:W-:Y:S11]  /*55010*/  LDSM.16.M88.4 R24, [R56+0x9000] ;  /* 0x009000003818783b */ /* 0x000ff60000000200 */
[----:B------:R-:W-:Y:S07]  /*55020*/  @!UPT UIADD3 URZ, URZ, URZ, URZ ;  /* 0x0000003f3f3ff290 */ /* 0x000fee000fffe03f */
[----:B------:R-:W-:Y:S01]  /*55030*/  STL.64 [R1+0x410], R12 ;  /* 0x0004100c01007387 */ /* 0x000fe20000100a00 */
[----:B------:R-:W-:Y:S02]  /*55040*/  STL.64 [R1+0x418], R14 ;  /* 0x0004180e01007387 */ /* 0x000fe40000100a00 */
[----:B------:R-:W-:Y:S02]  /*55050*/  STL.64 [R1+0x400], R8 ;  /* 0x0004000801007387 */ /* 0x000fe40000100a00 */
[----:B------:R-:W-:Y:S02]  /*55060*/  STL.64 [R1+0x408], R10 ;  /* 0x0004080a01007387 */ /* 0x000fe40000100a00 */
[----:B------:R-:W0:Y:S04]  /*55070*/  LDSM.16.MT88.4 R8, [R0+0x4000] ;  /* 0x004000000008783b */ /* 0x000e280000004200 */
[----:B------:R-:W1:Y:S04]  /*55080*/  LDSM.16.M88.4 R12, [R56+0x8000] ;  /* 0x00800000380c783b */ /* 0x000e680000000200 */
[----:B0-----:R-:W-:Y:S01]  /*55090*/  STL.64 [R1+0x4088], R10 ;  /* 0x0040880a01007387 */ /* 0x001fe20000100a00 */
[----:B------:R-:W-:Y:S02]  /*550a0*/  STL.64 [R1+0x4080], R8 ;  /* 0x0040800801007387 */ /* 0x000fe40000100a00 */
[----:B------:R-:W0:Y:S04]  /*550b0*/  LDSM.16.M88.4 R8, [R56+0x8800] ;  /* 0x008800003808783b */ /* 0x000e280000000200 */
[----:B-1----:R1:W-:Y:S01]  /*550c0*/  STL.64 [R1+0xc0], R12 ;  /* 0x0000c00c01007387 */ /* 0x0023e20000100a00 */
[----:B------:R-:W-:Y:S01]  /*550d0*/  STL.64 [R1+0xc8], R14 ;  /* 0x0000c80e01007387 */ /* 0x000fe20000100a00 */
[----:B------:R-:W-:-:S02]  /*550e0*/  IMAD.MOV.U32 R2, RZ, RZ, R12 ;  /* 0x000000ffff027224 */ /* 0x000fc400078e000c */
[----:B------:R-:W-:Y:S01]  /*550f0*/  IMAD.MOV.U32 R3, RZ, RZ, R13 ;  /* 0x000000ffff037224 */ /* 0x000fe200078e000d */
[----:B0-----:R-:W-:Y:S01]  /*55100*/  STL.64 [R1+0xa0], R8 ;  /* 0x0000a00801007387 */ /* 0x001fe20000100a00 */
[----:B-1----:R-:W-:Y:S02]  /*55110*/  IMAD.MOV.U32 R13, RZ, RZ, R8 ;  /* 0x000000ffff0d7224 */ /* 0x002fe400078e0008 */
[----:B------:R-:W-:Y:S02]  /*55120*/  STL.64 [R1+0xa8], R10 ;  /* 0x0000a80a01007387 */ /* 0x000fe40000100a00 */
[----:B------:R-:W-:Y:S02]  /*55130*/  IMAD.MOV.U32 R12, RZ, RZ, R9 ;  /* 0x000000ffff0c7224 */ /* 0x000fe400078e0009 */
[----:B------:R-:W0:Y:S04]  /*55140*/  LDSM.16.M88.4 R8, [R56+0x8c00] ;  /* 0x008c00003808783b */ /* 0x000e280000000200 */
[----:B------:R1:W-:Y:S01]  /*55150*/  STL.64 [R1+0x40c0], R12 ;  /* 0x0040c00c01007387 */ /* 0x0003e20000100a00 */
[----:B------:R-:W-:Y:S01]  /*55160*/  STL.64 [R1+0xb0], R28 ;  /* 0x0000b01c01007387 */ /* 0x000fe20000100a00 */
[----:B-1----:R-:W-:Y:S02]  /*55170*/  HMMA.16816.F32 R12, R20, R6, R48 ;  /* 0x00000006140c723c */ /* 0x002fe40000001830 */
[----:B------:R-:W-:Y:S04]  /*55180*/  LDSM.16.M88.4 R48, [R56+0xb400] ;  /* 0x00b400003830783b */ /* 0x000fe80000000200 */
[----:B0-----:R-:W-:Y:S01]  /*55190*/  STL.64 [R1+0x90], R8 ;  /* 0x0000900801007387 */ /* 0x001fe20000100a00 */
[----:B------:R-:W-:Y:S02]  /*551a0*/  STL.64 [R1+0x98], R10 ;  /* 0x0000980a01007387 */ /* 0x000fe40000100a00 */
[----:B------:R-:W-:Y:S02]  /*551b0*/  STL.64 [R1+0xb8], R30 ;  /* 0x0000b81e01007387 */ /* 0x000fe40000100a00 */
[----:B------:R-:W-:Y:S02]  /*551c0*/  STL.64 [R1+0x40a0], R28 ;  /* 0x0040a01c01007387 */ /* 0x000fe40000100a00 */
[----:B------:R-:W0:Y:S04]  /*551d0*/  LDSM.16.M88.4 R28, [R56+0x9400] ;  /* 0x00940000381c783b */ /* 0x000e280000000200 */
[----:B------:R-:W1:Y:S04]  /*551e0*/  LDSM.16.M88.4 R8, [R56+0x9800] ;  /* 0x009800003808783b */ /* 0x000e680000000200 */
[----:B0-----:R-:W-:Y:S01]  /*551f0*/  STL.64 [R1+0x70], R28 ;  /* 0x0000701c01007387 */ /* 0x001fe20000100a00 */
[----:B------:R-:W-:Y:S02]  /*55200*/  STL.64 [R1+0x78], R30 ;  /* 0x0000781e01007387 */ /* 0x000fe40000100a00 */
[----:B------:R-:W-:Y:S02]  /*55210*/  STL.64 [R1+0x3f0], R12 ;  /* 0x0003f00c01007387 */ /* 0x000fe40000100a00 */
[----:B------:R-:W-:Y:S02]  /*55220*/  STL.64 [R1+0x3f8], R14 ;  /* 0x0003f80e01007387 */ /* 0x000fe40000100a00 */
[----:B------:R-:W0:Y:S01]  /*55230*/  LDSM.16.M88.4 R12, [R56+0x9c00] ;  /* 0x009c0000380c783b */ /* 0x000e220000000200 */
[----:B-1----:R-:W-:-:S03]  /*55240*/  IMAD.MOV.U32 R16, RZ, RZ, R8 ;  /* 0x000000ffff107224 */ /* 0x002fc600078e0008 */
[----:B------:R-:W-:Y:S01]  /*55250*/  STL.64 [R1+0x68], R10 ;  /* 0x0000680a01007387 */ /* 0x000fe20000100a00 */
[----:B------:R-:W-:Y:S02]  /*55260*/  IMAD.MOV.U32 R17, RZ, RZ, R9 ;  /* 0x000000ffff117224 */ /* 0x000fe400078e0009 */
[----:B------:R-:W1:Y:S04]  /*55270*/  LDSM.16.M88.4 R8, [R56+0xa000] ;  /* 0x00a000003808783b */ /* 0x000e680000000200 */
[----:B------:R-:W-:Y:S01]  /*55280*/  STL.64 [R1+0x40b0], R18 ;  /* 0x0040b01201007387 */ /* 0x000fe20000100a00 */
[----:B------:R-:W-:Y:S01]  /*55290*/  STL.64 [R1+0x40a8], R16 ;  /* 0x0040a81001007387 */ /* 0x000fe20000100a00 */
[----:B------:R-:W-:Y:S02]  /*552a0*/  STL.64 [R1+0x80], R24 ;  /* 0x0000801801007387 */ /* 0x000fe40000100a00 */
[----:B------:R-:W-:Y:S01]  /*552b0*/  STL.64 [R1+0x88], R26 ;  /* 0x0000881a01007387 */ /* 0x000fe20000100a00 */
[----:B0-----:R-:W-:Y:S01]  /*552c0*/  STL.64 [R1+0x50], R12 ;  /* 0x0000500c01007387 */ /* 0x001fe20000100a00 */
[----:B------:R-:W-:Y:S03]  /*552d0*/  STL.64 [R1+0x58], R14 ;  /* 0x0000580e01007387 */ /* 0x000fe60000100a00 */
[----:B-1----:R-:W-:Y:S01]  /*552e0*/  STL.64 [R1+0x40], R8 ;  /* 0x0000400801007387 */ /* 0x002fe20000100a00 */
[----:B------:R0:W-:Y:S02]  /*552f0*/  STL.64 [R1+0x48], R10 ;  /* 0x0000480a01007387 */ /* 0x0001e40000100a00 */
[----:B0-----:R-:W-:-:S02]  /*55300*/  IMAD.MOV.U32 R10, RZ, RZ, R37 ;  /* 0x000000ffff0a7224 */ /* 0x001fc400078e0025 */
[----:B------:R-:W-:Y:S02]  /*55310*/  IMAD.MOV.U32 R11, RZ, RZ, R36 ;  /* 0x000000ffff0b7224 */ /* 0x000fe400078e0024 */
[----:B------:R-:W0:Y:S01]  /*55320*/  LDSM.16.M88.4 R36, [R56+0xa800] ;  /* 0x00a800003824783b */ /* 0x000e220000000200 */
[----:B------:R-:W-:Y:S02]  /*55330*/  IMAD.MOV.U32 R27, RZ, RZ, R8 ;  /* 0x000000ffff1b7224 */ /* 0x000fe400078e0008 */
[----:B------:R-:W-:-:S05]  /*55340*/  IMAD.MOV.U32 R26, RZ, RZ, R9 ;  /* 0x000000ffff1a7224 */ /* 0x000fca00078e0009 */
[----:B------:R-:W-:Y:S01]  /*55350*/  STL.64 [R1+0x40d0], R26 ;  /* 0x0040d01a01007387 */ /* 0x000fe20000100a00 */
[----:B------:R-:W-:Y:S02]  /*55360*/  STL.64 [R1+0x40c8], R24 ;  /* 0x0040c81801007387 */ /* 0x000fe40000100a00 */
[----:B------:R1:W-:Y:S02]  /*55370*/  STL [R1+0x36b4], R34 ;  /* 0x0036b42201007387 */ /* 0x0003e40000100800 */
[----:B------:R2:W-:Y:S01]  /*55380*/  STL [R1+0x36b0], R35 ;  /* 0x0036b02301007387 */ /* 0x0005e20000100800 */
[----:B------:R-:W-:Y:S01]  /*55390*/  STL.64 [R1+0x4058], R32 ;  /* 0x0040582001007387 */ /* 0x000fe20000100a00 */
[----:B-1----:R-:W-:Y:S02]  /*553a0*/  IMAD.MOV.U32 R34, RZ, RZ, R55 ;  /* 0x000000ffff227224 */ /* 0x002fe400078e0037 */
[----:B--2---:R-:W-:-:S05]  /*553b0*/  IMAD.MOV.U32 R35, RZ, RZ, R54 ;  /* 0x000000ffff237224 */ /* 0x004fca00078e0036 */
[----:B------:R-:W-:Y:S01]  /*553c0*/  STL.64 [R1+0x40d8], R34 ;  /* 0x0040d82201007387 */ /* 0x000fe20000100a00 */
[----:B------:R-:W-:Y:S03]  /*553d0*/  STL.64 [R1+0x40e0], R10 ;  /* 0x0040e00a01007387 */ /* 0x000fe60000100a00 */
[----:B0-----:R-:W-:Y:S01]  /*553e0*/  STL [R1+0x36ac], R38 ;  /* 0x0036ac2601007387 */ /* 0x001fe20000100800 */
[----:B------:R-:W-:Y:S02]  /*553f0*/  STL [R1+0x36a8], R39 ;  /* 0x0036a82701007387 */ /* 0x000fe40000100800 */
[----:B------:R0:W-:Y:S02]  /*55400*/  STL.64 [R1+0x4050], R36 ;  /* 0x0040502401007387 */ /* 0x0001e40000100a00 */
[----:B0-----:R-:W2:Y:S01]  /*55410*/  LDL.LU R36, [R1+0x1010] ;  /* 0x0010100001247983 */ /* 0x001ea20000300800 */
[----:B------:R-:W2:Y:S02]  /*55420*/  LDL.LU R37, [R1+0x1014] ;  /* 0x0010140001257983 */ /* 0x000ea40000300800 */
[----:B------:R-:W-:-:S02]  /*55430*/  IMAD.MOV.U32 R38, RZ, RZ, R40 ;  /* 0x000000ffff267224 */ /* 0x000fc400078e0028 */
[----:B------:R-:W-:Y:S01]  /*55440*/  IMAD.MOV.U32 R39, RZ, RZ, R41 ;  /* 0x000000ffff277224 */ /* 0x000fe200078e0029 */
[----:B------:R-:W3:Y:S01]  /*55450*/  LDL.LU R40, [R1+0x40fc] ;  /* 0x0040fc0001287983 */ /* 0x000ee20000300800 */
[----:B------:R-:W4:Y:S03]  /*55460*/  LDL.LU R41, [R1+0x40f8] ;  /* 0x0040f80001297983 */ /* 0x000f260000300800 */
[----:B------:R-:W-:Y:S01]  /*55470*/  STL.64 [R1+0x40f0], R38 ;  /* 0x0040f02601007387 */ /* 0x000fe20000100a00 */
[----:B------:R-:W-:Y:S02]  /*55480*/  IMAD.MOV.U32 R26, RZ, RZ, R47 ;  /* 0x000000ffff1a7224 */ /* 0x000fe400078e002f */
[----:B------:R-:W-:Y:S02]  /*55490*/  IMAD.MOV.U32 R27, RZ, RZ, R46 ;  /* 0x000000ffff1b7224 */ /* 0x000fe400078e002e */
[----:B------:R-:W-:-:S02]  /*554a0*/  IMAD.MOV.U32 R10, RZ, RZ, R45 ;  /* 0x000000ffff0a7224 */ /* 0x000fc400078e002d */
[----:B------:R-:W-:Y:S02]  /*554b0*/  IMAD.MOV.U32 R11, RZ, RZ, R44 ;  /* 0x000000ffff0b7224 */ /* 0x000fe400078e002c */
[----:B------:R-:W-:Y:S01]  /*554c0*/  LDSM.16.M88.4 R44, [R56+0xb000] ;  /* 0x00b00000382c783b */ /* 0x000fe20000000200 */
[----:B------:R-:W-:Y:S02]  /*554d0*/  IMAD.MOV.U32 R30, RZ, RZ, R53 ;  /* 0x000000ffff1e7224 */ /* 0x000fe400078e0035 */
[----:B------:R-:W-:Y:S02]  /*554e0*/  IMAD.MOV.U32 R31, RZ, RZ, R52 ;  /* 0x000000ffff1f7224 */ /* 0x000fe400078e0034 */
[----:B------:R-:W-:Y:S04]  /*554f0*/  LDSM.16.M88.4 R52, [R56+0xb800] ;  /* 0x00b800003834783b */ /* 0x000fe80000000200 */
[----:B--2---:R0:W-:Y:S01]  /*55500*/  STL.64 [R1+0x40e8], R36 ;  /* 0x0040e82401007387 */ /* 0x0041e20000100a00 */
[----:B------:R-:W2:Y:S02]  /*55510*/  LDL.LU R32, [R1+0xfd0] ;  /* 0x000fd00001207983 */ /* 0x000ea40000300800 */
[----:B------:R-:W2:Y:S02]  /*55520*/  LDL.LU R33, [R1+0xfd4] ;  /* 0x000fd40001217983 */ /* 0x000ea40000300800 */
[----:B------:R-:W2:Y:S01]  /*55530*/  LDL.LU R34, [R1+0xfd8] ;  /* 0x000fd80001227983 */ /* 0x000ea20000300800 */
[----:B------:R-:W2:Y:S04]  /*55540*/  LDL.LU R35, [R1+0xfdc] ;  /* 0x000fdc0001237983 */ /* 0x000ea80000300800 */
[----:B0-----:R-:W2:Y:S01]  /*55550*/  LDL.LU R36, [R1+0xfc0] ;  /* 0x000fc00001247983 */ /* 0x001ea20000300800 */
[----:B------:R-:W2:Y:S02]  /*55560*/  LDL.LU R37, [R1+0xfc4] ;  /* 0x000fc40001257983 */ /* 0x000ea40000300800 */
[----:B------:R-:W2:Y:S02]  /*55570*/  LDL.LU R38, [R1+0xfc8] ;  /* 0x000fc80001267983 */ /* 0x000ea40000300800 */
[----:B------:R-:W2:Y:S01]  /*55580*/  LDL.LU R39, [R1+0xfcc] ;  /* 0x000fcc0001277983 */ /* 0x000ea20000300800 */
[----:B------:R-:W2:Y:S01]  /*55590*/  LDL.LU R12, [R1+0xfe0] ;  /* 0x000fe000010c7983 */ /* 0x000ea20000300800 */
[----:B------:R-:W2:Y:S02]  /*555a0*/  LDL.LU R13, [R1+0xfe4] ;  /* 0x000fe400010d7983 */ /* 0x000ea40000300800 */
[----:B------:R-:W2:Y:S02]  /*555b0*/  LDL.LU R14, [R1+0xfe8] ;  /* 0x000fe800010e7983 */ /* 0x000ea40000300800 */
[----:B------:R-:W2:Y:S02]  /*555c0*/  LDL.LU R15, [R1+0xfec] ;  /* 0x000fec00010f7983 */ /* 0x000ea40000300800 */
[----:B----4-:R-:W-:-:S02]  /*555d0*/  IMAD.MOV.U32 R18, RZ, RZ, R41 ;  /* 0x000000ffff127224 */ /* 0x010fc400078e0029 */
[----:B---3--:R-:W-:Y:S01]  /*555e0*/  IMAD.MOV.U32 R19, RZ, RZ, R40 ;  /* 0x000000ffff137224 */ /* 0x008fe200078e0028 */
[----:B------:R-:W3:Y:S04]  /*555f0*/  LDL.LU R16, [R1+0xff0] ;  /* 0x000ff00001107983 */ /* 0x000ee80000300800 */
[----:B------:R-:W0:Y:S02]  /*55600*/  LDSM.16.M88.4 R40, [R56+0xac00] ;  /* 0x00ac00003828783b */ /* 0x000e240000000200 */
[----:B------:R-:W1:Y:S04]  /*55610*/  LDSM.16.M88.4 R56, [R56+0xbc00] ;  /* 0x00bc00003838783b */ /* 0x000e680000000200 */
[----:B------:R-:W3:Y:S01]  /*55620*/  LDL.LU R17, [R1+0xff4] ;  /* 0x000ff40001117983 */ /* 0x000ee20000300800 */
[----:B0-----:R-:W-:Y:S01]  /*55630*/  STL [R1+0x371c], R43 ;  /* 0x00371c2b01007387 */ /* 0x001fe20000100800 */
[----:B------:R-:W-:Y:S02]  /*55640*/  STL [R1+0x3730], R46 ;  /* 0x0037302e01007387 */ /* 0x000fe40000100800 */
[----:B------:R-:W-:Y:S02]  /*55650*/  STL [R1+0x3718], R47 ;  /* 0x0037182f01007387 */ /* 0x000fe40000100800 */
[----:B------:R-:W-:Y:S01]  /*55660*/  STL [R1+0x3714], R50 ;  /* 0x0037143201007387 */ /* 0x000fe20000100800 */
[----:B------:R-:W-:Y:S01]  /*55670*/  STL [R1+0x3710], R51 ;  /* 0x0037103301007387 */ /* 0x000fe20000100800 */
[----:B------:R-:W-:Y:S02]  /*55680*/  STL [R1+0x36f4], R54 ;  /* 0x0036f43601007387 */ /* 0x000fe40000100800 */
[----:B------:R-:W-:Y:S02]  /*55690*/  STL [R1+0x36f0], R55 ;  /* 0x0036f03701007387 */ /* 0x000fe40000100800 */
[----:B-1----:R0:W-:Y:S01]  /*556a0*/  STL [R1+0x3684], R58 ;  /* 0x0036843a01007387 */ /* 0x0021e20000100800 */
[----:B------:R1:W-:Y:S01]  /*556b0*/  STL [R1+0x3680], R59 ;  /* 0x0036803b01007387 */ /* 0x0003e20000100800 */
[----:B0-----:R-:W-:-:S02]  /*556c0*/  IMAD.MOV.U32 R58, RZ, RZ, R5 ;  /* 0x000000ffff3a7224 */ /* 0x001fc400078e0005 */
[----:B-1----:R-:W-:Y:S02]  /*556d0*/  IMAD.MOV.U32 R59, RZ, RZ, R4 ;  /* 0x000000ffff3b7224 */ /* 0x002fe400078e0004 */
[----:B------:R-:W0:Y:S04]  /*556e0*/  LDSM.16.MT88.4 R4, [R0+0x4080] ;  /* 0x004080000004783b */ /* 0x000e280000004200 */
[----:B------:R1:W-:Y:S04]  /*556f0*/  STL.64 [R1+0x4018], R56 ;  /* 0x0040183801007387 */ /* 0x0003e80000100a00 */
[----:B-1----:R-:W4:Y:S01]  /*55700*/  LDL.LU R56, [R1+0x1000] ;  /* 0x0010000001387983 */ /* 0x002f220000300800 */
[----:B------:R-:W4:Y:S03]  /*55710*/  LDL.LU R57, [R1+0x1004] ;  /* 0x0010040001397983 */ /* 0x000f260000300800 */
[----:B0-----:R0:W-:Y:S01]  /*55720*/  STL.64 [R1+0x4028], R6 ;  /* 0x0040280601007387 */ /* 0x0011e20000100a00 */
[----:B------:R-:W-:Y:S03]  /*55730*/  STL.64 [R1+0x4020], R4 ;  /* 0x0040200401007387 */ /* 0x000fe60000100a00 */
[----:B0-----:R-:W3:Y:S01]  /*55740*/  LDL.LU R6, [R1+0x38] ;  /* 0x0000380001067983 */ /* 0x001ee20000300800 */
[----:B------:R-:W3:Y:S01]  /*55750*/  LDL.LU R7, [R1+0x3c] ;  /* 0x00003c0001077983 */ /* 0x000ee20000300800 */
[C---:B--2---:R-:W-:Y:S02]  /*55760*/  HMMA.16816.F32 R8, R20.reuse, R10, R36 ;  /* 0x0000000a1408723c */ /* 0x044fe40000001824 */
[----:B------:R-:W2:Y:S01]  /*55770*/  LDL.LU.64 R38, [R1+0x40f0] ;  /* 0x0040f00001267983 */ /* 0x000ea20000300a00 */
[----:B------:R-:W2:Y:S05]  /*55780*/  LDL.LU.64 R36, [R1+0x40e8] ;  /* 0x0040e80001247983 */ /* 0x000eaa0000300a00 */
[C---:B------:R-:W-:Y:S11]  /*55790*/  HMMA.16816.F32 R24, R20.reuse, R26, R32 ;  /* 0x0000001a1418723c */ /* 0x040ff60000001820 */
[----:B------:R-:W-:Y:S04]  /*557a0*/  @!UPT UIADD3 URZ, URZ, URZ, URZ ;  /* 0x0000003f3f3ff290 */ /* 0x000fe8000fffe03f */
[----:B------:R-:W-:Y:S01]  /*557b0*/  STL.64 [R1+0xb40], R8 ;  /* 0x000b400801007387 */ /* 0x000fe20000100a00 */
[----:B------:R0:W-:Y:S03]  /*557c0*/  STL.64 [R1+0xb48], R10 ;  /* 0x000b480a01007387 */ /* 0x0001e60000100a00 */
[----:B0-----:R-:W4:Y:S01]  /*557d0*/  LDL.LU.64 R10, [R1+0x40e0] ;  /* 0x0040e000010a7983 */ /* 0x001f220000300a00 */
[----:B------:R-:W-:Y:S01]  /*557e0*/  HMMA.16816.F32 R28, R20, R30, R12 ;  /* 0x0000001e141c723c */ /* 0x000fe2000000180c */
[----:B------:R-:W2:Y:S02]  /*557f0*/  LDL.LU.64 R34, [R1+0x40d8] ;  /* 0x0040d80001227983 */ /* 0x000ea40000300a00 */
[----:B------:R-:W-:Y:S01]  /*55800*/  STL.64 [R1+0xb30], R24 ;  /* 0x000b301801007387 */ /* 0x000fe20000100a00 */
[----:B------:R0:W-:Y:S03]  /*55810*/  STL.64 [R1+0xb38], R26 ;  /* 0x000b381a01007387 */ /* 0x0001e60000100a00 */
[----:B------:R-:W-:-:S02]  /*55820*/  IMAD.MOV.U32 R14, RZ, RZ, R60 ;  /* 0x000000ffff0e7224 */ /* 0x000fc400078e003c */
[----:B------:R-:W-:Y:S01]  /*55830*/  IMAD.MOV.U32 R15, RZ, RZ, R61 ;  /* 0x000000ffff0f7224 */ /* 0x000fe200078e003d */
[----:B0-----:R-:W2:Y:S01]  /*55840*/  LDL.LU.64 R26, [R1+0x40d0] ;  /* 0x0040d000011a7983 */ /* 0x001ea20000300a00 */
[----:B------:R-:W2:Y:S02]  /*55850*/  LDL.LU.64 R24, [R1+0x40c8] ;  /* 0x0040c80001187983 */ /* 0x000ea40000300a00 */
[----:B------:R-:W2:Y:S02]  /*55860*/  LDL.LU.64 R12, [R1+0x40c0] ;  /* 0x0040c000010c7983 */ /* 0x000ea40000300a00 */
[----:B------:R-:W2:Y:S08]  /*55870*/  LDL.LU R60, [R1+0x40bc] ;  /* 0x0040bc00013c7983 */ /* 0x000eb00000300800 */
[----:B------:R0:W-:Y:S01]  /*55880*/  STL.64 [R1+0xb20], R28 ;  /* 0x000b201c01007387 */ /* 0x0001e20000100a00 */
[----:B------:R1:W-:Y:S02]  /*55890*/  STL.64 [R1+0xb28], R30 ;  /* 0x000b281e01007387 */ /* 0x0003e40000100a00 */
[----:B------:R-:W2:Y:S01]  /*558a0*/  LDL.LU R61, [R1+0x40b8] ;  /* 0x0040b800013d7983 */ /* 0x000ea20000300800 */
[----:B0-----:R-:W2:Y:S01]  /*558b0*/  LDL.LU R28, [R1+0x1020] ;  /* 0x00102000011c7983 */ /* 0x001ea20000300800 */
[----:B------:R-:W2:Y:S02]  /*558c0*/  LDL.LU R29, [R1+0x1024] ;  /* 0x00102400011d7983 */ /* 0x000ea40000300800 */
[----:B-1----:R-:W2:Y:S02]  /*558d0*/  LDL.LU R30, [R1+0x1028] ;  /* 0x00102800011e7983 */ /* 0x002ea40000300800 */
[----:B------:R-:W2:Y:S01]  /*558e0*/  LDL.LU R31, [R1+0x102c] ;  /* 0x00102c00011f7983 */ /* 0x000ea20000300800 */
[C---:B---3--:R-:W-:Y:S01]  /*558f0*/  HMMA.16816.F32 R4, R20.reuse, R6, R16 ;  /* 0x000000061404723c */ /* 0x048fe20000001810 */
[----:B------:R-:W3:Y:S01]  /*55900*/  LDL.LU.64 R18, [R1+0x40b0] ;  /* 0x0040b00001127983 */ /* 0x000ee20000300a00 */
[----:B------:R-:W3:Y:S11]  /*55910*/  LDL.LU.64 R16, [R1+0x40a8] ;  /* 0x0040a80001107983 */ /* 0x000ef60000300a00 */
[----:B------:R-:W-:Y:S10]  /*55920*/  @!UPT UIADD3 URZ, URZ, URZ, URZ ;  /* 0x0000003f3f3ff290 */ /* 0x000ff4000fffe03f */
[----:B------:R-:W-:Y:S01]  /*55930*/  STL.64 [R1+0xb10], R4 ;  /* 0x000b100401007387 */ /* 0x000fe20000100a00 */
[----:B------:R4:W-:Y:S02]  /*55940*/  STL.64 [R1+0xb18], R6 ;  /* 0x000b180601007387 */ /* 0x0009e40000100a00 */
[----:B------:R-:W3:Y:S01]  /*55950*/  LDL.LU R8, [R1+0x10b0] ;  /* 0x0010b00001087983 */ /* 0x000ee20000300800 */
[C---:B----4-:R-:W-:Y:S11]  /*55960*/  HMMA.16816.F32 R4, R20.reuse, R10, R56 ;  /* 0x0000000a1404723c */ /* 0x050ff60000001838 */
[----:B------:R-:W-:Y:S11]  /*55970*/  @!UPT UIADD3 URZ, URZ, URZ, URZ ;  /* 0x0000003f3f3ff290 */ /* 0x000ff6000fffe03f */
[----:B------:R-:W-:Y:S01]  /*55980*/  @!UPT UIADD3 URZ, URZ, URZ, URZ ;  /* 0x0000003f3f3ff290 */ /* 0x000fe2000fffe03f */
[----:B------:R-:W-:Y:S01]  /*55990*/  STL.64 [R1+0xb00], R4 ;  /* 0x000b000401007387 */ /* 0x000fe20000100a00 */
        /* <DEDUP_REMOVED lines=8> */
[C---:B--2---:R-:W-:Y:S03]  /*55a20*/  HMMA.16816.F32 R4, R20.reuse, R34, R36 ;  /* 0x000000221404723c */ /* 0x044fe60000001824 */
[----:B------:R-:W4:Y:S01]  /*55a30*/  LDL.64 R36, [R1+0x90] ;  /* 0x0000900001247983 */ /* 0x000f220000100a00 */
[----:B------:R-:W2:Y:S02]  /*55a40*/  LDL.LU R32, [R1+0x1050] ;  /* 0x0010500001207983 */ /* 0x000ea40000300800 */
[----:B------:R-:W2:Y:S02]  /*55a50*/  LDL.LU R33, [R1+0x1054] ;  /* 0x0010540001217983 */ /* 0x000ea40000300800 */
[----:B------:R-:W2:Y:S01]  /*55a60*/  LDL.LU R34, [R1+0x1058] ;  /* 0x0010580001227983 */ /* 0x000ea20000300800 */
[----:B------:R-:W2:Y:S11]  /*55a70*/  LDL.LU R35, [R1+0x105c] ;  /* 0x00105c0001237983 */ /* 0x000eb60000300800 */
[----:B------:R-:W-:Y:S04]  /*55a80*/  @!UPT UIADD3 URZ, URZ, URZ, URZ ;  /* 0x0000003f3f3ff290 */ /* 0x000fe8000fffe03f */
[----:B------:R-:W-:Y:S02]  /*55a90*/  IMAD.MOV.U32 R43, RZ, RZ, R4 ;  /* 0x000000ffff2b7224 */ /* 0x000fe400078e0004 */
[----:B------:R-:W-:Y:S02]  /*55aa0*/  IMAD.MOV.U32 R47, RZ, RZ, R5 ;  /* 0x000000ffff2f7224 */ /* 0x000fe400078e0005 */
[----:B------:R-:W-:Y:S02]  /*55ab0*/  IMAD.MOV.U32 R4, RZ, RZ, R13 ;  /* 0x000000ffff047224 */ /* 0x000fe400078e000d */
[----:B------:R-:W-:Y:S02]  /*55ac0*/  IMAD.MOV.U32 R5, RZ, RZ, R12 ;  /* 0x000000ffff057224 */ /* 0x000fe400078e000c */
[----:B------:R-:W-:Y:S01]  /*55ad0*/  HMMA.16816.F32 R12, R20, R14, R28 ;  /* 0x0000000e140c723c */ /* 0x000fe2000000181c */
[----:B------:R-:W-:Y:S01]  /*55ae0*/  STL.64 [R1+0x4048], R42 ;  /* 0x0040482a01007387 */ /* 0x000fe20000100a00 */
[----:B------:R-:W-:-:S02]  /*55af0*/  IMAD.MOV.U32 R51, RZ, RZ, R7 ;  /* 0x000000ffff337224 */ /* 0x000fc400078e0007 */
[----:B------:R0:W-:Y:S02]  /*55b00*/  STL.64 [R1+0x4040], R40 ;  /* 0x0040402801007387 */ /* 0x0001e40000100a00 */
[----:B------:R-:W-:Y:S01]  /*55b10*/  IMAD.MOV.U32 R50, RZ, RZ, R6 ;  /* 0x000000ffff327224 */ /* 0x000fe200078e0006 */
[----:B0-----:R-:W2:Y:S01]  /*55b20*/  LDL.LU R40, [R1+0x1070] ;  /* 0x0010700001287983 */ /* 0x001ea20000300800 */
[----:B------:R-:W2:Y:S02]  /*55b30*/  LDL.LU R41, [R1+0x1074] ;  /* 0x0010740001297983 */ /* 0x000ea40000300800 */
[----:B------:R-:W2:Y:S02]  /*55b40*/  LDL.LU R42, [R1+0x1078] ;  /* 0x00107800012a7983 */ /* 0x000ea40000300800 */
[----:B------:R-:W2:Y:S01]  /*55b50*/  LDL.LU R43, [R1+0x107c] ;  /* 0x00107c00012b7983 */ /* 0x000ea20000300800 */
[----:B------:R-:W-:Y:S01]  /*55b60*/  STL [R1+0x377c], R51 ;  /* 0x00377c3301007387 */ /* 0x000fe20000100800 */
[----:B------:R-:W-:Y:S02]  /*55b70*/  STL [R1+0x3778], R50 ;  /* 0x0037783201007387 */ /* 0x000fe40000100800 */
[----:B------:R-:W2:Y:S07]  /*55b80*/  LDL.LU.64 R28, [R1+0x40a0] ;  /* 0x0040a000011c7983 */ /* 0x000eae0000300a00 */
[----:B------:R-:W-:Y:S01]  /*55b90*/  STL.64 [R1+0xae0], R12 ;  /* 0x000ae00c01007387 */ /* 0x000fe20000100a00 */
[----:B------:R0:W-:Y:S02]  /*55ba0*/  STL [R1+0xae8], R14 ;  /* 0x000ae80e01007387 */ /* 0x0001e40000100800 */
[----:B------:R-:W-:-:S02]  /*55bb0*/  IMAD.MOV.U32 R46, RZ, RZ, R15 ;  /* 0x000000ffff2e7224 */ /* 0x000fc400078e000f */
        /* <DEDUP_REMOVED lines=8> */
[----:B---3--:R-:W-:Y:S11]  /*55c40*/  HMMA.16816.F32 R8, R20, R14, R8 ;  /* 0x0000000e1408723c */ /* 0x008ff60000001808 */
[----:B------:R-:W-:Y:S11]  /*55c50*/  @!UPT UIADD3 URZ, URZ, URZ, URZ ;  /* 0x0000003f3f3ff290 */ /* 0x000ff6000fffe03f */
[----:B------:R-:W-:Y:S01]  /*55c60*/  @!UPT UIADD3 URZ, URZ, URZ, URZ ;  /* 0x0000003f3f3ff290 */ /* 0x000fe2000fffe03f */
[----:B------:R0:W-:Y:S01]  /*55c70*/  STL.64 [R1+0xad0], R8 ;  /* 0x000ad00801007387 */ /* 0x0001e20000100a00 */
[----:B------:R-:W-:Y:S02]  /*55c80*/  IMAD.MOV.U32 R51, RZ, RZ, R10 ;  /* 0x000000ffff337224 */ /* 0x000fe400078e000a */
[----:B------:R-:W-:Y:S02]  /*55c90*/  IMAD.MOV.U32 R50, RZ, RZ, R11 ;  /* 0x000000ffff327224 */ /* 0x000fe400078e000b */
[----:B------:R-:W3:Y:S04]  /*55ca0*/  LDL.LU.64 R10, [R1+0x4088] ;  /* 0x00408800010a7983 */ /* 0x000ee80000300a00 */
[----:B0-----:R-:W3:Y:S01]  /*55cb0*/  LDL.LU.64 R8, [R1+0x4080] ;  /* 0x0040800001087983 */ /* 0x001ee20000300a00 */
[----:B--2---:R0:W-:Y:S03]  /*55cc0*/  STL.64 [R1+0x4070], R12 ;  /* 0x0040700c01007387 */ /* 0x0041e60000100a00 */
[----:B0-----:R-:W2:Y:S01]  /*55cd0*/  LDL.LU R12, [R1+0x1090] ;  /* 0x00109000010c7983 */ /* 0x001ea20000300800 */
[----:B------:R-:W2:Y:S02]  /*55ce0*/  LDL.LU R13, [R1+0x1094] ;  /* 0x00109400010d7983 */ /* 0x000ea40000300800 */
[----:B------:R-:W2:Y:S02]  /*55cf0*/  LDL.LU R14, [R1+0x1098] ;  /* 0x00109800010e7983 */ /* 0x000ea40000300800 */
[----:B------:R-:W2:Y:S01]  /*55d00*/  LDL.LU R15, [R1+0x109c] ;  /* 0x00109c00010f7983 */ /* 0x000ea20000300800 */
[----:B------:R-:W-:Y:S01]  /*55d10*/  STL.64 [R1+0x4068], R50 ;  /* 0x0040683201007387 */ /* 0x000fe20000100a00 */
[----:B------:R0:W-:Y:S03]  /*55d20*/  STL.64 [R1+0x4060], R48 ;  /* 0x0040603001007387 */ /* 0x0001e60000100a00 */
[----:B0-----:R-:W2:Y:S01]  /*55d30*/  LDL.LU R48, [R1+0x10a0] ;  /* 0x0010a00001307983 */ /* 0x001ea20000300800 */
[----:B------:R-:W2:Y:S02]  /*55d40*/  LDL.LU R49, [R1+0x10a4] ;  /* 0x0010a40001317983 */ /* 0x000ea40000300800 */
[----:B------:R-:W2:Y:S02]  /*55d50*/  LDL.LU R50, [R1+0x10a8] ;  /* 0x0010a80001327983 */ /* 0x000ea40000300800 */
[----:B------:R-:W2:Y:S01]  /*55d60*/  LDL.LU R51, [R1+0x10ac] ;  /* 0x0010ac0001337983 */ /* 0x000ea20000300800 */
[C---:B---3--:R-:W-:Y:S08]  /*55d70*/  HMMA.16816.F32 R44, R8.reuse, R28, R44 ;  /* 0x0000001c082c723c */ /* 0x048ff0000000182c */
[----:B------:R-:W-:Y:S08]  /*55d80*/  HMMA.16816.F32 R4, R8, R4, R40 ;  /* 0x000000040804723c */ /* 0x000ff00000001828 */
[----:B--2---:R-:W-:Y:S07]  /*55d90*/  HMMA.16816.F32 R48, R20, R18, R48 ;  /* 0x000000121430723c */ /* 0x004fee0000001830 */
[----:B------:R-:W-:-:S02]  /*55da0*/  IMAD.MOV.U32 R20, RZ, RZ, R2 ;  /* 0x000000ffff147224 */ /* 0x000fc400078e0002 */
[----:B------:R-:W-:Y:S01]  /*55db0*/  IMAD.MOV.U32 R21, RZ, RZ, R3 ;  /* 0x000000ffff157224 */ /* 0x000fe200078e0003 */
[----:B------:R-:W2:Y:S06]  /*55dc0*/  LDL.LU R2, [R1+0x407c] ;  /* 0x00407c0001027983 */ /* 0x000eac0000300800 */
[C---:B------:R-:W-:Y:S07]  /*55dd0*/  HMMA.16816.F32 R12, R8.reuse, R20, R12 ;  /* 0x00000014080c723c */ /* 0x040fee000000180c */
[----:B------:R-:W-:Y:S01]  /*55de0*/  STL.64 [R1+0x960], R48 ;  /* 0x0009603001007387 */ /* 0x000fe20000100a00 */
[----:B------:R-:W-:Y:S02]  /*55df0*/  STL.64 [R1+0x968], R50 ;  /* 0x0009683201007387 */ /* 0x000fe40000100a00 */
[----:B------:R-:W3:Y:S11]  /*55e00*/  LDL.LU R3, [R1+0x4078] ;  /* 0x0040780001037983 */ /* 0x000ef60000300800 */
[----:B------:R-:W-:Y:S02]  /*55e10*/  @!UPT UIADD3 URZ, URZ, URZ, URZ ;  /* 0x0000003f3f3ff290 */ /* 0x000fe4000fffe03f */
[----:B------:R0:W-:Y:S01]  /*55e20*/  STL.64 [R1+0xac0], R12 ;  /* 0x000ac00c01007387 */ /* 0x0001e20000100a00 */
[----:B------:R1:W-:Y:S03]  /*55e30*/  STL.64 [R1+0xac8], R14 ;  /* 0x000ac80e01007387 */ /* 0x0003e60000100a00 */
[----:B0-----:R-:W2:Y:S01]  /*55e40*/  LDL.LU R12, [R1+0x1040] ;  /* 0x00104000010c7983 */ /* 0x001ea20000300800 */
[----:B------:R-:W-:Y:S02]  /*55e50*/  STL.64 [R1+0xab0], R44 ;  /* 0x000ab02c01007387 */ /* 0x000fe40000100a00 */
[----:B------:R-:W-:Y:S02]  /*55e60*/  STL.64 [R1+0xab8], R46 ;  /* 0x000ab82e01007387 */ /* 0x000fe40000100a00 */
[----:B------:R0:W-:Y:S01]  /*55e70*/  STL.64 [R1+0xaa0], R4 ;  /* 0x000aa00401007387 */ /* 0x0001e20000100a00 */
[----:B------:R-:W-:Y:S01]  /*55e80*/  STL.64 [R1+0xaa8], R6 ;  /* 0x000aa80601007387 */ /* 0x000fe20000100a00 */
[----:B------:R-:W2:Y:S02]  /*55e90*/  LDL.LU R13, [R1+0x1044] ;  /* 0x00104400010d7983 */ /* 0x000ea40000300800 */
[----:B-1----:R-:W2:Y:S02]  /*55ea0*/  LDL.LU R14, [R1+0x1048] ;  /* 0x00104800010e7983 */ /* 0x002ea40000300800 */
[----:B------:R-:W2:Y:S01]  /*55eb0*/  LDL.LU R15, [R1+0x104c] ;  /* 0x00104c00010f7983 */ /* 0x000ea20000300800 */
[----:B0-----:R-:W2:Y:S01]  /*55ec0*/  LDL.64 R4, [R1+0x70] ;  /* 0x0000700001047983 */ /* 0x001ea20000100a00 */
[C---:B----4-:R-:W-:Y:S08]  /*55ed0*/  HMMA.16816.F32 R40, R8.reuse, R36, R56 ;  /* 0x000000240828723c */ /* 0x050ff00000001838 */
[----:B------:R-:W-:Y:S01]  /*55ee0*/  HMMA.16816.F32 R32, R8, R24, R32 ;  /* 0x000000180820723c */ /* 0x000fe20000001820 */
[----:B------:R-:W-:-:S02]  /*55ef0*/  IMAD.MOV.U32 R19, RZ, RZ, R36 ;  /* 0x000000ffff137224 */ /* 0x000fc400078e0024 */
[----:B------:R-:W-:Y:S11]  /*55f00*/  IMAD.MOV.U32 R18, RZ, RZ, R37 ;  /* 0x000000ffff127224 */ /* 0x000ff600078e0025 */
[----:B------:R-:W-:Y:S01]  /*55f10*/  @!UPT UIADD3 URZ, URZ, URZ, URZ ;  /* 0x0000003f3f3ff290 */ /* 0x000fe2000fffe03f */
[----:B------:R-:W-:Y:S01]  /*55f20*/  STL.64 [R1+0xa90], R40 ;  /* 0x000a902801007387 */ /* 0x000fe20000100a00 */
[----:B------:R-:W-:Y:S07]  /*55f30*/  STL.64 [R1+0xa98], R42 ;  /* 0x000a982a01007387 */ /* 0x000fee0000100a00 */
[----:B------:R0:W-:Y:S02]  /*55f40*/  STL.64 [R1+0xa80], R32 ;  /* 0x000a802001007387 */ /* 0x0001e40000100a00 */
[----:B------:R-:W4:Y:S01]  /*55f50*/  LDL.LU R44, [R1+0x1810] ;  /* 0x00181000012c7983 */ /* 0x000f220000300800 */
[----:B------:R-:W4:Y:S01]  /*55f60*/  LDL.LU R45, [R1+0x1814] ;  /* 0x00181400012d7983 */ /* 0x000f220000300800 */
[----:B------:R-:W4:Y:S02]  /*55f70*/  LDL.LU R46, [R1+0x1818] ;  /* 0x00181800012e7983 */ /* 0x000f240000300800 */
[----:B------:R-:W4:Y:S02]  /*55f80*/  LDL.LU R47, [R1+0x181c] ;  /* 0x00181c00012f7983 */ /* 0x000f240000300800 */
[----:B------:R-:W3:Y:S01]  /*55f90*/  LDL.LU R48, [R1+0x1860] ;  /* 0x0018600001307983 */ /* 0x000ee20000300800 */
[----:B------:R-:W3:Y:S01]  /*55fa0*/  LDL.LU R49, [R1+0x1864] ;  /* 0x0018640001317983 */ /* 0x000ee20000300800 */
[----:B------:R-:W3:Y:S02]  /*55fb0*/  LDL.LU R50, [R1+0x1868] ;  /* 0x0018680001327983 */ /* 0x000ee40000300800 */
[----:B------:R-:W3:Y:S01]  /*55fc0*/  LDL.LU R51, [R1+0x186c] ;  /* 0x00186c0001337983 */ /* 0x000ee20000300800 */
[----:B0-----:R-:W3:Y:S01]  /*55fd0*/  LDL.64 R32, [R1+0x50] ;  /* 0x0000500001207983 */ /* 0x001ee20000100a00 */
        /* <DEDUP_REMOVED lines=8> */
[----:B------:R-:W-:-:S02]  /*56060*/  IMAD.MOV.U32 R54, RZ, RZ, R34 ;  /* 0x000000ffff367224 */ /* 0x000fc400078e0022 */
[----:B------:R0:W-:Y:S02]  /*56070*/  STL.64 [R1+0x4008], R24 ;  /* 0x0040081801007387 */ /* 0x0001e40000100a00 */
[----:B------:R-:W-:Y:S02]  /*56080*/  IMAD.MOV.U32 R55, RZ, RZ, R35 ;  /* 0x000000ffff377224 */ /* 0x000fe400078e0023 */
[----:B------:R-:W-:Y:S02]  /*56090*/  IMAD.MOV.U32 R57, RZ, RZ, R26 ;  /* 0x000000ffff397224 */ /* 0x000fe400078e001a */
[----:B------:R-:W-:Y:S01]  /*560a0*/  IMAD.MOV.U32 R56, RZ, RZ, R27 ;  /* 0x000000ffff387224 */ /* 0x000fe200078e001b */
[----:B0-----:R-:W3:Y:S01]  /*560b0*/  LDL.LU R24, [R1+0x1840] ;  /* 0x0018400001187983 */ /* 0x001ee20000300800 */
[----:B------:R-:W3:Y:S02]  /*560c0*/  LDL.LU R25, [R1+0x1844] ;  /* 0x0018440001197983 */ /* 0x000ee40000300800 */
[----:B------:R-:W3:Y:S02]  /*560d0*/  LDL.LU R26, [R1+0x1848] ;  /* 0x00184800011a7983 */ /* 0x000ee40000300800 */
[----:B------:R-:W3:Y:S01]  /*560e0*/  LDL.LU R27, [R1+0x184c] ;  /* 0x00184c00011b7983 */ /* 0x000ee20000300800 */
[----:B------:R-:W-:Y:S01]  /*560f0*/  STL [R1+0x36fc], R54 ;  /* 0x0036fc3601007387 */ /* 0x000fe20000100800 */
[----:B------:R-:W-:Y:S01]  /*56100*/  STL [R1+0x36f8], R55 ;  /* 0x0036f83701007387 */ /* 0x000fe20000100800 */
        /* <DEDUP_REMOVED lines=8> */
[----:B------:R-:W3:Y:S01]  /*56190*/  LDL.LU R4, [R1+0x17f0] ;  /* 0x0017f00001047983 */ /* 0x000ee20000300800 */
[----:B------:R-:W3:Y:S01]  /*561a0*/  LDL.LU R5, [R1+0x17f4] ;  /* 0x0017f40001057983 */ /* 0x000ee20000300800 */
[----:B--2---:R-:W-:-:S02]  /*561b0*/  IMAD.MOV.U32 R6, RZ, RZ, R13 ;  /* 0x000000ffff067224 */ /* 0x004fc400078e000d */
[----:B------:R-:W-:Y:S02]  /*561c0*/  IMAD.MOV.U32 R7, RZ, RZ, R12 ;  /* 0x000000ffff077224 */ /* 0x000fe400078e000c */
[----:B------:R-:W0:Y:S04]  /*561d0*/  LDSM.16.MT88.4 R12, [R0+0x4100] ;  /* 0x00410000000c783b */ /* 0x000e280000004200 */
[----:B0-----:R-:W-:Y:S01]  /*561e0*/  STL.64 [R1+0x3fa8], R14 ;  /* 0x003fa80e01007387 */ /* 0x001fe20000100a00 */
[----:B------:R0:W-:Y:S03]  /*561f0*/  STL.64 [R1+0x3fa0], R12 ;  /* 0x003fa00c01007387 */ /* 0x0001e60000100a00 */
[----:B0-----:R-:W2:Y:S01]  /*56200*/  LDL.LU R12, [R1+0x1850] ;  /* 0x00185000010c7983 */ /* 0x001ea20000300800 */
[----:B------:R-:W2:Y:S02]  /*56210*/  LDL.LU R13, [R1+0x1854] ;  /* 0x00185400010d7983 */ /* 0x000ea40000300800 */
[----:B------:R-:W2:Y:S02]  /*56220*/  LDL.LU R14, [R1+0x1858] ;  /* 0x00185800010e7983 */ /* 0x000ea40000300800 */
[----:B------:R-:W2:Y:S01]  /*56230*/  LDL.LU R15, [R1+0x185c] ;  /* 0x00185c00010f7983 */ /* 0x000ea20000300800 */
[C---:B---3--:R-:W-:Y:S11]  /*56240*/  HMMA.16816.F32 R48, R8.reuse, R16, R48 ;  /* 0x000000100830723c */ /* 0x048ff60000001830 */
[----:B------:R-:W-:Y:S11]  /*56250*/  @!UPT UIADD3 URZ, URZ, URZ, URZ ;  /* 0x0000003f3f3ff290 */ /* 0x000ff6000fffe03f */
[----:B------:R-:W-:Y:S01]  /*56260*/  @!UPT UIADD3 URZ, URZ, URZ, URZ ;  /* 0x0000003f3f3ff290 */ /* 0x000fe2000fffe03f */
[----:B------:R-:W-:Y:S01]  /*56270*/  STL [R1+0xc70], R48 ;  /* 0x000c703001007387 */ /* 0x000fe20000100800 */
[----:B------:R-:W-:Y:S02]  /*56280*/  IMAD.MOV.U32 R55, RZ, RZ, R50 ;  /* 0x000000ffff377224 */ /* 0x000fe400078e0032 */
[----:B------:R-:W-:Y:S02]  /*56290*/  IMAD.MOV.U32 R54, RZ, RZ, R49 ;  /* 0x000000ffff367224 */ /* 0x000fe400078e0031 */
[----:B------:R0:W-:Y:S02]  /*562a0*/  STL [R1+0xc7c], R51 ;  /* 0x000c7c3301007387 */ /* 0x0001e40000100800 */
[----:B0-----:R-:W3:Y:S01]  /*562b0*/  LDL.LU.64 R50, [R1+0x4068] ;  /* 0x0040680001327983 */ /* 0x001ee20000300a00 */
[----:B------:R-:W3:Y:S02]  /*562c0*/  LDL.LU.64 R48, [R1+0x4060] ;  /* 0x0040600001307983 */ /* 0x000ee40000300a00 */
[----:B------:R-:W-:Y:S02]  /*562d0*/  STL [R1+0x394c], R55 ;  /* 0x00394c3701007387 */ /* 0x000fe40000100800 */
[----:B------:R-:W-:Y:S01]  /*562e0*/  STL [R1+0x3948], R54 ;  /* 0x0039483601007387 */ /* 0x000fe20000100800 */
[C---:B--2---:R-:W-:Y:S11]  /*562f0*/  HMMA.16816.F32 R12, R8.reuse, R32, R12 ;  /* 0x00000020080c723c */ /* 0x044ff6000000180c */
[----:B------:R-:W-:Y:S11]  /*56300*/  @!UPT UIADD3 URZ, URZ, URZ, URZ ;  /* 0x0000003f3f3ff290 */ /* 0x000ff6000fffe03f */
[----:B------:R-:W-:Y:S01]  /*56310*/  @!UPT UIADD3 URZ, URZ, URZ, URZ ;  /* 0x0000003f3f3ff290 */ /* 0x000fe2000fffe03f */
[----:B------:R0:W-:Y:S01]  /*56320*/  STL.64 [R1+0xc60], R12 ;  /* 0x000c600c01007387 */ /* 0x0001e20000100a00 */
[----:B------:R-:W-:Y:S02]  /*56330*/  STL.64 [R1+0xc68], R14 ;  /* 0x000c680e01007387 */ /* 0x000fe40000100a00 */
[----:B0-----:R-:W-:Y:S02]  /*56340*/  IMAD.MOV.U32 R13, RZ, RZ, R32 ;  /* 0x000000ffff0d7224 */ /* 0x001fe400078e0020 */
[----:B------:R-:W-:Y:S02]  /*56350*/  IMAD.MOV.U32 R12, RZ, RZ, R33 ;  /* 0x000000ffff0c7224 */ /* 0x000fe400078e0021 */
[----:B------:R-:W2:Y:S01]  /*56360*/  LDL.LU.64 R32, [R1+0x4058] ;  /* 0x0040580001207983 */ /* 0x000ea20000300a00 */
[C---:B------:R-:W-:Y:S01]  /*56370*/  HMMA.16816.F32 R24, R8.reuse, R56, R24 ;  /* 0x000000380818723c */ /* 0x040fe20000001818 */
[----:B------:R-:W3:Y:S11]  /*56380*/  LDL.LU R56, [R1+0x17e0] ;  /* 0x0017e00001387983 */ /* 0x000ef60000300800 */
[----:B------:R-:W-:Y:S11]  /*56390*/  @!UPT UIADD3 URZ, URZ, URZ, URZ ;  /* 0x0000003f3f3ff290 */ /* 0x000ff6000fffe03f */
[----:B------:R0:W-:Y:S01]  /*563a0*/  STL.64 [R1+0xc50], R24 ;  /* 0x000c501801007387 */ /* 0x0001e20000100a00 */
[----:B------:R1:W-:Y:S02]  /*563b0*/  STL.64 [R1+0xc58], R26 ;  /* 0x000c581a01007387 */ /* 0x0003e40000100a00 */
[----:B------:R-:W3:Y:S02]  /*563c0*/  LDL.LU R57, [R1+0x17e4] ;  /* 0x0017e40001397983 */ /* 0x000ee40000300800 */
[----:B------:R-:W3:Y:S01]  /*563d0*/  LDL.LU R58, [R1+0x17e8] ;  /* 0x0017e800013a7983 */ /* 0x000ee20000300800 */
[----:B------:R-:W3:Y:S04]  /*563e0*/  LDL.LU R59, [R1+0x17ec] ;  /* 0x0017ec00013b7983 */ /* 0x000ee80000300800 */
[----:B0-----:R-:W3:Y:S01]  /*563f0*/  LDL.LU R24, [R1+0x650] ;  /* 0x0006500001187983 */ /* 0x001ee20000300800 */
[----:B------:R-:W3:Y:S02]  /*56400*/  LDL.LU R25, [R1+0x654] ;  /* 0x0006540001197983 */ /* 0x000ee40000300800 */
[----:B-1----:R-:W3:Y:S02]  /*56410*/  LDL.LU R26, [R1+0x658] ;  /* 0x00065800011a7983 */ /* 0x002ee40000300800 */
[----:B------:R-:W3:Y:S01]  /*56420*/  LDL.LU R27, [R1+0x65c] ;  /* 0x00065c00011b7983 */ /* 0x000ee20000300800 */
        /* <DEDUP_REMOVED lines=9> */
[----:B------:R-:W-:Y:S01]  /*564c0*/  STL.64 [R1+0xc30], R40 ;  /* 0x000c302801007387 */ /* 0x000fe20000100a00 */
[----:B------:R0:W-:Y:S03]  /*564d0*/  STL.64 [R1+0xc38], R42 ;  /* 0x000c382a01007387 */ /* 0x0001e60000100a00 */
        /* <DEDUP_REMOVED lines=8> */
[----:B------:R-:W4:Y:S02]  /*56560*/  LDL.LU.64 R44, [R1+0x4030] ;  /* 0x00403000012c7983 */ /* 0x000f240000300a00 */
[----:B--2---:R-:W-:Y:S02]  /*56570*/  STL.64 [R1+0x3fd8], R42 ;  /* 0x003fd82a01007387 */ /* 0x004fe40000100a00 */
[----:B------:R0:W-:Y:S02]  /*56580*/  STL.64 [R1+0x3fd0], R40 ;  /* 0x003fd02801007387 */ /* 0x0001e40000100a00 */
[----:B0-----:R-:W4:Y:S01]  /*56590*/  LDL.LU R40, [R1+0x1800] ;  /* 0x0018000001287983 */ /* 0x001f220000300800 */
[----:B------:R-:W4:Y:S02]  /*565a0*/  LDL.LU R41, [R1+0x1804] ;  /* 0x0018040001297983 */ /* 0x000f240000300800 */
[----:B------:R-:W4:Y:S02]  /*565b0*/  LDL.LU R42, [R1+0x1808] ;  /* 0x00180800012a7983 */ /* 0x000f240000300800 */
[----:B------:R-:W4:Y:S01]  /*565c0*/  LDL.LU R43, [R1+0x180c] ;  /* 0x00180c00012b7983 */ /* 0x000f220000300800 */
[C---:B---3--:R-:W-:Y:S08]  /*565d0*/  HMMA.16816.F32 R4, R8.reuse, R48, R4 ;  /* 0x000000300804723c */ /* 0x048ff00000001804 */
[C---:B------:R-:W-:Y:S11]  /*565e0*/  HMMA.16816.F32 R56, R8.reuse, R52, R56 ;  /* 0x000000340838723c */ /* 0x040ff60000001838 */
[----:B------:R-:W-:Y:S05]  /*565f0*/  @!UPT UIADD3 URZ, URZ, URZ, URZ ;  /* 0x0000003f3f3ff290 */ /* 0x000fea000fffe03f */
[----:B------:R-:W-:Y:S02]  /*56600*/  IMAD.MOV.U32 R34, RZ, RZ, R5 ;  /* 0x000000ffff227224 */ /* 0x000fe400078e0005 */
[----:B------:R-:W-:Y:S01]  /*56610*/  IMAD.MOV.U32 R35, RZ, RZ, R6 ;  /* 0x000000ffff237224 */ /* 0x000fe200078e0006 */
[C---:B----4-:R-:W-:Y:S11]  /*56620*/  HMMA.16816.F32 R40, R8.reuse, R44, R40 ;  /* 0x0000002c0828723c */ /* 0x050ff60000001828 */
[----:B------:R-:W-:Y:S11]  /*56630*/  @!UPT UIADD3 URZ, URZ, URZ, URZ ;  /* 0x0000003f3f3ff290 */ /* 0x000ff6000fffe03f */
[----:B------:R-:W-:Y:S01]  /*56640*/  @!UPT UIADD3 URZ, URZ, URZ, URZ ;  /* 0x0000003f3f3ff290 */ /* 0x000fe2000fffe03f */
[----:B------:R0:W-:Y:S01]  /*56650*/  STL.64 [R1+0xc10], R40 ;  /* 0x000c102801007387 */ /* 0x0001e20000100a00 */
[----:B------:R-:W-:Y:S03]  /*56660*/  STL.64 [R1+0xc18], R42 ;  /* 0x000c182a01007387 */ /* 0x000fe60000100a00 */
[----:B0-----:R-:W2:Y:S01]  /*56670*/  LDL.64 R40, [R1+0xa0] ;  /* 0x0000a00001287983 */ /* 0x001ea20000100a00 */
[----:B------:R-:W-:Y:S02]  /*56680*/  STL.64 [R1+0x3fc8], R46 ;  /* 0x003fc82e01007387 */ /* 0x000fe40000100a00 */
[----:B------:R0:W-:Y:S02]  /*56690*/  STL.64 [R1+0x3fc0], R44 ;  /* 0x003fc02c01007387 */ /* 0x0001e40000100a00 */
[----:B0-----:R-:W3:Y:S01]  /*566a0*/  LDL.LU R44, [R1+0x660] ;  /* 0x00066000012c7983 */ /* 0x001ee20000300800 */
[----:B------:R-:W3:Y:S02]  /*566b0*/  LDL.LU R45, [R1+0x664] ;  /* 0x00066400012d7983 */ /* 0x000ee40000300800 */
[----:B------:R-:W3:Y:S02]  /*566c0*/  LDL.LU R46, [R1+0x668] ;  /* 0x00066800012e7983 */ /* 0x000ee40000300800 */
[----:B------:R-:W3:Y:S01]  /*566d0*/  LDL.LU R47, [R1+0x66c] ;  /* 0x00066c00012f7983 */ /* 0x000ee20000300800 */
[----:B------:R-:W-:Y:S01]  /*566e0*/  STL [R1+0xc00], R4 ;  /* 0x000c000401007387 */ /* 0x000fe20000100800 */
[----:B------:R0:W-:Y:S03]  /*566f0*/  STL [R1+0xc0c], R7 ;  /* 0x000c0c0701007387 */ /* 0x0001e60000100800 */
[----:B0-----:R-:W4:Y:S01]  /*56700*/  LDL.LU.64 R6, [R1+0x4028] ;  /* 0x0040280001067983 */ /* 0x001f220000300a00 */
[----:B------:R-:W4:Y:S02]  /*56710*/  LDL.LU.64 R4, [R1+0x4020] ;  /* 0x0040200001047983 */ /* 0x000f240000300a00 */
        /* <DEDUP_REMOVED lines=12> */
[----:B------:R0:W-:Y:S01]  /*567e0*/  STL.64 [R1+0xbf0], R56 ;  /* 0x000bf03801007387 */ /* 0x0001e20000100a00 */
[----:B------:R-:W-:Y:S03]  /*567f0*/  STL.64 [R1+0xbf8], R58 ;  /* 0x000bf83a01007387 */ /* 0x000fe60000100a00 */
[----:B0-----:R-:W2:Y:S01]  /*56800*/  LDL.LU.64 R56, [R1+0x4018] ;  /* 0x0040180001387983 */ /* 0x001ea20000300a00 */
[----:B------:R-:W-:Y:S01]  /*56810*/  STL.64 [R1+0x3ff0], R52 ;  /* 0x003ff03401007387 */ /* 0x000fe20000100a00 */
[----:B--2---:R-:W-:Y:S08]  /*56820*/  HMMA.16816.F32 R48, R8, R56, R48 ;  /* 0x000000380830723c */ /* 0x004ff00000001830 */
[C---:B----4-:R-:W-:Y:S11]  /*56830*/  HMMA.16816.F32 R8, R4.reuse, R28, R24 ;  /* 0x0000001c0408723c */ /* 0x050ff60000001818 */
[----:B------:R-:W-:Y:S05]  /*56840*/  @!UPT UIADD3 URZ, URZ, URZ, URZ ;  /* 0x0000003f3f3ff290 */ /* 0x000fea000fffe03f */
[----:B------:R-:W-:Y:S02]  /*56850*/  IMAD.MOV.U32 R39, RZ, RZ, R50 ;  /* 0x000000ffff277224 */ /* 0x000fe400078e0032 */
[----:B------:R-:W-:Y:S01]  /*56860*/  IMAD.MOV.U32 R38, RZ, RZ, R49 ;  /* 0x000000ffff267224 */ /* 0x000fe200078e0031 */
[----:B------:R-:W-:Y:S01]  /*56870*/  STL [R1+0xa60], R48 ;  /* 0x000a603001007387 */ /* 0x000fe20000100800 */
[----:B------:R-:W-:Y:S02]  /*56880*/  STL [R1+0xa6c], R51 ;  /* 0x000a6c3301007387 */ /* 0x000fe40000100800 */
[----:B------:R-:W-:Y:S01]  /*56890*/  STL [R1+0x36c4], R39 ;  /* 0x0036c42701007387 */ /* 0x000fe20000100800 */
[----:B------:R-:W-:Y:S01]  /*568a0*/  STL [R1+0x36c0], R38 ;  /* 0x0036c02601007387 */ /* 0x000fe20000100800 */
[----:B------:R3:W-:Y:S02]  /*568b0*/  STL.64 [R1+0x4010], R36 ;  /* 0x0040102401007387 */ /* 0x0007e40000100a00 */
[C---:B---3--:R-:W-:Y:S01]  /*568c0*/  HMMA.16816.F32 R36, R4.reuse, R20, R44 ;  /* 0x000000140424723c */ /* 0x048fe2000000182c */
[----:B------:R-:W-:Y:S11]  /*568d0*/  STL.64 [R1+0x3ff8], R20 ;  /* 0x003ff81401007387 */ /* 0x000ff60000100a00 */
[----:B------:R-:W-:Y:S11]  /*568e0*/  @!UPT UIADD3 URZ, URZ, URZ, URZ ;  /* 0x0000003f3f3ff290 */ /* 0x000ff6000fffe03f */
[----:B------:R0:W-:Y:S01]  /*568f0*/  STL.64 [R1+0xa50], R36 ;  /* 0x000a502401007387 */ /* 0x0001e20000100a00 */
[----:B------:R1:W-:Y:S02]  /*56900*/  STL.64 [R1+0xa58], R38 ;  /* 0x000a582601007387 */ /* 0x0003e40000100a00 */
[----:B------:R-:W2:Y:S02]  /*56910*/  LDL.LU R44, [R1+0x620] ;  /* 0x00062000012c7983 */ /* 0x000ea40000300800 */
[----:B------:R-:W-:Y:S01]  /*56920*/  STL.64 [R1+0xa40], R8 ;  /* 0x000a400801007387 */ /* 0x000fe20000100a00 */
[----:B------:R3:W-:Y:S01]  /*56930*/  STL.64 [R1+0xa48], R10 ;  /* 0x000a480a01007387 */ /* 0x0007e20000100a00 */
[----:B------:R-:W2:Y:S02]  /*56940*/  LDL.LU R45, [R1+0x624] ;  /* 0x00062400012d7983 */ /* 0x000ea40000300800 */
[----:B------:R-:W2:Y:S02]  /*56950*/  LDL.LU R46, [R1+0x628] ;  /* 0x00062800012e7983 */ /* 0x000ea40000300800 */
[----:B------:R-:W2:Y:S01]  /*56960*/  LDL.LU R47, [R1+0x62c] ;  /* 0x00062c00012f7983 */ /* 0x000ea20000300800 */
[----:B0-----:R-:W4:Y:S01]  /*56970*/  LDL.LU R36, [R1+0x630] ;  /* 0x0006300001247983 */ /* 0x001f220000300800 */
[----:B------:R-:W4:Y:S02]  /*56980*/  LDL.LU R37, [R1+0x634] ;  /* 0x0006340001257983 */ /* 0x000f240000300800 */
[----:B-1----:R-:W4:Y:S02]  /*56990*/  LDL.LU R38, [R1+0x638] ;  /* 0x0006380001267983 */ /* 0x002f240000300800 */
[----:B------:R-:W4:Y:S01]  /*569a0*/  LDL.LU R39, [R1+0x63c] ;  /* 0x00063c0001277983 */ /* 0x000f220000300800 */
[----:B---3--:R-:W-:Y:S01]  /*569b0*/  HMMA.16816.F32 R8, R4, R40, R32 ;  /* 0x000000280408723c */ /* 0x008fe20000001820 */
[----:B------:R-:W-:-:S02]  /*569c0*/  IMAD.MOV.U32 R24, RZ, RZ, R19 ;  /* 0x000000ffff187224 */ /* 0x000fc400078e0013 */
[----:B------:R-:W-:Y:S01]  /*569d0*/  IMAD.MOV.U32 R25, RZ, RZ, R18 ;  /* 0x000000ffff197224 */ /* 0x000fe200078e0012 */
[----:B------:R-:W-:Y:S01]  /*569e0*/  STL.64 [R1+0x4000], R28 ;  /* 0x0040001c01007387 */ /* 0x000fe20000100a00 */
[----:B------:R-:W-:Y:S02]  /*569f0*/  IMAD.MOV.U32 R19, RZ, RZ, R40 ;  /* 0x000000ffff137224 */ /* 0x000fe400078e0028 */
[----:B------:R-:W-:Y:S02]  /*56a00*/  IMAD.MOV.U32 R18, RZ, RZ, R41 ;  /* 0x000000ffff127224 */ /* 0x000fe400078e0029 */
[----:B------:R-:W-:Y:S02]  /*56a10*/  IMAD.MOV.U32 R49, RZ, RZ, R22 ;  /* 0x000000ffff317224 */ /* 0x000fe400078e0016 */
[----:B------:R-:W-:Y:S11]  /*56a20*/  IMAD.MOV.U32 R48, RZ, RZ, R23 ;  /* 0x000000ffff307224 */ /* 0x000ff600078e0017 */
[----:B------:R-:W-:Y:S01]  /*56a30*/  @!UPT UIADD3 URZ, URZ, URZ, URZ ;  /* 0x0000003f3f3ff290 */ /* 0x000fe2000fffe03f */
[----:B------:R0:W-:Y:S01]  /*56a40*/  STL.64 [R1+0xa30], R8 ;  /* 0x000a300801007387 */ /* 0x0001e20000100a00 */
[----:B------:R-:W-:Y:S02]  /*56a50*/  IMAD.MOV.U32 R58, RZ, RZ, R10 ;  /* 0x000000ffff3a7224 */ /* 0x000fe400078e000a */
[----:B------:R-:W-:Y:S01]  /*56a60*/  IMAD.MOV.U32 R59, RZ, RZ, R11 ;  /* 0x000000ffff3b7224 */ /* 0x000fe200078e000b */
[----:B0-----:R-:W3:Y:S01]  /*56a70*/  LDL.LU R8, [R1+0x610] ;  /* 0x0006100001087983 */ /* 0x001ee20000300800 */
[----:B------:R-:W3:Y:S02]  /*56a80*/  LDL.LU R9, [R1+0x614] ;  /* 0x0006140001097983 */ /* 0x000ee40000300800 */
[----:B------:R-:W3:Y:S02]  /*56a90*/  LDL.LU R10, [R1+0x618] ;  /* 0x00061800010a7983 */ /* 0x000ee40000300800 */
[----:B------:R-:W3:Y:S01]  /*56aa0*/  LDL.LU R11, [R1+0x61c] ;  /* 0x00061c00010b7983 */ /* 0x000ee20000300800 */
        /* <DEDUP_REMOVED lines=11> */
[----:B------:R-:W2:Y:S02]  /*56b60*/  LDL.LU R22, [R1+0x1678] ;  /* 0x0016780001167983 */ /* 0x000ea40000300800 */
[----:B------:R-:W-:Y:S01]  /*56b70*/  IMAD.MOV.U32 R53, RZ, RZ, R12 ;  /* 0x000000ffff357224 */ /* 0x000fe200078e000c */
[----:B------:R-:W2:Y:S01]  /*56b80*/  LDL.LU R23, [R1+0x167c] ;  /* 0x00167c0001177983 */ /* 0x000ea20000300800 */
[----:B------:R-:W-:-:S02]  /*56b90*/  IMAD.MOV.U32 R52, RZ, RZ, R13 ;  /* 0x000000ffff347224 */ /* 0x000fc400078e000d */
[----:B------:R-:W2:Y:S02]  /*56ba0*/  LDL.LU R12, [R1+0x1640] ;  /* 0x00164000010c7983 */ /* 0x000ea40000300800 */
[----:B------:R-:W2:Y:S01]  /*56bb0*/  LDL.LU R13, [R1+0x1644] ;  /* 0x00164400010d7983 */ /* 0x000ea20000300800 */
[----:B------:R-:W2:Y:S01]  /*56bc0*/  LDL.LU R14, [R1+0x1648] ;  /* 0x00164800010e7983 */ /* 0x000ea20000300800 */
[----:B------:R-:W2:Y:S02]  /*56bd0*/  LDL.LU R15, [R1+0x164c] ;  /* 0x00164c00010f7983 */ /* 0x000ea40000300800 */
[----:B------:R-:W-:Y:S02]  /*56be0*/  STL [R1+0x36a4], R59 ;  /* 0x0036a43b01007387 */ /* 0x000fe40000100800 */
[----:B------:R-:W-:Y:S01]  /*56bf0*/  STL [R1+0x36a0], R58 ;  /* 0x0036a03a01007387 */ /* 0x000fe20000100800 */
[C---:B----4-:R-:W-:Y:S01]  /*56c00*/  HMMA.16816.F32 R24, R4.reuse, R24, R36 ;  /* 0x000000180418723c */ /* 0x050fe20000001824 */
[----:B------:R-:W4:Y:S11]  /*56c10*/  LDL.LU.64 R36, [R1+0x4010] ;  /* 0x0040100001247983 */ /* 0x000f360000300a00 */
[----:B------:R-:W-:Y:S11]  /*56c20*/  @!UPT UIADD3 URZ, URZ, URZ, URZ ;  /* 0x0000003f3f3ff290 */ /* 0x000ff6000fffe03f */
[----:B------:R0:W-:Y:S01]  /*56c30*/  STL.64 [R1+0xa20], R24 ;  /* 0x000a201801007387 */ /* 0x0001e20000100a00 */
[----:B------:R-:W-:Y:S03]  /*56c40*/  STL.64 [R1+0xa28], R26 ;  /* 0x000a281a01007387 */ /* 0x000fe60000100a00 */
[----:B0-----:R-:W2:Y:S01]  /*56c50*/  LDL.LU.64 R24, [R1+0x4008] ;  /* 0x0040080001187983 */ /* 0x001ea20000300a00 */
[C---:B---3--:R-:W-:Y:S11]  /*56c60*/  HMMA.16816.F32 R8, R4.reuse, R48, R8 ;  /* 0x000000300408723c */ /* 0x048ff60000001808 */
[----:B------:R-:W-:Y:S11]  /*56c70*/  @!UPT UIADD3 URZ, URZ, URZ, URZ ;  /* 0x0000003f3f3ff290 */ /* 0x000ff6000fffe03f */
[----:B------:R-:W-:Y:S02]  /*56c80*/  @!UPT UIADD3 URZ, URZ, URZ, URZ ;  /* 0x0000003f3f3ff290 */ /* 0x000fe4000fffe03f */
[----:B------:R-:W-:Y:S02]  /*56c90*/  IMAD.MOV.U32 R39, RZ, RZ, R10 ;  /* 0x000000ffff277224 */ /* 0x000fe400078e000a */
[----:B------:R-:W-:Y:S01]  /*56ca0*/  IMAD.MOV.U32 R38, RZ, RZ, R11 ;  /* 0x000000ffff267224 */ /* 0x000fe200078e000b */
[C---:B--2---:R-:W-:Y:S11]  /*56cb0*/  HMMA.16816.F32 R44, R4.reuse, R24, R44 ;  /* 0x00000018042c723c */ /* 0x044ff6000000182c */
[----:B------:R-:W-:Y:S11]  /*56cc0*/  @!UPT UIADD3 URZ, URZ, URZ, URZ ;  /* 0x0000003f3f3ff290 */ /* 0x000ff6000fffe03f */
[----:B------:R-:W-:Y:S01]  /*56cd0*/  @!UPT UIADD3 URZ, URZ, URZ, URZ ;  /* 0x0000003f3f3ff290 */ /* 0x000fe2000fffe03f */
[----:B------:R0:W-:Y:S01]  /*56ce0*/  STL.64 [R1+0xa10], R44 ;  /* 0x000a102c01007387 */ /* 0x0001e20000100a00 */
[----:B------:R-:W-:Y:S02]  /*56cf0*/  IMAD.MOV.U32 R59, RZ, RZ, R46 ;  /* 0x000000ffff3b7224 */ /* 0x000fe400078e002e */
[----:B------:R-:W-:Y:S01]  /*56d00*/  IMAD.MOV.U32 R58, RZ, RZ, R47 ;  /* 0x000000ffff3a7224 */ /* 0x000fe200078e002f */
[----:B0-----:R-:W2:Y:S01]  /*56d10*/  LDL.LU R44, [R1+0x1630] ;  /* 0x00163000012c7983 */ /* 0x001ea20000300800 */
[----:B------:R-:W2:Y:S02]  /*56d20*/  LDL.LU R45, [R1+0x1634] ;  /* 0x00163400012d7983 */ /* 0x000ea40000300800 */
[----:B------:R-:W2:Y:S02]  /*56d30*/  LDL.LU R46, [R1+0x1638] ;  /* 0x00163800012e7983 */ /* 0x000ea40000300800 */
[----:B------:R-:W2:Y:S01]  /*56d40*/  LDL.LU R47, [R1+0x163c] ;  /* 0x00163c00012f7983 */ /* 0x000ea20000300800 */
[----:B------:R-:W-:Y:S01]  /*56d50*/  STL [R1+0x3950], R59 ;  /* 0x0039503b01007387 */ /* 0x000fe20000100800 */
[----:B------:R-:W-:Y:S02]  /*56d60*/  STL.64 [R1+0xa00], R8 ;  /* 0x000a000801007387 */ /* 0x000fe40000100a00 */
[----:B------:R-:W0:Y:S04]  /*56d70*/  LDSM.16.MT88.4 R8, [R0+0x4180] ;  /* 0x004180000008783b */ /* 0x000e280000004200 */
[----:B------:R-:W3:Y:S01]  /*56d80*/  LDL.LU R48, [R1+0x1620] ;  /* 0x0016200001307983 */ /* 0x000ee20000300800 */
[----:B------:R-:W3:Y:S01]  /*56d90*/  LDL.LU R49, [R1+0x1624] ;  /* 0x0016240001317983 */ /* 0x000ee20000300800 */
[----:B------:R-:W3:Y:S02]  /*56da0*/  LDL.LU R50, [R1+0x1628] ;  /* 0x0016280001327983 */ /* 0x000ee40000300800 */
[----:B------:R-:W3:Y:S01]  /*56db0*/  LDL.LU R51, [R1+0x162c] ;  /* 0x00162c0001337983 */ /* 0x000ee20000300800 */
[----:B0-----:R-:W-:Y:S01]  /*56dc0*/  STL.64 [R1+0x3f30], R10 ;  /* 0x003f300a01007387 */ /* 0x001fe20000100a00 */
[----:B------:R0:W-:Y:S03]  /*56dd0*/  STL.64 [R1+0x3f28], R8 ;  /* 0x003f280801007387 */ /* 0x0001e60000100a00 */
[----:B0-----:R-:W2:Y:S01]  /*56de0*/  LDL.LU R8, [R1+0x1660] ;  /* 0x0016600001087983 */ /* 0x001ea20000300800 */
[----:B------:R-:W2:Y:S02]  /*56df0*/  LDL.LU R9, [R1+0x1664] ;  /* 0x0016640001097983 */ /* 0x000ea40000300800 */
[----:B------:R-:W2:Y:S02]  /*56e00*/  LDL.LU R10, [R1+0x1668] ;  /* 0x00166800010a7983 */ /* 0x000ea40000300800 */
[----:B------:R-:W2:Y:S01]  /*56e10*/  LDL.LU R11, [R1+0x166c] ;  /* 0x00166c00010b7983 */ /* 0x000ea20000300800 */
[C---:B------:R-:W-:Y:S08]  /*56e20*/  HMMA.16816.F32 R28, R4.reuse, R16, R28 ;  /* 0x00000010041c723c */ /* 0x040ff0000000181c */
[C---:B------:R-:W-:Y:S11]  /*56e30*/  HMMA.16816.F32 R52, R4.reuse, R52, R20 ;  /* 0x000000340434723c */ /* 0x040ff60000001814 */
[----:B------:R-:W-:Y:S04]  /*56e40*/  @!UPT UIADD3 URZ, URZ, URZ, URZ ;  /* 0x0000003f3f3ff290 */ /* 0x000fe8000fffe03f */
[----:B------:R0:W-:Y:S01]  /*56e50*/  STL.64 [R1+0xbe0], R28 ;  /* 0x000be01c01007387 */ /* 0x0001e20000100a00 */
[----:B------:R-:W-:Y:S03]  /*56e60*/  STL.64 [R1+0xbe8], R30 ;  /* 0x000be81e01007387 */ /* 0x000fe60000100a00 */
[----:B0-----:R-:W3:Y:S01]  /*56e70*/  LDL.LU.64 R28, [R1+0x4000] ;  /* 0x00400000011c7983 */ /* 0x001ee20000300a00 */
[----:B------:R-:W3:Y:S03]  /*56e80*/  LDL.LU.64 R20, [R1+0x3ff8] ;  /* 0x003ff80001147983 */ /* 0x000ee60000300a00 */
[----:B------:R0:W-:Y:S02]  /*56e90*/  STL.64 [R1+0xbd0], R52 ;  /* 0x000bd03401007387 */ /* 0x0001e40000100a00 */
[----:B------:R-:W-:Y:S01]  /*56ea0*/  STL.64 [R1+0xbd8], R54 ;  /* 0x000bd83601007387 */ /* 0x000fe20000100a00 */
[----:B0-----:R-:W3:Y:S01]  /*56eb0*/  LDL.LU.64 R52, [R1+0x3ff0] ;  /* 0x003ff00001347983 */ /* 0x001ee20000300a00 */
[C---:B--2---:R-:W-:Y:S11]  /*56ec0*/  HMMA.16816.F32 R8, R4.reuse, R32, R8 ;  /* 0x000000200408723c */ /* 0x044ff60000001808 */
[----:B------:R-:W-:Y:S11]  /*56ed0*/  @!UPT UIADD3 URZ, URZ, URZ, URZ ;  /* 0x0000003f3f3ff290 */ /* 0x000ff6000fffe03f */
[----:B------:R-:W-:Y:S01]  /*56ee0*/  @!UPT UIADD3 URZ, URZ, URZ, URZ ;  /* 0x0000003f3f3ff290 */ /* 0x000fe2000fffe03f */
[----:B------:R-:W-:Y:S01]  /*56ef0*/  STL.64 [R1+0xbc0], R8 ;  /* 0x000bc00801007387 */ /* 0x000fe20000100a00 */
[----:B------:R0:W-:Y:S02]  /*56f00*/  STL.64 [R1+0xbc8], R10 ;  /* 0x000bc80a01007387 */ /* 0x0001e40000100a00 */
[----:B------:R-:W2:Y:S02]  /*56f10*/  LDL.LU.64 R34, [R1+0x3fe8] ;  /* 0x003fe80001227983 */ /* 0x000ea40000300a00 */
[----:B0-----:R-:W-:Y:S02]  /*56f20*/  IMAD.MOV.U32 R11, RZ, RZ, R32 ;  /* 0x000000ffff0b7224 */ /* 0x001fe400078e0020 */
[----:B------:R-:W-:Y:S02]  /*56f30*/  IMAD.MOV.U32 R10, RZ, RZ, R33 ;  /* 0x000000ffff0a7224 */ /* 0x000fe400078e0021 */
        /* <DEDUP_REMOVED lines=8> */
[C---:B----4-:R-:W-:Y:S01]  /*56fc0*/  HMMA.16816.F32 R12, R4.reuse, R36, R12 ;  /* 0x00000024040c723c */ /* 0x050fe2000000180c */
[----:B------:R-:W-:Y:S01]  /*56fd0*/  STL.64 [R1+0x3f70], R34 ;  /* 0x003f702201007387 */ /* 0x000fe20000100a00 */
[----:B------:R0:W-:Y:S04]  /*56fe0*/  STL.64 [R1+0x3f68], R32 ;  /* 0x003f682001007387 */ /* 0x0001e80000100a00 */
[----:B0-----:R-:W4:Y:S11]  /*56ff0*/  LDL.64 R32, [R1+0x90] ;  /* 0x0000900001207983 */ /* 0x001f360000100a00 */
[----:B------:R-:W-:Y:S06]  /*57000*/  @!UPT UIADD3 URZ, URZ, URZ, URZ ;  /* 0x0000003f3f3ff290 */ /* 0x000fec000fffe03f */
[----:B------:R0:W-:Y:S01]  /*57010*/  STL.64 [R1+0xba0], R12 ;  /* 0x000ba00c01007387 */ /* 0x0001e20000100a00 */
[----:B------:R1:W-:Y:S03]  /*57020*/  STL.64 [R1+0xba8], R14 ;  /* 0x000ba80e01007387 */ /* 0x0003e60000100a00 */
[----:B0-----:R-:W3:Y:S01]  /*57030*/  LDL.LU R12, [R1+0x5c0] ;  /* 0x0005c000010c7983 */ /* 0x001ee20000300800 */
[----:B------:R-:W3:Y:S02]  /*57040*/  LDL.LU R13, [R1+0x5c4] ;  /* 0x0005c400010d7983 */ /* 0x000ee40000300800 */
[----:B-1----:R-:W3:Y:S02]  /*57050*/  LDL.LU R14, [R1+0x5c8] ;  /* 0x0005c800010e7983 */ /* 0x002ee40000300800 */
[----:B------:R-:W3:Y:S01]  /*57060*/  LDL.LU R15, [R1+0x5cc] ;  /* 0x0005cc00010f7983 */ /* 0x000ee20000300800 */
[----:B------:R-:W-:Y:S01]  /*57070*/  STL.64 [R1+0x3f60], R38 ;  /* 0x003f602601007387 */ /* 0x000fe20000100a00 */
[----:B------:R0:W-:Y:S03]  /*57080*/  STL.64 [R1+0x3f58], R36 ;  /* 0x003f582401007387 */ /* 0x0001e60000100a00 */
        /* <DEDUP_REMOVED lines=26> */
[----:B0-----:R-:W3:Y:S01]  /*57230*/  LDL.LU R44, [R1+0x1610] ;  /* 0x00161000012c7983 */ /* 0x001ee20000300800 */
[----:B------:R-:W3:Y:S02]  /*57240*/  LDL.LU R45, [R1+0x1614] ;  /* 0x00161400012d7983 */ /* 0x000ee40000300800 */
[----:B------:R-:W3:Y:S02]  /*57250*/  LDL.LU R46, [R1+0x1618] ;  /* 0x00161800012e7983 */ /* 0x000ee40000300800 */
[----:B------:R-:W3:Y:S02]  /*57260*/  LDL.LU R47, [R1+0x161c] ;  /* 0x00161c00012f7983 */ /* 0x000ee40000300800 */
[C---:B---3--:R-:W-:Y:S01]  /*57270*/  HMMA.16816.F32 R44, R4.reuse, R48, R44 ;  /* 0x00000030042c723c */ /* 0x048fe2000000182c */
[----:B------:R-:W-:Y:S01]  /*57280*/  STL.64 [R1+0x3f80], R50 ;  /* 0x003f803201007387 */ /* 0x000fe20000100a00 */
[----:B------:R-:W-:Y:S11]  /*57290*/  STL.64 [R1+0x3f78], R48 ;  /* 0x003f783001007387 */ /* 0x000ff60000100a00 */
[----:B------:R-:W-:Y:S10]  /*572a0*/  @!UPT UIADD3 URZ, URZ, URZ, URZ ;  /* 0x0000003f3f3ff290 */ /* 0x000ff4000fffe03f */
[----:B------:R-:W-:Y:S01]  /*572b0*/  STL.64 [R1+0xb70], R44 ;  /* 0x000b702c01007387 */ /* 0x000fe20000100a00 */
[----:B------:R0:W-:Y:S02]  /*572c0*/  STL.64 [R1+0xb78], R46 ;  /* 0x000b782e01007387 */ /* 0x0001e40000100a00 */
[C---:B0-----:R-:W-:Y:S08]  /*572d0*/  HMMA.16816.F32 R44, R4.reuse, R52, R40 ;  /* 0x00000034042c723c */ /* 0x041ff00000001828 */
[----:B------:R-:W-:Y:S01]  /*572e0*/  HMMA.16816.F32 R4, R4, R56, R12 ;  /* 0x000000380404723c */ /* 0x000fe2000000180c */
[----:B------:R-:W2:Y:S11]  /*572f0*/  LDL.LU R40, [R1+0x490] ;  /* 0x0004900001287983 */ /* 0x000eb60000300800 */
[----:B------:R-:W-:Y:S03]  /*57300*/  @!UPT UIADD3 URZ, URZ, URZ, URZ ;  /* 0x0000003f3f3ff290 */ /* 0x000fe6000fffe03f */
        /* <DEDUP_REMOVED lines=10> */
[----:B------:R0:W-:Y:S03]  /*573b0*/  STL.64 [R1+0x3f88], R52 ;  /* 0x003f883401007387 */ /* 0x0001e60000100a00 */
        /* <DEDUP_REMOVED lines=12> */
[----:B------:R-:W-:Y:S01]  /*57480*/  STL [R1+0x3f98], R58 ;  /* 0x003f983a01007387 */ /* 0x000fe20000100800 */
[----:B------:R0:W-:Y:S03]  /*57490*/  STL.64 [R1+0x3f90], R56 ;  /* 0x003f903801007387 */ /* 0x0001e60000100a00 */
[----:B0-----:R-:W3:Y:S01]  /*574a0*/  LDL.LU R56, [R1+0x4d0] ;  /* 0x0004d00001387983 */ /* 0x001ee20000300800 */
[----:B------:R-:W3:Y:S02]  /*574b0*/  LDL.LU R57, [R1+0x4d4] ;  /* 0x0004d40001397983 */ /* 0x000ee40000300800 */
[----:B------:R-:W3:Y:S02]  /*574c0*/  LDL.LU R58, [R1+0x4d8] ;  /* 0x0004d800013a7983 */ /* 0x000ee40000300800 */
[----:B------:R-:W3:Y:S02]  /*574d0*/  LDL.LU R59, [R1+0x4dc] ;  /* 0x0004dc00013b7983 */ /* 0x000ee40000300800 */
[----:B------:R-:W-:-:S02]  /*574e0*/  IMAD.MOV.U32 R48, RZ, RZ, R19 ;  /* 0x000000ffff307224 */ /* 0x000fc400078e0013 */
[----:B------:R-:W-:Y:S02]  /*574f0*/  IMAD.MOV.U32 R49, RZ, RZ, R18 ;  /* 0x000000ffff317224 */ /* 0x000fe400078e0012 */
[----:B----4-:R-:W-:Y:S02]  /*57500*/  IMAD.MOV.U32 R22, RZ, RZ, R33 ;  /* 0x000000ffff167224 */ /* 0x010fe400078e0021 */
[----:B------:R-:W-:-:S03]  /*57510*/  IMAD.MOV.U32 R23, RZ, RZ, R32 ;  /* 0x000000ffff177224 */ /* 0x000fc600078e0020 */
[C---:B--2---:R-:W-:Y:S08]  /*57520*/  HMMA.16816.F32 R48, R12.reuse, R48, R52 ;  /* 0x000000300c30723c */ /* 0x044ff00000001834 */
[C---:B---3--:R-:W-:Y:S11]  /*57530*/  HMMA.16816.F32 R56, R12.reuse, R20, R56 ;  /* 0x000000140c38723c */ /* 0x048ff60000001838 */
[----:B------:R-:W-:Y:S11]  /*57540*/  @!UPT UIADD3 URZ, URZ, URZ, URZ ;  /* 0x0000003f3f3ff290 */ /* 0x000ff6000fffe03f */
[----:B------:R-:W-:Y:S01]  /*57550*/  @!UPT UIADD3 URZ, URZ, URZ, URZ ;  /* 0x0000003f3f3ff290 */ /* 0x000fe2000fffe03f */
[----:B------:R-:W-:Y:S01]  /*57560*/  STL.64 [R1+0x1050], R56 ;  /* 0x0010503801007387 */ /* 0x000fe20000100a00 */
[----:B------:R0:W-:Y:S02]  /*57570*/  STL.64 [R1+0x1058], R58 ;  /* 0x0010583a01007387 */ /* 0x0001e40000100a00 */
[C---:B0-----:R-:W-:Y:S08]  /*57580*/  HMMA.16816.F32 R56, R12.reuse, R28, R4 ;  /* 0x0000001c0c38723c */ /* 0x041ff00000001804 */
[C---:B------:R-:W-:Y:S11]  /*57590*/  HMMA.16816.F32 R4, R12.reuse, R32, R36 ;  /* 0x000000200c04723c */ /* 0x040ff60000001824 */
[----:B------:R-:W-:Y:S04]  /*575a0*/  @!UPT UIADD3 URZ, URZ, URZ, URZ ;  /* 0x0000003f3f3ff290 */ /* 0x000fe8000fffe03f */
[----:B------:R-:W-:Y:S01]  /*575b0*/  STL.64 [R1+0x1040], R56 ;  /* 0x0010403801007387 */ /* 0x000fe20000100a00 */
[----:B------:R-:W-:Y:S02]  /*575c0*/  STL.64 [R1+0x1048], R58 ;  /* 0x0010483a01007387 */ /* 0x000fe40000100a00 */
[----:B------:R0:W-:Y:S02]  /*575d0*/  STL.64 [R1+0x1030], R48 ;  /* 0x0010303001007387 */ /* 0x0001e40000100a00 */
[----:B------:R1:W-:Y:S03]  /*575e0*/  STL.64 [R1+0x1038], R50 ;  /* 0x0010383201007387 */ /* 0x0003e60000100a00 */
[----:B------:R-:W-:Y:S01]  /*575f0*/  STL.64 [R1+0x1020], R4 ;  /* 0x0010200401007387 */ /* 0x000fe20000100a00 */
[----:B------:R2:W-:Y:S03]  /*57600*/  STL.64 [R1+0x1028], R6 ;  /* 0x0010280601007387 */ /* 0x0005e60000100a00 */
[----:B0-----:R-:W3:Y:S01]  /*57610*/  LDL.LU R48, [R1+0x14b0] ;  /* 0x0014b00001307983 */ /* 0x001ee20000300800 */
[----:B------:R-:W3:Y:S02]  /*57620*/  LDL.LU R49, [R1+0x14b4] ;  /* 0x0014b40001317983 */ /* 0x000ee40000300800 */
[----:B-1----:R-:W3:Y:S01]  /*57630*/  LDL.LU R50, [R1+0x14b8] ;  /* 0x0014b80001327983 */ /* 0x002ee20000300800 */
[C---:B--2---:R-:W-:Y:S01]  /*57640*/  HMMA.16816.F32 R4, R12.reuse, R24, R40 ;  /* 0x000000180c04723c */ /* 0x044fe20000001828 */
[----:B------:R-:W3:Y:S01]  /*57650*/  LDL.LU R51, [R1+0x14bc] ;  /* 0x0014bc0001337983 */ /* 0x000ee20000300800 */
[----:B------:R-:W2:Y:S02]  /*57660*/  LDL.LU R56, [R1+0x14d0] ;  /* 0x0014d00001387983 */ /* 0x000ea40000300800 */
[----:B------:R-:W2:Y:S02]  /*57670*/  LDL.LU R57, [R1+0x14d4] ;  /* 0x0014d40001397983 */ /* 0x000ea40000300800 */
[----:B------:R-:W2:Y:S01]  /*57680*/  LDL.LU R58, [R1+0x14d8] ;  /* 0x0014d800013a7983 */ /* 0x000ea20000300800 */
[----:B------:R-:W2:Y:S01]  /*57690*/  LDL.LU R59, [R1+0x14dc] ;  /* 0x0014dc00013b7983 */ /* 0x000ea20000300800 */
[----:B------:R-:W4:Y:S02]  /*576a0*/  LDL.64 R52, [R1+0x50] ;  /* 0x0000500001347983 */ /* 0x000f240000100a00 */
[----:B------:R-:W4:Y:S02]  /*576b0*/  LDL.LU R36, [R1+0x14a0] ;  /* 0x0014a00001247983 */ /* 0x000f240000300800 */
[----:B------:R-:W4:Y:S01]  /*576c0*/  LDL.LU R37, [R1+0x14a4] ;  /* 0x0014a40001257983 */ /* 0x000f220000300800 */
[----:B------:R-:W4:Y:S01]  /*576d0*/  LDL.LU R38, [R1+0x14a8] ;  /* 0x0014a80001267983 */ /* 0x000f220000300800 */
[----:B------:R-:W4:Y:S02]  /*576e0*/  LDL.LU R39, [R1+0x14ac] ;  /* 0x0014ac0001277983 */ /* 0x000f240000300800 */
[----:B------:R-:W4:Y:S07]  /*576f0*/  LDL.LU R40, [R1+0x1490] ;  /* 0x0014900001287983 */ /* 0x000f2e0000300800 */
[----:B------:R-:W-:Y:S01]  /*57700*/  STL.64 [R1+0x1010], R4 ;  /* 0x0010100401007387 */ /* 0x000fe20000100a00 */
[----:B------:R0:W-:Y:S02]  /*57710*/  STL.64 [R1+0x1018], R6 ;  /* 0x0010180601007387 */ /* 0x0001e40000100a00 */
[----:B------:R-:W4:Y:S02]  /*57720*/  LDL.LU R41, [R1+0x1494] ;  /* 0x0014940001297983 */ /* 0x000f240000300800 */
[----:B------:R-:W4:Y:S01]  /*57730*/  LDL.LU R42, [R1+0x1498] ;  /* 0x00149800012a7983 */ /* 0x000f220000300800 */
[----:B------:R-:W4:Y:S01]  /*57740*/  LDL.LU R43, [R1+0x149c] ;  /* 0x00149c00012b7983 */ /* 0x000f220000300800 */
[----:B0-----:R-:W-:Y:S03]  /*57750*/  HMMA.16816.F32 R4, R12, R8, R44 ;  /* 0x000000080c04723c */ /* 0x001fe6000000182c */
[----:B------:R0:W-:Y:S11]  /*57760*/  STL.64 [R1+0x3f10], R24 ;  /* 0x003f101801007387 */ /* 0x0001f60000100a00 */
[----:B------:R-:W-:Y:S09]  /*57770*/  @!UPT UIADD3 URZ, URZ, URZ, URZ ;  /* 0x0000003f3f3ff290 */ /* 0x000ff2000fffe03f */
[----:B------:R-:W-:Y:S01]  /*57780*/  STL.64 [R1+0x1000], R4 ;  /* 0x0010000401007387 */ /* 0x000fe20000100a00 */
[----:B------:R-:W-:Y:S02]  /*57790*/  STL.64 [R1+0x1008], R6 ;  /* 0x0010080601007387 */ /* 0x000fe40000100a00 */
[----:B------:R-:W1:Y:S04]  /*577a0*/  LDSM.16.MT88.4 R4, [R3+0x4000] ;  /* 0x004000000304783b */ /* 0x000e680000004200 */
[----:B------:R-:W4:Y:S01]  /*577b0*/  LDL.LU R44, [R1+0x1480] ;  /* 0x00148000012c7983 */ /* 0x000f220000300800 */
[----:B------:R-:W4:Y:S01]  /*577c0*/  LDL.LU R45, [R1+0x1484] ;  /* 0x00148400012d7983 */ /* 0x000f220000300800 */
[----:B------:R-:W4:Y:S02]  /*577d0*/  LDL.LU R46, [R1+0x1488] ;  /* 0x00148800012e7983 */ /* 0x000f240000300800 */
[----:B------:R-:W4:Y:S02]  /*577e0*/  LDL.LU R47, [R1+0x148c] ;  /* 0x00148c00012f7983 */ /* 0x000f240000300800 */
[----:B0-----:R-:W4:Y:S01]  /*577f0*/  LDL.LU R24, [R1+0x360] ;  /* 0x0003600001187983 */ /* 0x001f220000300800 */
[----:B------:R-:W4:Y:S01]  /*57800*/  LDL.LU R25, [R1+0x364] ;  /* 0x0003640001197983 */ /* 0x000f220000300800 */
[----:B------:R-:W4:Y:S02]  /*57810*/  LDL.LU R26, [R1+0x368] ;  /* 0x00036800011a7983 */ /* 0x000f240000300800 */
[----:B------:R-:W-:-:S02]  /*57820*/  IMAD.MOV.U32 R19, RZ, RZ, R8 ;  /* 0x000000ffff137224 */ /* 0x000fc400078e0008 */
[----:B------:R-:W4:Y:S02]  /*57830*/  LDL.LU R27, [R1+0x36c] ;  /* 0x00036c00011b7983 */ /* 0x000f240000300800 */
[----:B------:R-:W-:Y:S01]  /*57840*/  IMAD.MOV.U32 R18, RZ, RZ, R9 ;  /* 0x000000ffff127224 */ /* 0x000fe200078e0009 */
[----:B------:R-:W4:Y:S01]  /*57850*/  LDL.LU R8, [R1+0x1470] ;  /* 0x0014700001087983 */ /* 0x000f220000300800 */
[----:B------:R-:W-:Y:S02]  /*57860*/  IMAD.MOV.U32 R33, RZ, RZ, R10 ;  /* 0x000000ffff217224 */ /* 0x000fe400078e000a */
[----:B------:R-:W4:Y:S02]  /*57870*/  LDL.LU R9, [R1+0x1474] ;  /* 0x0014740001097983 */ /* 0x000f240000300800 */
[----:B------:R-:W-:Y:S01]  /*57880*/  IMAD.MOV.U32 R32, RZ, RZ, R11 ;  /* 0x000000ffff207224 */ /* 0x000fe200078e000b */
[----:B------:R-:W4:Y:S01]  /*57890*/  LDL.LU R10, [R1+0x1478] ;  /* 0x00147800010a7983 */ /* 0x000f220000300800 */
[----:B------:R-:W4:Y:S03]  /*578a0*/  LDL.LU R11, [R1+0x147c] ;  /* 0x00147c00010b7983 */ /* 0x000f260000300800 */
[----:B-1----:R-:W-:Y:S01]  /*578b0*/  STL.64 [R1+0x3ea8], R6 ;  /* 0x003ea80601007387 */ /* 0x002fe20000100a00 */
[----:B------:R0:W-:Y:S03]  /*578c0*/  STL.64 [R1+0x3ea0], R4 ;  /* 0x003ea00401007387 */ /* 0x0001e60000100a00 */
[----:B0-----:R-:W4:Y:S01]  /*578d0*/  LDL.LU R4, [R1+0x14c0] ;  /* 0x0014c00001047983 */ /* 0x001f220000300800 */
[----:B------:R-:W4:Y:S02]  /*578e0*/  LDL.LU R5, [R1+0x14c4] ;  /* 0x0014c40001057983 */ /* 0x000f240000300800 */
[----:B------:R-:W4:Y:S02]  /*578f0*/  LDL.LU R6, [R1+0x14c8] ;  /* 0x0014c80001067983 */ /* 0x000f240000300800 */
[----:B------:R-:W4:Y:S01]  /*57900*/  LDL.LU R7, [R1+0x14cc] ;  /* 0x0014cc0001077983 */ /* 0x000f220000300800 */
[C---:B--2---:R-:W-:Y:S08]  /*57910*/  HMMA.16816.F32 R56, R12.reuse, R16, R56 ;  /* 0x000000100c38723c */ /* 0x044ff00000001838 */
[C---:B---3--:R-:W-:Y:S11]  /*57920*/  HMMA.16816.F32 R32, R12.reuse, R32, R48 ;  /* 0x000000200c20723c */ /* 0x048ff60000001830 */
[----:B------:R-:W-:Y:S04]  /*57930*/  @!UPT UIADD3 URZ, URZ, URZ, URZ ;  /* 0x0000003f3f3ff290 */ /* 0x000fe8000fffe03f */
[----:B------:R-:W-:Y:S01]  /*57940*/  STL.64 [R1+0xff0], R56 ;  /* 0x000ff03801007387 */ /* 0x000fe20000100a00 */
[----:B------:R0:W-:Y:S03]  /*57950*/  STL.64 [R1+0xff8], R58 ;  /* 0x000ff83a01007387 */ /* 0x0001e60000100a00 */
[----:B0-----:R-:W2:Y:S01]  /*57960*/  LDL.LU R58, [R1+0x3f98] ;  /* 0x003f9800013a7983 */ /* 0x001ea20000300800 */
[----:B------:R-:W3:Y:S02]  /*57970*/  LDL.LU.64 R56, [R1+0x3f90] ;  /* 0x003f900001387983 */ /* 0x000ee40000300a00 */
[----:B------:R-:W-:Y:S01]  /*57980*/  STL.64 [R1+0x3f00], R16 ;  /* 0x003f001001007387 */ /* 0x000fe20000100a00 */
[C---:B----4-:R-:W-:Y:S11]  /*57990*/  HMMA.16816.F32 R4, R12.reuse, R52, R4 ;  /* 0x000000340c04723c */ /* 0x050ff60000001804 */
[----:B------:R-:W-:Y:S11]  /*579a0*/  @!UPT UIADD3 URZ, URZ, URZ, URZ ;  /* 0x0000003f3f3ff290 */ /* 0x000ff6000fffe03f */
[----:B------:R-:W-:Y:S01]  /*579b0*/  @!UPT UIADD3 URZ, URZ, URZ, URZ ;  /* 0x0000003f3f3ff290 */ /* 0x000fe2000fffe03f */
[----:B------:R-:W-:Y:S01]  /*579c0*/  STL.64 [R1+0xfe0], R4 ;  /* 0x000fe00401007387 */ /* 0x000fe20000100a00 */
[----:B------:R0:W-:Y:S02]  /*579d0*/  STL.64 [R1+0xfe8], R6 ;  /* 0x000fe80601007387 */ /* 0x0001e40000100a00 */
[----:B0-----:R-:W-:Y:S02]  /*579e0*/  IMAD.MOV.U32 R7, RZ, RZ, R52 ;  /* 0x000000ffff077224 */ /* 0x001fe400078e0034 */
[----:B------:R-:W-:Y:S02]  /*579f0*/  IMAD.MOV.U32 R6, RZ, RZ, R53 ;  /* 0x000000ffff067224 */ /* 0x000fe400078e0035 */
[----:B------:R-:W4:Y:S01]  /*57a00*/  LDL.LU.64 R52, [R1+0x3f88] ;  /* 0x003f880001347983 */ /* 0x000f220000300a00 */
[----:B------:R-:W2:Y:S02]  /*57a10*/  LDL.LU.64 R50, [R1+0x3f80] ;  /* 0x003f800001327983 */ /* 0x000ea40000300a00 */
[----:B------:R-:W2:Y:S02]  /*57a20*/  LDL.LU.64 R48, [R1+0x3f78] ;  /* 0x003f780001307983 */ /* 0x000ea40000300a00 */
[----:B------:R-:W-:Y:S01]  /*57a30*/  STL.64 [R1+0xfd0], R32 ;  /* 0x000fd02001007387 */ /* 0x000fe20000100a00 */
[----:B------:R0:W-:Y:S04]  /*57a40*/  STL.64 [R1+0xfd8], R34 ;  /* 0x000fd82201007387 */ /* 0x0001e80000100a00 */
        /* <DEDUP_REMOVED lines=37> */
[----:B0-----:R-:W4:Y:S01]  /*57ca0*/  LDL.LU R40, [R1+0x1450] ;  /* 0x0014500001287983 */ /* 0x001f220000300800 */
[----:B------:R-:W4:Y:S02]  /*57cb0*/  LDL.LU R41, [R1+0x1454] ;  /* 0x0014540001297983 */ /* 0x000f240000300800 */
[----:B------:R-:W4:Y:S02]  /*57cc0*/  LDL.LU R42, [R1+0x1458] ;  /* 0x00145800012a7983 */ /* 0x000f240000300800 */
[----:B------:R-:W4:Y:S01]  /*57cd0*/  LDL.LU R43, [R1+0x145c] ;  /* 0x00145c00012b7983 */ /* 0x000f220000300800 */
        /* <DEDUP_REMOVED lines=9> */
[----:B0-----:R-:W2:Y:S01]  /*57d70*/  LDL.LU R44, [R1+0x1460] ;  /* 0x00146000012c7983 */ /* 0x001ea20000300800 */
[----:B------:R-:W2:Y:S02]  /*57d80*/  LDL.LU R45, [R1+0x1464] ;  /* 0x00146400012d7983 */ /* 0x000ea40000300800 */
[----:B------:R-:W2:Y:S02]  /*57d90*/  LDL.LU R46, [R1+0x1468] ;  /* 0x00146800012e7983 */ /* 0x000ea40000300800 */
[----:B------:R-:W2:Y:S01]  /*57da0*/  LDL.LU R47, [R1+0x146c] ;  /* 0x00146c00012f7983 */ /* 0x000ea20000300800 */
[C---:B----4-:R-:W-:Y:S01]  /*57db0*/  HMMA.16816.F32 R40, R12.reuse, R52, R40 ;  /* 0x000000340c28723c */ /* 0x050fe20000001828 */
[----:B------:R-:W-:Y:S01]  /*57dc0*/  STL.64 [R1+0x3ef8], R50 ;  /* 0x003ef83201007387 */ /* 0x000fe20000100a00 */
[----:B------:R-:W-:Y:S06]  /*57dd0*/  STL.64 [R1+0x3ef0], R48 ;  /* 0x003ef03001007387 */ /* 0x000fec0000100a00 */
[C---:B--2---:R-:W-:Y:S08]  /*57de0*/  HMMA.16816.F32 R44, R12.reuse, R48, R44 ;  /* 0x000000300c2c723c */ /* 0x044ff0000000182c */
[----:B---3--:R-:W-:Y:S08]  /*57df0*/  HMMA.16816.F32 R12, R12, R56, R36 ;  /* 0x000000380c0c723c */ /* 0x008ff00000001824 */
[C---:B------:R-:W-:Y:S07]  /*57e00*/  HMMA.16816.F32 R32, R8.reuse, R20, R32 ;  /* 0x000000140820723c */ /* 0x040fee0000001820 */
[----:B------:R-:W-:Y:S01]  /*57e10*/  STL.64 [R1+0xf80], R44 ;  /* 0x000f802c01007387 */ /* 0x000fe20000100a00 */
[----:B------:R-:W-:Y:S02]  /*57e20*/  STL.64 [R1+0xf88], R46 ;  /* 0x000f882e01007387 */ /* 0x000fe40000100a00 */
[----:B------:R-:W-:Y:S02]  /*57e30*/  STL.64 [R1+0x3f08], R52 ;  /* 0x003f083401007387 */ /* 0x000fe40000100a00 */
[----:B------:R-:W-:Y:S01]  /*57e40*/  STL.64 [R1+0xf70], R40 ;  /* 0x000f702801007387 */ /* 0x000fe20000100a00 */
[----:B------:R-:W-:Y:S01]  /*57e50*/  STL.64 [R1+0xf78], R42 ;  /* 0x000f782a01007387 */ /* 0x000fe20000100a00 */
[----:B------:R-:W-:Y:S02]  /*57e60*/  STL [R1+0x3f20], R58 ;  /* 0x003f203a01007387 */ /* 0x000fe40000100800 */
[----:B------:R-:W-:Y:S02]  /*57e70*/  STL.64 [R1+0x3f18], R56 ;  /* 0x003f183801007387 */ /* 0x000fe40000100a00 */
[----:B------:R-:W-:Y:S01]  /*57e80*/  STL.64 [R1+0xf50], R12 ;  /* 0x000f500c01007387 */ /* 0x000fe20000100a00 */
[----:B------:R0:W-:Y:S01]  /*57e90*/  STL.64 [R1+0xf58], R14 ;  /* 0x000f580e01007387 */ /* 0x0001e20000100a00 */
[----:B------:R-:W2:Y:S01]  /*57ea0*/  LDL.64 R4, [R1+0xa0] ;  /* 0x0000a00001047983 */ /* 0x000ea20000100a00 */
[----:B0-----:R-:W-:Y:S02]  /*57eb0*/  HMMA.16816.F32 R12, R8, R28, R24 ;  /* 0x0000001c080c723c */ /* 0x001fe40000001818 */
[----:B------:R-:W-:Y:S01]  /*57ec0*/  STL.64 [R1+0xf40], R32 ;  /* 0x000f402001007387 */ /* 0x000fe20000100a00 */
[----:B------:R-:W-:Y:S02]  /*57ed0*/  STL.64 [R1+0xf48], R34 ;  /* 0x000f482201007387 */ /* 0x000fe40000100a00 */
[----:B------:R-:W3:Y:S11]  /*57ee0*/  LDL.LU R36, [R1+0x12a0] ;  /* 0x0012a00001247983 */ /* 0x000ef60000300800 */
[----:B------:R-:W-:Y:S07]  /*57ef0*/  @!UPT UIADD3 URZ, URZ, URZ, URZ ;  /* 0x0000003f3f3ff290 */ /* 0x000fee000fffe03f */
[----:B------:R0:W-:Y:S01]  /*57f00*/  STL.64 [R1+0xf30], R12 ;  /* 0x000f300c01007387 */ /* 0x0001e20000100a00 */
[----:B------:R-:W-:Y:S02]  /*57f10*/  STL.64 [R1+0xf38], R14 ;  /* 0x000f380e01007387 */ /* 0x000fe40000100a00 */
        /* <DEDUP_REMOVED lines=11> */
[----:B------:R-:W3:Y:S02]  /*57fd0*/  LDL.LU R16, [R1+0x310] ;  /* 0x0003100001107983 */ /* 0x000ee40000300800 */
[----:B0-----:R-:W-:-:S02]  /*57fe0*/  IMAD.MOV.U32 R13, RZ, RZ, R18 ;  /* 0x000000ffff0d7224 */ /* 0x001fc400078e0012 */
[----:B------:R-:W3:Y:S02]  /*57ff0*/  LDL.LU R17, [R1+0x314] ;  /* 0x0003140001117983 */ /* 0x000ee40000300800 */
[----:B------:R-:W-:Y:S01]  /*58000*/  IMAD.MOV.U32 R12, RZ, RZ, R19 ;  /* 0x000000ffff0c7224 */ /* 0x000fe200078e0013 */
        /* <DEDUP_REMOVED lines=10> */
[----:B------:R-:W3:Y:S02]  /*580b0*/  LDL.64 R32, [R1+0x40] ;  /* 0x0000400001207983 */ /* 0x000ee40000100a00 */
[----:B------:R0:W-:Y:S02]  /*580c0*/  STL.64 [R1+0x3e98], R28 ;  /* 0x003e981c01007387 */ /* 0x0001e40000100a00 */
[----:B0-----:R-:W3:Y:S01]  /*580d0*/  LDL.LU R28, [R1+0x350] ;  /* 0x00035000011c7983 */ /* 0x001ee20000300800 */
[----:B------:R-:W3:Y:S02]  /*580e0*/  LDL.LU R29, [R1+0x354] ;  /* 0x00035400011d7983 */ /* 0x000ee40000300800 */
[----:B------:R-:W3:Y:S02]  /*580f0*/  LDL.LU R30, [R1+0x358] ;  /* 0x00035800011e7983 */ /* 0x000ee40000300800 */
[----:B------:R-:W3:Y:S02]  /*58100*/  LDL.LU R31, [R1+0x35c] ;  /* 0x00035c00011f7983 */ /* 0x000ee40000300800 */
[----:B------:R-:W-:-:S02]  /*58110*/  IMAD.MOV.U32 R24, RZ, RZ, R23 ;  /* 0x000000ffff187224 */ /* 0x000fc400078e0017 */
[----:B------:R-:W-:Y:S02]  /*58120*/  IMAD.MOV.U32 R25, RZ, RZ, R22 ;  /* 0x000000ffff197224 */ /* 0x000fe400078e0016 */
[----:B------:R-:W-:Y:S02]  /*58130*/  IMAD.MOV.U32 R41, RZ, RZ, R6 ;  /* 0x000000ffff297224 */ /* 0x000fe400078e0006 */
[----:B------:R-:W-:Y:S02]  /*58140*/  IMAD.MOV.U32 R40, RZ, RZ, R7 ;  /* 0x000000ffff287224 */ /* 0x000fe400078e0007 */
[----:B--2---:R-:W-:Y:S02]  /*58150*/  IMAD.MOV.U32 R23, RZ, RZ, R4 ;  /* 0x000000ffff177224 */ /* 0x004fe400078e0004 */
[----:B------:R-:W-:Y:S01]  /*58160*/  IMAD.MOV.U32 R22, RZ, RZ, R5 ;  /* 0x000000ffff167224 */ /* 0x000fe200078e0005 */
[C---:B----4-:R-:W-:Y:S08]  /*58170*/  HMMA.16816.F32 R24, R8.reuse, R24, R56 ;  /* 0x000000180818723c */ /* 0x050ff00000001838 */
[C---:B---3--:R-:W-:Y:S11]  /*58180*/  HMMA.16816.F32 R28, R8.reuse, R4, R28 ;  /* 0x00000004081c723c */ /* 0x048ff6000000181c */
[----:B------:R-:W-:Y:S11]  /*58190*/  @!UPT UIADD3 URZ, URZ, URZ, URZ ;  /* 0x0000003f3f3ff290 */ /* 0x000ff6000fffe03f */
[----:B------:R-:W-:Y:S01]  /*581a0*/  @!UPT UIADD3 URZ, URZ, URZ, URZ ;  /* 0x0000003f3f3ff290 */ /* 0x000fe2000fffe03f */
[----:B------:R0:W-:Y:S01]  /*581b0*/  STL.64 [R1+0xf20], R28 ;  /* 0x000f201c01007387 */ /* 0x0001e20000100a00 */
[----:B------:R1:W-:Y:S02]  /*581c0*/  STL.64 [R1+0xf28], R30 ;  /* 0x000f281e01007387 */ /* 0x0003e40000100a00 */
[----:B------:R-:W2:Y:S02]  /*581d0*/  LDL.LU R4, [R1+0x1290] ;  /* 0x0012900001047983 */ /* 0x000ea40000300800 */
[----:B------:R-:W2:Y:S01]  /*581e0*/  LDL.LU R5, [R1+0x1294] ;  /* 0x0012940001057983 */ /* 0x000ea20000300800 */
[----:B------:R-:W2:Y:S01]  /*581f0*/  LDL.LU R6, [R1+0x1298] ;  /* 0x0012980001067983 */ /* 0x000ea20000300800 */
[----:B------:R-:W2:Y:S03]  /*58200*/  LDL.LU R7, [R1+0x129c] ;  /* 0x00129c0001077983 */ /* 0x000ea60000300800 */
[----:B0-----:R-:W3:Y:S01]  /*58210*/  LDL.LU R28, [R1+0x300] ;  /* 0x00030000011c7983 */ /* 0x001ee20000300800 */
[----:B------:R-:W3:Y:S02]  /*58220*/  LDL.LU R29, [R1+0x304] ;  /* 0x00030400011d7983 */ /* 0x000ee40000300800 */
[----:B-1----:R-:W3:Y:S02]  /*58230*/  LDL.LU R30, [R1+0x308] ;  /* 0x00030800011e7983 */ /* 0x002ee40000300800 */
[----:B------:R-:W3:Y:S01]  /*58240*/  LDL.LU R31, [R1+0x30c] ;  /* 0x00030c00011f7983 */ /* 0x000ee20000300800 */
[----:B------:R-:W4:Y:S01]  /*58250*/  LDL.LU R58, [R1+0x3f20] ;  /* 0x003f2000013a7983 */ /* 0x000f220000300800 */
[----:B------:R-:W3:Y:S02]  /*58260*/  LDL.LU.64 R56, [R1+0x3f18] ;  /* 0x003f180001387983 */ /* 0x000ee40000300a00 */
[----:B------:R0:W-:Y:S02]  /*58270*/  STL.64 [R1+0xf10], R24 ;  /* 0x000f101801007387 */ /* 0x0001e40000100a00 */
[----:B------:R-:W-:Y:S01]  /*58280*/  STL.64 [R1+0xf18], R26 ;  /* 0x000f181a01007387 */ /* 0x000fe20000100a00 */
[----:B0-----:R-:W2:Y:S01]  /*58290*/  LDL.LU.64 R24, [R1+0x3f10] ;  /* 0x003f100001187983 */ /* 0x001ea20000300a00 */
[C---:B------:R-:W-:Y:S08]  /*582a0*/  HMMA.16816.F32 R12, R8.reuse, R12, R16 ;  /* 0x0000000c080c723c */ /* 0x040ff00000001810 */
[C---:B--2---:R-:W-:Y:S11]  /*582b0*/  HMMA.16816.F32 R52, R8.reuse, R24, R52 ;  /* 0x000000180834723c */ /* 0x044ff60000001834 */
[----:B------:R-:W-:Y:S11]  /*582c0*/  @!UPT UIADD3 URZ, URZ, URZ, URZ ;  /* 0x0000003f3f3ff290 */ /* 0x000ff6000fffe03f */
[----:B------:R-:W-:Y:S01]  /*582d0*/  @!UPT UIADD3 URZ, URZ, URZ, URZ ;  /* 0x0000003f3f3ff290 */ /* 0x000fe2000fffe03f */
[----:B------:R0:W-:Y:S01]  /*582e0*/  STL.64 [R1+0xf00], R52 ;  /* 0x000f003401007387 */ /* 0x0001e20000100a00 */
[----:B------:R-:W-:Y:S03]  /*582f0*/  STL.64 [R1+0xf08], R54 ;  /* 0x000f083601007387 */ /* 0x000fe60000100a00 */
[----:B0-----:R-:W2:Y:S01]  /*58300*/  LDL.LU.64 R52, [R1+0x3f08] ;  /* 0x003f080001347983 */ /* 0x001ea20000300a00 */
[----:B------:R0:W-:Y:S03]  /*58310*/  STL.64 [R1+0x3e68], R24 ;  /* 0x003e681801007387 */ /* 0x0001e60000100a00 */
[----:B0-----:R-:W2:Y:S01]  /*58320*/  LDL.LU R24, [R1+0x10c0] ;  /* 0x0010c00001187983 */ /* 0x001ea20000300800 */
[----:B------:R-:W2:Y:S02]  /*58330*/  LDL.LU R25, [R1+0x10c4] ;  /* 0x0010c40001197983 */ /* 0x000ea40000300800 */
[----:B------:R-:W2:Y:S02]  /*58340*/  LDL.LU R26, [R1+0x10c8] ;  /* 0x0010c800011a7983 */ /* 0x000ea40000300800 */
[----:B------:R-:W2:Y:S01]  /*58350*/  LDL.LU R27, [R1+0x10cc] ;  /* 0x0010cc00011b7983 */ /* 0x000ea20000300800 */
[----:B------:R-:W2:Y:S01]  /*58360*/  LDL.LU.64 R16, [R1+0x3f00] ;  /* 0x003f000001107983 */ /* 0x000ea20000300a00 */
[----:B------:R-:W-:Y:S02]  /*58370*/  STL.64 [R1+0xef0], R12 ;  /* 0x000ef00c01007387 */ /* 0x000fe40000100a00 */
[----:B------:R-:W-:Y:S02]  /*58380*/  STL.64 [R1+0xef8], R14 ;  /* 0x000ef80e01007387 */ /* 0x000fe40000100a00 */
[----:B------:R-:W0:Y:S04]  /*58390*/  LDSM.16.MT88.4 R12, [R3+0x4080] ;  /* 0x00408000030c783b */ /* 0x000e280000004200 */
[----:B0-----:R-:W-:Y:S01]  /*583a0*/  STL.64 [R1+0x3df8], R14 ;  /* 0x003df80e01007387 */ /* 0x001fe20000100a00 */
[----:B------:R0:W-:Y:S03]  /*583b0*/  STL.64 [R1+0x3df0], R12 ;  /* 0x003df00c01007387 */ /* 0x0001e60000100a00 */
[----:B0-----:R-:W3:Y:S01]  /*583c0*/  LDL.LU R12, [R1+0x12b0] ;  /* 0x0012b000010c7983 */ /* 0x001ee20000300800 */
[----:B------:R-:W3:Y:S02]  /*583d0*/  LDL.LU R13, [R1+0x12b4] ;  /* 0x0012b400010d7983 */ /* 0x000ee40000300800 */
[----:B------:R-:W3:Y:S02]  /*583e0*/  LDL.LU R14, [R1+0x12b8] ;  /* 0x0012b800010e7983 */ /* 0x000ee40000300800 */
[----:B------:R-:W3:Y:S01]  /*583f0*/  LDL.LU R15, [R1+0x12bc] ;  /* 0x0012bc00010f7983 */ /* 0x000ee20000300800 */
        /* <DEDUP_REMOVED lines=9> */
[----:B0-----:R-:W2:Y:S01]  /*58490*/  LDL.LU R16, [R1+0x10d0] ;  /* 0x0010d00001107983 */ /* 0x001ea20000300800 */
[----:B------:R-:W2:Y:S02]  /*584a0*/  LDL.LU R17, [R1+0x10d4] ;  /* 0x0010d40001117983 */ /* 0x000ea40000300800 */
[----:B------:R-:W2:Y:S02]  /*584b0*/  LDL.LU R18, [R1+0x10d8] ;  /* 0x0010d80001127983 */ /* 0x000ea40000300800 */
[----:B------:R-:W2:Y:S01]  /*584c0*/  LDL.LU R19, [R1+0x10dc] ;  /* 0x0010dc0001137983 */ /* 0x000ea20000300800 */
[----:B------:R-:W2:Y:S01]  /*584d0*/  LDL.LU.64 R46, [R1+0x3ee8] ;  /* 0x003ee800012e7983 */ /* 0x000ea20000300a00 */
[----:B------:R-:W2:Y:S01]  /*584e0*/  LDL.LU.64 R44, [R1+0x3ee0] ;  /* 0x003ee000012c7983 */ /* 0x000ea20000300a00 */
[C---:B---3--:R-:W-:Y:S02]  /*584f0*/  HMMA.16816.F32 R12, R8.reuse, R32, R12 ;  /* 0x00000020080c723c */ /* 0x048fe4000000180c */
[----:B------:R-:W-:Y:S01]  /*58500*/  STL.64 [R1+0x1060], R40 ;  /* 0x0010602801007387 */ /* 0x000fe20000100a00 */
[----:B------:R0:W-:Y:S03]  /*58510*/  STL.64 [R1+0x1068], R42 ;  /* 0x0010682a01007387 */ /* 0x0001e60000100a00 */
[----:B0-----:R-:W3:Y:S01]  /*58520*/  LDL.LU.64 R42, [R1+0x3ed8] ;  /* 0x003ed800012a7983 */ /* 0x001ee20000300a00 */
[----:B------:R-:W2:Y:S11]  /*58530*/  LDL.LU.64 R40, [R1+0x3ed0] ;  /* 0x003ed00001287983 */ /* 0x000eb60000300a00 */
[----:B------:R-:W-:Y:S05]  /*58540*/  @!UPT UIADD3 URZ, URZ, URZ, URZ ;  /* 0x0000003f3f3ff290 */ /* 0x000fea000fffe03f */
[----:B------:R0:W-:Y:S01]  /*58550*/  STL.64 [R1+0x1070], R12 ;  /* 0x0010700c01007387 */ /* 0x0001e20000100a00 */
[----:B------:R-:W-:Y:S02]  /*58560*/  STL.64 [R1+0x1078], R14 ;  /* 0x0010780e01007387 */ /* 0x000fe40000100a00 */
        /* <DEDUP_REMOVED lines=30> */
[C---:B---3--:R-:W-:Y:S08]  /*58750*/  HMMA.16816.F32 R32, R8.reuse, R44, R32 ;  /* 0x0000002c0820723c */ /* 0x048ff00000001820 */
[C---:B------:R-:W-:Y:S01]  /*58760*/  HMMA.16816.F32 R16, R8.reuse, R48, R16 ;  /* 0x000000300810723c */ /* 0x040fe20000001810 */
[----:B------:R-:W-:Y:S01]  /*58770*/  STL.64 [R1+0x3e40], R42 ;  /* 0x003e402a01007387 */ /* 0x000fe20000100a00 */
[----:B------:R-:W-:Y:S06]  /*58780*/  STL.64 [R1+0x3e38], R40 ;  /* 0x003e382801007387 */ /* 0x000fec0000100a00 */
[C---:B--2---:R-:W-:Y:S11]  /*58790*/  HMMA.16816.F32 R36, R8.reuse, R40, R36 ;  /* 0x000000280824723c */ /* 0x044ff60000001824 */
[----:B------:R-:W-:Y:S11]  /*587a0*/  @!UPT UIADD3 URZ, URZ, URZ, URZ ;  /* 0x0000003f3f3ff290 */ /* 0x000ff6000fffe03f */
[----:B------:R-:W-:Y:S01]  /*587b0*/  @!UPT UIADD3 URZ, URZ, URZ, URZ ;  /* 0x0000003f3f3ff290 */ /* 0x000fe2000fffe03f */
[----:B------:R-:W-:Y:S01]  /*587c0*/  STL.64 [R1+0x10a0], R36 ;  /* 0x0010a02401007387 */ /* 0x000fe20000100a00 */
[----:B------:R-:W-:Y:S02]  /*587d0*/  STL.64 [R1+0x10a8], R38 ;  /* 0x0010a82601007387 */ /* 0x000fe40000100a00 */
[----:B------:R-:W-:Y:S02]  /*587e0*/  STL.64 [R1+0x3e50], R46 ;  /* 0x003e502e01007387 */ /* 0x000fe40000100a00 */
[----:B------:R-:W-:Y:S01]  /*587f0*/  STL.64 [R1+0x3e48], R44 ;  /* 0x003e482c01007387 */ /* 0x000fe20000100a00 */
[----:B------:R-:W-:Y:S01]  /*58800*/  STL.64 [R1+0x10b0], R32 ;  /* 0x0010b02001007387 */ /* 0x000fe20000100a00 */
[----:B------:R-:W-:Y:S02]  /*58810*/  STL.64 [R1+0x10b8], R34 ;  /* 0x0010b82201007387 */ /* 0x000fe40000100a00 */
[----:B------:R-:W-:Y:S02]  /*58820*/  STL.64 [R1+0x3e60], R50 ;  /* 0x003e603201007387 */ /* 0x000fe40000100a00 */
[----:B------:R-:W-:Y:S01]  /*58830*/  STL.64 [R1+0x3e58], R48 ;  /* 0x003e583001007387 */ /* 0x000fe20000100a00 */
[----:B------:R-:W-:Y:S01]  /*58840*/  STL.64 [R1+0x10d0], R16 ;  /* 0x0010d01001007387 */ /* 0x000fe20000100a00 */
[----:B------:R0:W-:Y:S02]  /*58850*/  STL.64 [R1+0x10d8], R18 ;  /* 0x0010d81201007387 */ /* 0x0001e40000100a00 */
[C---:B0-----:R-:W-:Y:S08]  /*58860*/  HMMA.16816.F32 R16, R8.reuse, R52, R24 ;  /* 0x000000340810723c */ /* 0x041ff00000001818 */
[----:B------:R-:W-:Y:S01]  /*58870*/  HMMA.16816.F32 R8, R8, R56, R28 ;  /* 0x000000380808723c */ /* 0x000fe2000000181c */
[----:B------:R-:W-:Y:S11]  /*58880*/  STL.64 [R1+0x3e10], R52 ;  /* 0x003e103401007387 */ /* 0x000ff60000100a00 */
[----:B------:R-:W-:Y:S03]  /*58890*/  @!UPT UIADD3 URZ, URZ, URZ, URZ ;  /* 0x0000003f3f3ff290 */ /* 0x000fe6000fffe03f */
[----:B------:R0:W-:Y:S01]  /*588a0*/  STL.64 [R1+0x10e0], R16 ;  /* 0x0010e01001007387 */ /* 0x0001e20000100a00 */
[----:B------:R1:W-:Y:S03]  /*588b0*/  STL.64 [R1+0x10e8], R18 ;  /* 0x0010e81201007387 */ /* 0x0003e60000100a00 */
[----:B0-----:R-:W2:Y:S04]  /*588c0*/  LDL.LU R16, [R1+0x11b0] ;  /* 0x0011b00001107983 */ /* 0x001ea80000300800 */
[----:B------:R-:W-:Y:S02]  /*588d0*/  STL.64 [R1+0x10c0], R8 ;  /* 0x0010c00801007387 */ /* 0x000fe40000100a00 */
[----:B------:R-:W-:Y:S02]  /*588e0*/  STL.64 [R1+0x10c8], R10 ;  /* 0x0010c80a01007387 */ /* 0x000fe40000100a00 */
[----:B------:R-:W2:Y:S01]  /*588f0*/  LDL.LU R17, [R1+0x11b4] ;  /* 0x0011b40001117983 */ /* 0x000ea20000300800 */
[----:B-1----:R-:W3:Y:S01]  /*58900*/  LDL.LU R18, [R1+0x11b8] ;  /* 0x0011b80001127983 */ /* 0x002ee20000300800 */
[----:B------:R-:W3:Y:S03]  /*58910*/  LDL.LU R19, [R1+0x11bc] ;  /* 0x0011bc0001137983 */ /* 0x000ee60000300800 */
[----:B---3--:R-:W-:Y:S01]  /*58920*/  STL.64 [R1+0x3e80], R18 ;  /* 0x003e801201007387 */ /* 0x008fe20000100a00 */
[----:B--2---:R0:W-:Y:S02]  /*58930*/  STL.64 [R1+0x3e78], R16 ;  /* 0x003e781001007387 */ /* 0x0041e40000100a00 */
[----:B0-----:R-:W-:-:S02]  /*58940*/  IMAD.MOV.U32 R16, RZ, RZ, R23 ;  /* 0x000000ffff107224 */ /* 0x001fc400078e0017 */
[----:B------:R-:W-:-:S05]  /*58950*/  IMAD.MOV.U32 R17, RZ, RZ, R22 ;  /* 0x000000ffff117224 */ /* 0x000fca00078e0016 */
[----:B------:R-:W-:Y:S01]  /*58960*/  STL.64 [R1+0x3e90], R16 ;  /* 0x003e901001007387 */ /* 0x000fe20000100a00 */
[----:B------:R-:W2:Y:S03]  /*58970*/  LDL.64 R24, [R1+0x90] ;  /* 0x0000900001187983 */ /* 0x000ea60000100a00 */
[----:B--2---:R0:W-:Y:S04]  /*58980*/  STL.64 [R1+0x3e88], R24 ;  /* 0x003e881801007387 */ /* 0x0041e80000100a00 */
[----:B0-----:R-:W2:Y:S01]  /*58990*/  LDL.LU R24, [R1+0x11c0] ;  /* 0x0011c00001187983 */ /* 0x001ea20000300800 */
[----:B------:R-:W2:Y:S02]  /*589a0*/  LDL.LU R25, [R1+0x11c4] ;  /* 0x0011c40001197983 */ /* 0x000ea40000300800 */
[----:B------:R-:W2:Y:S02]  /*589b0*/  LDL.LU R26, [R1+0x11c8] ;  /* 0x0011c800011a7983 */ /* 0x000ea40000300800 */
[----:B------:R-:W2:Y:S01]  /*589c0*/  LDL.LU R27, [R1+0x11cc] ;  /* 0x0011cc00011b7983 */ /* 0x000ea20000300800 */
[----:B------:R-:W3:Y:S01]  /*589d0*/  LDL.LU R16, [R1+0x11d0] ;  /* 0x0011d00001107983 */ /* 0x000ee20000300800 */
[----:B------:R-:W3:Y:S02]  /*589e0*/  LDL.LU R17, [R1+0x11d4] ;  /* 0x0011d40001117983 */ /* 0x000ee40000300800 */
[----:B------:R-:W3:Y:S02]  /*589f0*/  LDL.LU R18, [R1+0x11d8] ;  /* 0x0011d80001127983 */ /* 0x000ee40000300800 */
[----:B------:R-:W3:Y:S01]  /*58a00*/  LDL.LU R19, [R1+0x11dc] ;  /* 0x0011dc0001137983 */ /* 0x000ee20000300800 */
        /* <DEDUP_REMOVED lines=12> */
[----:B------:R-:W3:Y:S01]  /*58ad0*/  LDL.64 R8, [R1+0x70] ;  /* 0x0000700001087983 */ /* 0x000ee20000100a00 */
        /* <DEDUP_REMOVED lines=9> */
[----:B------:R-:W3:Y:S02]  /*58b70*/  LDL.64 R40, [R1+0x50] ;  /* 0x0000500001287983 */ /* 0x000ee40000100a00 */
[----:B------:R-:W-:Y:S01]  /*58b80*/  IMAD.MOV.U32 R32, RZ, RZ, R13 ;  /* 0x000000ffff207224 */ /* 0x000fe200078e000d */
[----:B------:R-:W3:Y:S01]  /*58b90*/  LDL.LU R12, [R1+0x1780] ;  /* 0x00178000010c7983 */ /* 0x000ee20000300800 */
[----:B------:R-:W3:Y:S02]  /*58ba0*/  LDL.LU R13, [R1+0x1784] ;  /* 0x00178400010d7983 */ /* 0x000ee40000300800 */
[----:B------:R-:W3:Y:S02]  /*58bb0*/  LDL.LU R14, [R1+0x1788] ;  /* 0x00178800010e7983 */ /* 0x000ee40000300800 */
[----:B------:R-:W3:Y:S01]  /*58bc0*/  LDL.LU R15, [R1+0x178c] ;  /* 0x00178c00010f7983 */ /* 0x000ee20000300800 */
[----:B----4-:R-:W-:Y:S01]  /*58bd0*/  STL [R1+0x3e08], R58 ;  /* 0x003e083a01007387 */ /* 0x010fe20000100800 */
[----:B------:R0:W-:Y:S03]  /*58be0*/  STL.64 [R1+0x3e00], R56 ;  /* 0x003e003801007387 */ /* 0x0001e60000100a00 */
[----:B0-----:R-:W4:Y:S01]  /*58bf0*/  LDL.LU R56, [R1+0x17a0] ;  /* 0x0017a00001387983 */ /* 0x001f220000300800 */
[----:B------:R-:W4:Y:S02]  /*58c00*/  LDL.LU R57, [R1+0x17a4] ;  /* 0x0017a40001397983 */ /* 0x000f240000300800 */
[----:B------:R-:W4:Y:S02]  /*58c10*/  LDL.LU R58, [R1+0x17a8] ;  /* 0x0017a800013a7983 */ /* 0x000f240000300800 */
[----:B------:R-:W4:Y:S01]  /*58c20*/  LDL.LU R59, [R1+0x17ac] ;  /* 0x0017ac00013b7983 */ /* 0x000f220000300800 */
[C---:B--2---:R-:W-:Y:S11]  /*58c30*/  HMMA.16816.F32 R28, R4.reuse, R20, R28 ;  /* 0x00000014041c723c */ /* 0x044ff6000000181c */
[----:B------:R-:W-:Y:S11]  /*58c40*/  @!UPT UIADD3 URZ, URZ, URZ, URZ ;  /* 0x0000003f3f3ff290 */ /* 0x000ff6000fffe03f */
[----:B------:R-:W-:Y:S01]  /*58c50*/  @!UPT UIADD3 URZ, URZ, URZ, URZ ;  /* 0x0000003f3f3ff290 */ /* 0x000fe2000fffe03f */
[----:B------:R0:W-:Y:S01]  /*58c60*/  STL.64 [R1+0x8c0], R28 ;  /* 0x0008c01c01007387 */ /* 0x0001e20000100a00 */
[----:B------:R-:W-:Y:S03]  /*58c70*/  STL.64 [R1+0x8c8], R30 ;  /* 0x0008c81e01007387 */ /* 0x000fe60000100a00 */
[----:B0-----:R-:W3:Y:S02]  /*58c80*/  LDL.LU.64 R28, [R1+0x3e98] ;  /* 0x003e9800011c7983 */ /* 0x001ee40000300a00 */
[C---:B---3--:R-:W-:Y:S11]  /*58c90*/  HMMA.16816.F32 R16, R4.reuse, R28, R16 ;  /* 0x0000001c0410723c */ /* 0x048ff60000001810 */
        /* <DEDUP_REMOVED lines=20> */
[----:B------:R-:W3:Y:S01]  /*58de0*/  LDL.LU.64 R24, [R1+0x3e68] ;  /* 0x003e680001187983 */ /* 0x000ee20000300a00 */
[----:B------:R-:W-:Y:S01]  /*58df0*/  HMMA.16816.F32 R44, R4, R8, R44 ;  /* 0x00000008042c723c */ /* 0x000fe2000000182c */
[----:B------:R-:W-:-:S02]  /*58e00*/  IMAD.MOV.U32 R23, RZ, RZ, R8 ;  /* 0x000000ffff177224 */ /* 0x000fc400078e0008 */
[----:B------:R-:W-:Y:S02]  /*58e10*/  IMAD.MOV.U32 R22, RZ, RZ, R9 ;  /* 0x000000ffff167224 */ /* 0x000fe400078e0009 */
[----:B------:R-:W0:Y:S03]  /*58e20*/  LDSM.16.MT88.4 R8, [R3+0x4100] ;  /* 0x004100000308783b */ /* 0x000e260000004200 */
[C---:B---3--:R-:W-:Y:S11]  /*58e30*/  HMMA.16816.F32 R48, R4.reuse, R24, R48 ;  /* 0x000000180430723c */ /* 0x048ff60000001830 */
[----:B------:R-:W-:Y:S11]  /*58e40*/  @!UPT UIADD3 URZ, URZ, URZ, URZ ;  /* 0x0000003f3f3ff290 */ /* 0x000ff6000fffe03f */
[----:B------:R-:W-:Y:S01]  /*58e50*/  @!UPT UIADD3 URZ, URZ, URZ, URZ ;  /* 0x0000003f3f3ff290 */ /* 0x000fe2000fffe03f */
[----:B------:R-:W-:Y:S01]  /*58e60*/  STL.64 [R1+0x880], R48 ;  /* 0x0008803001007387 */ /* 0x000fe20000100a00 */
[----:B------:R1:W-:Y:S03]  /*58e70*/  STL.64 [R1+0x888], R50 ;  /* 0x0008883201007387 */ /* 0x0003e60000100a00 */
[----:B-1----:R-:W3:Y:S01]  /*58e80*/  LDL.LU.64 R50, [R1+0x3e60] ;  /* 0x003e600001327983 */ /* 0x002ee20000300a00 */
[----:B------:R-:W2:Y:S02]  /*58e90*/  LDL.LU.64 R48, [R1+0x3e58] ;  /* 0x003e580001307983 */ /* 0x000ea40000300a00 */
[----:B------:R1:W-:Y:S02]  /*58ea0*/  STL.64 [R1+0x3de0], R24 ;  /* 0x003de01801007387 */ /* 0x0003e40000100a00 */
[----:B-1----:R-:W2:Y:S01]  /*58eb0*/  LDL.LU R24, [R1+0x17d0] ;  /* 0x0017d00001187983 */ /* 0x002ea20000300800 */
[----:B------:R-:W2:Y:S02]  /*58ec0*/  LDL.LU R25, [R1+0x17d4] ;  /* 0x0017d40001197983 */ /* 0x000ea40000300800 */
[----:B------:R-:W2:Y:S02]  /*58ed0*/  LDL.LU R26, [R1+0x17d8] ;  /* 0x0017d800011a7983 */ /* 0x000ea40000300800 */
[----:B------:R-:W2:Y:S01]  /*58ee0*/  LDL.LU R27, [R1+0x17dc] ;  /* 0x0017dc00011b7983 */ /* 0x000ea20000300800 */
[----:B------:R-:W-:Y:S01]  /*58ef0*/  STL.64 [R1+0x870], R44 ;  /* 0x0008702c01007387 */ /* 0x000fe20000100a00 */
[----:B------:R1:W-:Y:S03]  /*58f00*/  STL.64 [R1+0x878], R46 ;  /* 0x0008782e01007387 */ /* 0x0003e60000100a00 */
[----:B-1----:R-:W3:Y:S01]  /*58f10*/  LDL.LU.64 R46, [R1+0x3e50] ;  /* 0x003e5000012e7983 */ /* 0x002ee20000300a00 */
[----:B------:R-:W3:Y:S02]  /*58f20*/  LDL.LU.64 R44, [R1+0x3e48] ;  /* 0x003e4800012c7983 */ /* 0x000ee40000300a00 */
[----:B0-----:R-:W-:Y:S02]  /*58f30*/  STL.64 [R1+0x3d80], R10 ;  /* 0x003d800a01007387 */ /* 0x001fe40000100a00 */
[----:B------:R0:W-:Y:S02]  /*58f40*/  STL.64 [R1+0x3d78], R8 ;  /* 0x003d780801007387 */ /* 0x0001e40000100a00 */
[----:B0-----:R-:W3:Y:S01]  /*58f50*/  LDL.LU R8, [R1+0x17c0] ;  /* 0x0017c00001087983 */ /* 0x001ee20000300800 */
[----:B------:R-:W3:Y:S02]  /*58f60*/  LDL.LU R9, [R1+0x17c4] ;  /* 0x0017c40001097983 */ /* 0x000ee40000300800 */
[----:B------:R-:W3:Y:S02]  /*58f70*/  LDL.LU R10, [R1+0x17c8] ;  /* 0x0017c800010a7983 */ /* 0x000ee40000300800 */
[----:B------:R-:W3:Y:S01]  /*58f80*/  LDL.LU R11, [R1+0x17cc] ;  /* 0x0017cc00010b7983 */ /* 0x000ee20000300800 */
[C---:B------:R-:W-:Y:S08]  /*58f90*/  HMMA.16816.F32 R32, R4.reuse, R32, R36 ;  /* 0x000000200420723c */ /* 0x040ff00000001824 */
[C---:B--2---:R-:W-:Y:S08]  /*58fa0*/  HMMA.16816.F32 R24, R4.reuse, R16, R24 ;  /* 0x000000100418723c */ /* 0x044ff00000001818 */
[----:B---3--:R-:W-:Y:S11]  /*58fb0*/  HMMA.16816.F32 R8, R4, R40, R8 ;  /* 0x000000280408723c */ /* 0x008ff60000001808 */
[----:B------:R-:W-:Y:S04]  /*58fc0*/  @!UPT UIADD3 URZ, URZ, URZ, URZ ;  /* 0x0000003f3f3ff290 */ /* 0x000fe8000fffe03f */
[----:B------:R0:W-:Y:S01]  /*58fd0*/  STL.64 [R1+0x950], R24 ;  /* 0x0009501801007387 */ /* 0x0001e20000100a00 */
[----:B------:R1:W-:Y:S03]  /*58fe0*/  STL.64 [R1+0x958], R26 ;  /* 0x0009581a01007387 */ /* 0x0003e60000100a00 */
[----:B0-----:R-:W2:Y:S01]  /*58ff0*/  LDL.LU R24, [R1+0x1770] ;  /* 0x0017700001187983 */ /* 0x001ea20000300800 */
[----:B------:R-:W2:Y:S02]  /*59000*/  LDL.LU R25, [R1+0x1774] ;  /* 0x0017740001197983 */ /* 0x000ea40000300800 */
[----:B-1----:R-:W2:Y:S02]  /*59010*/  LDL.LU R26, [R1+0x1778] ;  /* 0x00177800011a7983 */ /* 0x002ea40000300800 */
[----:B------:R-:W2:Y:S01]  /*59020*/  LDL.LU R27, [R1+0x177c] ;  /* 0x00177c00011b7983 */ /* 0x000ea20000300800 */
[----:B------:R-:W-:Y:S04]  /*59030*/  STL.64 [R1+0x3de8], R16 ;  /* 0x003de81001007387 */ /* 0x000fe80000100a00 */
[----:B------:R-:W-:Y:S01]  /*59040*/  STL.64 [R1+0x940], R8 ;  /* 0x0009400801007387 */ /* 0x000fe20000100a00 */
[----:B------:R0:W-:Y:S02]  /*59050*/  STL.64 [R1+0x948], R10 ;  /* 0x0009480a01007387 */ /* 0x0001e40000100a00 */
[----:B------:R-:W3:Y:S02]  /*59060*/  LDL.LU.64 R42, [R1+0x3e40] ;  /* 0x003e4000012a7983 */ /* 0x000ee40000300a00 */
[----:B0-----:R-:W-:-:S02]  /*59070*/  IMAD.MOV.U32 R11, RZ, RZ, R40 ;  /* 0x000000ffff0b7224 */ /* 0x001fc400078e0028 */
[----:B------:R-:W-:Y:S02]  /*59080*/  IMAD.MOV.U32 R10, RZ, RZ, R41 ;  /* 0x000000ffff0a7224 */ /* 0x000fe400078e0029 */
[----:B------:R-:W2:Y:S01]  /*59090*/  LDL.LU.64 R40, [R1+0x3e38] ;  /* 0x003e380001287983 */ /* 0x000ea20000300a00 */
[----:B------:R-:W3:Y:S02]  /*590a0*/  LDL.LU.64 R38, [R1+0x3e30] ;  /* 0x003e300001267983 */ /* 0x000ee40000300a00 */
[----:B------:R-:W3:Y:S02]  /*590b0*/  LDL.LU.64 R36, [R1+0x3e28] ;  /* 0x003e280001247983 */ /* 0x000ee40000300a00 */
[----:B------:R-:W-:Y:S01]  /*590c0*/  STL.64 [R1+0x930], R32 ;  /* 0x0009302001007387 */ /* 0x000fe20000100a00 */
[----:B------:R0:W-:Y:S04]  /*590d0*/  STL.64 [R1+0x938], R34 ;  /* 0x0009382201007387 */ /* 0x0001e80000100a00 */
[----:B0-----:R-:W3:Y:S01]  /*590e0*/  LDL.LU.64 R34, [R1+0x3e20] ;  /* 0x003e200001227983 */ /* 0x001ee20000300a00 */
[----:B------:R-:W4:Y:S01]  /*590f0*/  LDL.LU.64 R32, [R1+0x3e18] ;  /* 0x003e180001207983 */ /* 0x000f220000300a00 */
[C---:B--2---:R-:W-:Y:S08]  /*59100*/  HMMA.16816.F32 R12, R4.reuse, R40, R12 ;  /* 0x00000028040c723c */ /* 0x044ff0000000180c */
[C---:B----4-:R-:W-:Y:S01]  /*59110*/  HMMA.16816.F32 R56, R4.reuse, R32, R56 ;  /* 0x000000200438723c */ /* 0x050fe20000001838 */
[----:B---3--:R-:W-:Y:S01]  /*59120*/  STL.64 [R1+0x3da0], R34 ;  /* 0x003da02201007387 */ /* 0x008fe20000100a00 */
[----:B------:R0:W-:Y:S06]  /*59130*/  STL.64 [R1+0x3d98], R32 ;  /* 0x003d982001007387 */ /* 0x0001ec0000100a00 */
[C---:B0-----:R-:W-:Y:S11]  /*59140*/  HMMA.16816.F32 R32, R4.reuse, R36, R52 ;  /* 0x000000240420723c */ /* 0x041ff60000001834 */
[----:B------:R-:W-:Y:S04]  /*59150*/  @!UPT UIADD3 URZ, URZ, URZ, URZ ;  /* 0x0000003f3f3ff290 */ /* 0x000fe8000fffe03f */
[----:B------:R-:W-:Y:S01]  /*59160*/  STL.64 [R1+0x920], R56 ;  /* 0x0009203801007387 */ /* 0x000fe20000100a00 */
[----:B------:R-:W-:Y:S02]  /*59170*/  STL.64 [R1+0x928], R58 ;  /* 0x0009283a01007387 */ /* 0x000fe40000100a00 */
[----:B------:R-:W-:Y:S02]  /*59180*/  STL.64 [R1+0x3d90], R38 ;  /* 0x003d902601007387 */ /* 0x000fe40000100a00 */
[----:B------:R-:W-:Y:S03]  /*59190*/  STL.64 [R1+0x3d88], R36 ;  /* 0x003d882401007387 */ /* 0x000fe60000100a00 */
[----:B------:R0:W-:Y:S01]  /*591a0*/  STL.64 [R1+0x910], R32 ;  /* 0x0009102001007387 */ /* 0x0001e20000100a00 */
[----:B------:R1:W-:Y:S03]  /*591b0*/  STL.64 [R1+0x918], R34 ;  /* 0x0009182201007387 */ /* 0x0003e60000100a00 */
[----:B0-----:R-:W2:Y:S01]  /*591c0*/  LDL.LU R32, [R1+0x590] ;  /* 0x0005900001207983 */ /* 0x001ea20000300800 */
[----:B------:R0:W-:Y:S02]  /*591d0*/  STL.64 [R1+0x900], R12 ;  /* 0x0009000c01007387 */ /* 0x0001e40000100a00 */
[----:B------:R3:W-:Y:S02]  /*591e0*/  STL.64 [R1+0x908], R14 ;  /* 0x0009080e01007387 */ /* 0x0007e40000100a00 */
[----:B------:R-:W2:Y:S01]  /*591f0*/  LDL.LU R33, [R1+0x594] ;  /* 0x0005940001217983 */ /* 0x000ea20000300800 */
[----:B-1----:R-:W2:Y:S01]  /*59200*/  LDL.LU R34, [R1+0x598] ;  /* 0x0005980001227983 */ /* 0x002ea20000300800 */
[----:B------:R-:W2:Y:S02]  /*59210*/  LDL.LU R35, [R1+0x59c] ;  /* 0x00059c0001237983 */ /* 0x000ea40000300800 */
[----:B------:R-:W4:Y:S02]  /*59220*/  LDL.LU R52, [R1+0x1760] ;  /* 0x0017600001347983 */ /* 0x000f240000300800 */
[----:B------:R-:W4:Y:S01]  /*59230*/  LDL.LU R53, [R1+0x1764] ;  /* 0x0017640001357983 */ /* 0x000f220000300800 */
[----:B------:R-:W4:Y:S01]  /*59240*/  LDL.LU R54, [R1+0x1768] ;  /* 0x0017680001367983 */ /* 0x000f220000300800 */
[----:B------:R-:W4:Y:S01]  /*59250*/  LDL.LU R55, [R1+0x176c] ;  /* 0x00176c0001377983 */ /* 0x000f220000300800 */
[----:B------:R-:W-:Y:S01]  /*59260*/  HMMA.16816.F32 R36, R4, R44, R24 ;  /* 0x0000002c0424723c */ /* 0x000fe20000001818 */
[----:B------:R-:W2:Y:S01]  /*59270*/  LDL.LU R56, [R1+0x1750] ;  /* 0x0017500001387983 */ /* 0x000ea20000300800 */
[----:B------:R-:W2:Y:S01]  /*59280*/  LDL.LU R57, [R1+0x1754] ;  /* 0x0017540001397983 */ /* 0x000ea20000300800 */
[----:B------:R-:W2:Y:S02]  /*59290*/  LDL.LU R58, [R1+0x1758] ;  /* 0x00175800013a7983 */ /* 0x000ea40000300800 */
[----:B------:R-:W2:Y:S02]  /*592a0*/  LDL.LU R59, [R1+0x175c] ;  /* 0x00175c00013b7983 */ /* 0x000ea40000300800 */
[----:B0-----:R-:W2:Y:S01]  /*592b0*/  LDL.LU R12, [R1+0x1180] ;  /* 0x00118000010c7983 */ /* 0x001ea20000300800 */
[----:B------:R-:W2:Y:S01]  /*592c0*/  LDL.LU R13, [R1+0x1184] ;  /* 0x00118400010d7983 */ /* 0x000ea20000300800 */
[----:B---3--:R-:W3:Y:S02]  /*592d0*/  LDL.LU R14, [R1+0x1188] ;  /* 0x00118800010e7983 */ /* 0x008ee40000300800 */
[----:B------:R-:W3:Y:S02]  /*592e0*/  LDL.LU R15, [R1+0x118c] ;  /* 0x00118c00010f7983 */ /* 0x000ee40000300800 */
[----:B------:R-:W-:Y:S01]  /*592f0*/  STL.64 [R1+0x3db0], R42 ;  /* 0x003db02a01007387 */ /* 0x000fe20000100a00 */
[----:B------:R0:W-:Y:S01]  /*59300*/  STL.64 [R1+0x3da8], R40 ;  /* 0x003da82801007387 */ /* 0x0001e20000100a00 */
[----:B------:R-:W-:-:S02]  /*59310*/  IMAD.MOV.U32 R25, RZ, RZ, R18 ;  /* 0x000000ffff197224 */ /* 0x000fc400078e0012 */
[----:B------:R-:W-:Y:S01]  /*59320*/  IMAD.MOV.U32 R24, RZ, RZ, R19 ;  /* 0x000000ffff187224 */ /* 0x000fe200078e0013 */
[----:B0-----:R-:W2:Y:S05]  /*59330*/  LDL.64 R40, [R1+0xa0] ;  /* 0x0000a00001287983 */ /* 0x001eaa0000100a00 */
[----:B------:R0:W-:Y:S02]  /*59340*/  STL.64 [R1+0x8f0], R36 ;  /* 0x0008f02401007387 */ /* 0x0001e40000100a00 */
[----:B------:R1:W-:Y:S02]  /*59350*/  STL.64 [R1+0x8f8], R38 ;  /* 0x0008f82601007387 */ /* 0x0003e40000100a00 */
[----:B------:R-:W2:Y:S01]  /*59360*/  LDL.LU R16, [R1+0x570] ;  /* 0x0005700001107983 */ /* 0x000ea20000300800 */
[----:B------:R-:W2:Y:S01]  /*59370*/  LDL.LU R17, [R1+0x574] ;  /* 0x0005740001117983 */ /* 0x000ea20000300800 */
[----:B------:R-:W2:Y:S02]  /*59380*/  LDL.LU R18, [R1+0x578] ;  /* 0x0005780001127983 */ /* 0x000ea40000300800 */
[----:B------:R-:W2:Y:S01]  /*59390*/  LDL.LU R19, [R1+0x57c] ;  /* 0x00057c0001137983 */ /* 0x000ea20000300800 */
[----:B0-----:R-:W2:Y:S01]  /*593a0*/  LDL.LU R36, [R1+0x560] ;  /* 0x0005600001247983 */ /* 0x001ea20000300800 */
[----:B------:R-:W2:Y:S02]  /*593b0*/  LDL.LU R37, [R1+0x564] ;  /* 0x0005640001257983 */ /* 0x000ea40000300800 */
[----:B-1----:R-:W2:Y:S02]  /*593c0*/  LDL.LU R38, [R1+0x568] ;  /* 0x0005680001267983 */ /* 0x002ea40000300800 */
[----:B------:R-:W2:Y:S01]  /*593d0*/  LDL.LU R39, [R1+0x56c] ;  /* 0x00056c0001277983 */ /* 0x000ea20000300800 */
[----:B------:R-:W-:Y:S01]  /*593e0*/  STL.64 [R1+0x3dc0], R46 ;  /* 0x003dc02e01007387 */ /* 0x000fe20000100a00 */
[----:B------:R0:W-:Y:S03]  /*593f0*/  STL.64 [R1+0x3db8], R44 ;  /* 0x003db82c01007387 */ /* 0x0001e60000100a00 */
[----:B0-----:R-:W2:Y:S01]  /*59400*/  LDL.LU R44, [R1+0x580] ;  /* 0x00058000012c7983 */ /* 0x001ea20000300800 */
[----:B------:R-:W2:Y:S02]  /*59410*/  LDL.LU R45, [R1+0x584] ;  /* 0x00058400012d7983 */ /* 0x000ea40000300800 */
[----:B------:R-:W2:Y:S02]  /*59420*/  LDL.LU R46, [R1+0x588] ;  /* 0x00058800012e7983 */ /* 0x000ea40000300800 */
[----:B------:R-:W2:Y:S01]  /*59430*/  LDL.LU R47, [R1+0x58c] ;  /* 0x00058c00012f7983 */ /* 0x000ea20000300800 */
[C---:B----4-:R-:W-:Y:S11]  /*59440*/  HMMA.16816.F32 R52, R4.reuse, R48, R52 ;  /* 0x000000300434723c */ /* 0x050ff60000001834 */
[----:B------:R-:W-:Y:S11]  /*59450*/  @!UPT UIADD3 URZ, URZ, URZ, URZ ;  /* 0x0000003f3f3ff290 */ /* 0x000ff6000fffe03f */
[----:B------:R-:W-:Y:S01]  /*59460*/  @!UPT UIADD3 URZ, URZ, URZ, URZ ;  /* 0x0000003f3f3ff290 */ /* 0x000fe2000fffe03f */
[----:B------:R0:W-:Y:S01]  /*59470*/  STL.64 [R1+0x8e0], R52 ;  /* 0x0008e03401007387 */ /* 0x0001e20000100a00 */
[----:B------:R-:W-:Y:S03]  /*59480*/  STL.64 [R1+0x8e8], R54 ;  /* 0x0008e83601007387 */ /* 0x000fe60000100a00 */
[----:B0-----:R-:W2:Y:S01]  /*59490*/  LDL.LU.64 R52, [R1+0x3e10] ;  /* 0x003e100001347983 */ /* 0x001ea20000300a00 */
        /* <DEDUP_REMOVED lines=11> */
[----:B0-----:R-:W2:Y:S01]  /*59550*/  LDL.LU R58, [R1+0x3e08] ;  /* 0x003e0800013a7983 */ /* 0x001ea20000300800 */
[----:B------:R-:W3:Y:S02]  /*59560*/  LDL.LU.64 R56, [R1+0x3e00] ;  /* 0x003e000001387983 */ /* 0x000ee40000300a00 */
[----:B---3--:R-:W-:Y:S01]  /*59570*/  HMMA.16816.F32 R4, R4, R56, R12 ;  /* 0x000000380404723c */ /* 0x008fe2000000180c */
[----:B------:R-:W4:Y:S01]  /*59580*/  LDL.LU.64 R14, [R1+0x3df8] ;  /* 0x003df800010e7983 */ /* 0x000f220000300a00 */
[----:B------:R-:W4:Y:S11]  /*59590*/  LDL.LU.64 R12, [R1+0x3df0] ;  /* 0x003df000010c7983 */ /* 0x000f360000300a00 */
[----:B------:R-:W-:Y:S10]  /*595a0*/  @!UPT UIADD3 URZ, URZ, URZ, URZ ;  /* 0x0000003f3f3ff290 */ /* 0x000ff4000fffe03f */
[----:B------:R0:W-:Y:S01]  /*595b0*/  STL.64 [R1+0x860], R4 ;  /* 0x0008600401007387 */ /* 0x0001e20000100a00 */
[----:B------:R1:W-:Y:S03]  /*595c0*/  STL.64 [R1+0x868], R6 ;  /* 0x0008680601007387 */ /* 0x0003e60000100a00 */
[----:B0-----:R-:W3:Y:S01]  /*595d0*/  LDL.LU R4, [R1+0x550] ;  /* 0x0005500001047983 */ /* 0x001ee20000300800 */
[----:B------:R-:W3:Y:S02]  /*595e0*/  LDL.LU R5, [R1+0x554] ;  /* 0x0005540001057983 */ /* 0x000ee40000300800 */
[----:B-1----:R-:W3:Y:S02]  /*595f0*/  LDL.LU R6, [R1+0x558] ;  /* 0x0005580001067983 */ /* 0x002ee40000300800 */
[----:B------:R-:W3:Y:S01]  /*59600*/  LDL.LU R7, [R1+0x55c] ;  /* 0x00055c0001077983 */ /* 0x000ee20000300800 */
[C---:B----4-:R-:W-:Y:S08]  /*59610*/  HMMA.16816.F32 R48, R12.reuse, R20, R48 ;  /* 0x000000140c30723c */ /* 0x050ff00000001830 */
[C---:B------:R-:W-:Y:S08]  /*59620*/  HMMA.16816.F32 R44, R12.reuse, R40, R44 ;  /* 0x000000280c2c723c */ /* 0x040ff0000000182c */
[C---:B------:R-:W-:Y:S07]  /*59630*/  HMMA.16816.F32 R24, R12.reuse, R24, R16 ;  /* 0x000000180c18723c */ /* 0x040fee0000001810 */
[----:B------:R-:W-:Y:S01]  /*59640*/  STL.64 [R1+0x9e0], R48 ;  /* 0x0009e03001007387 */ /* 0x000fe20000100a00 */
[----:B------:R0:W-:Y:S02]  /*59650*/  STL.64 [R1+0x9e8], R50 ;  /* 0x0009e83201007387 */ /* 0x0001e40000100a00 */
[----:B0-----:R-:W-:Y:S01]  /*59660*/  HMMA.16816.F32 R48, R12, R28, R32 ;  /* 0x0000001c0c30723c */ /* 0x001fe20000001820 */
[----:B------:R-:W4:Y:S11]  /*59670*/  LDL.64 R32, [R1+0x40] ;  /* 0x0000400001207983 */ /* 0x000f360000100a00 */
[----:B------:R-:W-:Y:S11]  /*59680*/  @!UPT UIADD3 URZ, URZ, URZ, URZ ;  /* 0x0000003f3f3ff290 */ /* 0x000ff6000fffe03f */
[----:B------:R0:W-:Y:S01]  /*59690*/  STL.64 [R1+0x9d0], R48 ;  /* 0x0009d03001007387 */ /* 0x0001e20000100a00 */
[----:B------:R1:W-:Y:S02]  /*596a0*/  STL.64 [R1+0x9d8], R50 ;  /* 0x0009d83201007387 */ /* 0x0003e40000100a00 */
[----:B------:R1:W-:Y:S02]  /*596b0*/  STL.64 [R1+0x9c0], R44 ;  /* 0x0009c02c01007387 */ /* 0x0003e40000100a00 */
[----:B------:R2:W-:Y:S01]  /*596c0*/  STL.64 [R1+0x9c8], R46 ;  /* 0x0009c82e01007387 */ /* 0x0005e20000100a00 */
[----:B0-----:R-:W4:Y:S01]  /*596d0*/  LDL.LU R48, [R1+0x15f0] ;  /* 0x0015f00001307983 */ /* 0x001f220000300800 */
[----:B------:R-:W4:Y:S02]  /*596e0*/  LDL.LU R49, [R1+0x15f4] ;  /* 0x0015f40001317983 */ /* 0x000f240000300800 */
[----:B-1----:R-:W4:Y:S02]  /*596f0*/  LDL.LU R50, [R1+0x15f8] ;  /* 0x0015f80001327983 */ /* 0x002f240000300800 */
[----:B------:R-:W4:Y:S01]  /*59700*/  LDL.LU R51, [R1+0x15fc] ;  /* 0x0015fc0001337983 */ /* 0x000f220000300800 */
[----:B------:R-:W4:Y:S01]  /*59710*/  LDL.LU R44, [R1+0x15e0] ;  /* 0x0015e000012c7983 */ /* 0x000f220000300800 */
[----:B------:R-:W4:Y:S02]  /*59720*/  LDL.LU R45, [R1+0x15e4] ;  /* 0x0015e400012d7983 */ /* 0x000f240000300800 */
[----:B--2---:R-:W2:Y:S02]  /*59730*/  LDL.LU R46, [R1+0x15e8] ;  /* 0x0015e800012e7983 */ /* 0x004ea40000300800 */
[----:B------:R-:W2:Y:S01]  /*59740*/  LDL.LU R47, [R1+0x15ec] ;  /* 0x0015ec00012f7983 */ /* 0x000ea20000300800 */
[----:B------:R-:W4:Y:S01]  /*59750*/  LDL.LU.64 R16, [R1+0x3de8] ;  /* 0x003de80001107983 */ /* 0x000f220000300a00 */
[----:B------:R0:W-:Y:S02]  /*59760*/  STL.64 [R1+0x9b0], R24 ;  /* 0x0009b01801007387 */ /* 0x0001e40000100a00 */
[----:B------:R1:W-:Y:S01]  /*59770*/  STL.64 [R1+0x9b8], R26 ;  /* 0x0009b81a01007387 */ /* 0x0003e20000100a00 */
[----:B0-----:R-:W2:Y:S01]  /*59780*/  LDL.LU.64 R24, [R1+0x3de0] ;  /* 0x003de00001187983 */ /* 0x001ea20000300a00 */
[----:B------:R-:W-:-:S02]  /*59790*/  IMAD.MOV.U32 R8, RZ, RZ, R23 ;  /* 0x000000ffff087224 */ /* 0x000fc400078e0017 */
[----:B------:R-:W-:-:S07]  /*597a0*/  IMAD.MOV.U32 R9, RZ, RZ, R22 ;  /* 0x000000ffff097224 */ /* 0x000fce00078e0016 */
[C---:B---3--:R-:W-:Y:S01]  /*597b0*/  HMMA.16816.F32 R4, R12.reuse, R8, R4 ;  /* 0x000000080c04723c */ /* 0x048fe20000001804 */
[----:B------:R-:W-:Y:S02]  /*597c0*/  IMAD.MOV.U32 R22, RZ, RZ, R41 ;  /* 0x000000ffff167224 */ /* 0x000fe400078e0029 */
[----:B------:R-:W-:Y:S02]  /*597d0*/  IMAD.MOV.U32 R23, RZ, RZ, R40 ;  /* 0x000000ffff177224 */ /* 0x000fe400078e0028 */
[----:B------:R-:W-:Y:S02]  /*597e0*/  IMAD.MOV.U32 R41, RZ, RZ, R10 ;  /* 0x000000ffff297224 */ /* 0x000fe400078e000a */
[----:B------:R-:W-:Y:S02]  /*597f0*/  IMAD.MOV.U32 R40, RZ, RZ, R11 ;  /* 0x000000ffff287224 */ /* 0x000fe400078e000b */
[----:B-1----:R-:W-:Y:S01]  /*59800*/  IMAD.MOV.U32 R27, RZ, RZ, R2 ;  /* 0x000000ffff1b7224 */ /* 0x002fe200078e0002 */
        /* <DEDUP_REMOVED lines=9> */
[----:B------:R0:W-:Y:S01]  /*598a0*/  STL.64 [R1+0x3d38], R24 ;  /* 0x003d381801007387 */ /* 0x0001e20000100a00 */
[----:B------:R-:W3:Y:S02]  /*598b0*/  LDL.LU R8, [R1+0x15b0] ;  /* 0x0015b00001087983 */ /* 0x000ee40000300800 */
[----:B------:R-:W-:Y:S02]  /*598c0*/  STL.64 [R1+0x990], R4 ;  /* 0x0009900401007387 */ /* 0x000fe40000100a00 */
[----:B------:R-:W-:Y:S02]  /*598d0*/  STL.64 [R1+0x998], R6 ;  /* 0x0009980601007387 */ /* 0x000fe40000100a00 */
[----:B------:R-:W1:Y:S04]  /*598e0*/  LDSM.16.MT88.4 R4, [R3+0x4180] ;  /* 0x004180000304783b */ /* 0x000e680000004200 */
[----:B------:R-:W3:Y:S01]  /*598f0*/  LDL.LU R9, [R1+0x15b4] ;  /* 0x0015b40001097983 */ /* 0x000ee20000300800 */
[----:B------:R-:W3:Y:S02]  /*59900*/  LDL.LU R10, [R1+0x15b8] ;  /* 0x0015b800010a7983 */ /* 0x000ee40000300800 */
[----:B------:R-:W3:Y:S01]  /*59910*/  LDL.LU R11, [R1+0x15bc] ;  /* 0x0015bc00010b7983 */ /* 0x000ee20000300800 */
[----:B0-----:R-:W2:Y:S01]  /*59920*/  LDL.LU R24, [R1+0x540] ;  /* 0x0005400001187983 */ /* 0x001ea20000300800 */
[----:B------:R-:W2:Y:S02]  /*59930*/  LDL.LU R25, [R1+0x544] ;  /* 0x0005440001197983 */ /* 0x000ea40000300800 */
[----:B------:R-:W2:Y:S02]  /*59940*/  LDL.LU R26, [R1+0x548] ;  /* 0x00054800011a7983 */ /* 0x000ea40000300800 */
[----:B------:R-:W2:Y:S01]  /*59950*/  LDL.LU R2, [R1+0x3dd8] ;  /* 0x003dd80001027983 */ /* 0x000ea20000300800 */
[----:B-1----:R-:W-:Y:S01]  /*59960*/  STL.64 [R1+0x3cf0], R6 ;  /* 0x003cf00601007387 */ /* 0x002fe20000100a00 */
[----:B------:R0:W-:Y:S03]  /*59970*/  STL.64 [R1+0x3ce8], R4 ;  /* 0x003ce80401007387 */ /* 0x0001e60000100a00 */
[----:B0-----:R-:W3:Y:S01]  /*59980*/  LDL.LU R4, [R1+0x15d0] ;  /* 0x0015d00001047983 */ /* 0x001ee20000300800 */
[----:B------:R-:W3:Y:S02]  /*59990*/  LDL.LU R5, [R1+0x15d4] ;  /* 0x0015d40001057983 */ /* 0x000ee40000300800 */
[----:B------:R-:W3:Y:S02]  /*599a0*/  LDL.LU R6, [R1+0x15d8] ;  /* 0x0015d80001067983 */ /* 0x000ee40000300800 */
[----:B------:R-:W3:Y:S01]  /*599b0*/  LDL.LU R7, [R1+0x15dc] ;  /* 0x0015dc0001077983 */ /* 0x000ee20000300800 */
[C---:B----4-:R-:W-:Y:S08]  /*599c0*/  HMMA.16816.F32 R48, R12.reuse, R16, R48 ;  /* 0x000000100c30723c */ /* 0x050ff00000001830 */
[----:B------:R-:W-:Y:S01]  /*599d0*/  HMMA.16816.F32 R40, R12, R40, R44 ;  /* 0x000000280c28723c */ /* 0x000fe2000000182c */
[----:B------:R-:W-:Y:S11]  /*599e0*/  STL [R1+0x3800], R3 ;  /* 0x0038000301007387 */ /* 0x000ff60000100800 */
[----:B------:R-:W-:Y:S03]  /*599f0*/  @!UPT UIADD3 URZ, URZ, URZ, URZ ;  /* 0x0000003f3f3ff290 */ /* 0x000fe6000fffe03f */
[----:B------:R-:W-:Y:S01]  /*59a00*/  STL.64 [R1+0x980], R48 ;  /* 0x0009803001007387 */ /* 0x000fe20000100a00 */
[----:B------:R0:W-:Y:S03]  /*59a10*/  STL.64 [R1+0x988], R50 ;  /* 0x0009883201007387 */ /* 0x0001e60000100a00 */
[----:B0-----:R-:W4:Y:S01]  /*59a20*/  LDL.LU.64 R50, [R1+0x3dd0] ;  /* 0x003dd00001327983 */ /* 0x001f220000300a00 */
[----:B------:R-:W4:Y:S02]  /*59a30*/  LDL.LU.64 R48, [R1+0x3dc8] ;  /* 0x003dc80001307983 */ /* 0x000f240000300a00 */
[----:B------:R0:W-:Y:S02]  /*59a40*/  STL.64 [R1+0x3d30], R16 ;  /* 0x003d301001007387 */ /* 0x0001e40000100a00 */
[----:B0-----:R-:W4:Y:S01]  /*59a50*/  LDL.LU R16, [R1+0x15a0] ;  /* 0x0015a00001107983 */ /* 0x001f220000300800 */
[----:B------:R-:W4:Y:S02]  /*59a60*/  LDL.LU R17, [R1+0x15a4] ;  /* 0x0015a40001117983 */ /* 0x000f240000300800 */
[----:B------:R-:W4:Y:S02]  /*59a70*/  LDL.LU R18, [R1+0x15a8] ;  /* 0x0015a80001127983 */ /* 0x000f240000300800 */
[----:B------:R-:W4:Y:S01]  /*59a80*/  LDL.LU.64 R46, [R1+0x3dc0] ;  /* 0x003dc000012e7983 */ /* 0x000f220000300a00 */
[----:B------:R-:W4:Y:S01]  /*59a90*/  LDL.LU.64 R44, [R1+0x3db8] ;  /* 0x003db800012c7983 */ /* 0x000f220000300a00 */
[----:B------:R-:W-:Y:S02]  /*59aa0*/  STL.64 [R1+0xb50], R40 ;  /* 0x000b502801007387 */ /* 0x000fe40000100a00 */
[----:B------:R0:W-:Y:S02]  /*59ab0*/  STL [R1+0xb58], R42 ;  /* 0x000b582a01007387 */ /* 0x0001e40000100800 */
[----:B--2---:R-:W-:-:S02]  /*59ac0*/  IMAD.MOV.U32 R19, RZ, RZ, R2 ;  /* 0x000000ffff137224 */ /* 0x004fc400078e0002 */
[----:B------:R-:W-:Y:S02]  /*59ad0*/  IMAD.MOV.U32 R2, RZ, RZ, R43 ;  /* 0x000000ffff027224 */ /* 0x000fe400078e002b */
[----:B0-----:R-:W2:Y:S01]  /*59ae0*/  LDL.LU.64 R42, [R1+0x3db0] ;  /* 0x003db000012a7983 */ /* 0x001ea20000300a00 */
[----:B------:R-:W4:Y:S02]  /*59af0*/  LDL.LU.64 R40, [R1+0x3da8] ;  /* 0x003da80001287983 */ /* 0x000f240000300a00 */
[----:B------:R-:W-:Y:S01]  /*59b00*/  STL [R1+0x33a8], R2 ;  /* 0x0033a80201007387 */ /* 0x000fe20000100800 */
[C---:B---3--:R-:W-:Y:S11]  /*59b10*/  HMMA.16816.F32 R4, R12.reuse, R32, R4 ;  /* 0x000000200c04723c */ /* 0x048ff60000001804 */
[----:B------:R-:W-:Y:S11]  /*59b20*/  @!UPT UIADD3 URZ, URZ, URZ, URZ ;  /* 0x0000003f3f3ff290 */ /* 0x000ff6000fffe03f */
[----:B------:R-:W-:Y:S01]  /*59b30*/  @!UPT UIADD3 URZ, URZ, URZ, URZ ;  /* 0x0000003f3f3ff290 */ /* 0x000fe2000fffe03f */
[----:B------:R-:W-:Y:S01]  /*59b40*/  STL.64 [R1+0xd40], R4 ;  /* 0x000d400401007387 */ /* 0x000fe20000100a00 */
[----:B------:R0:W-:Y:S02]  /*59b50*/  STL.64 [R1+0xd48], R6 ;  /* 0x000d480601007387 */ /* 0x0001e40000100a00 */
[----:B------:R-:W3:Y:S02]  /*59b60*/  LDL.LU.64 R34, [R1+0x3da0] ;  /* 0x003da00001227983 */ /* 0x000ee40000300a00 */
[----:B0-----:R-:W-:Y:S02]  /*59b70*/  IMAD.MOV.U32 R7, RZ, RZ, R32 ;  /* 0x000000ffff077224 */ /* 0x001fe400078e0020 */
[----:B------:R-:W-:Y:S02]  /*59b80*/  IMAD.MOV.U32 R6, RZ, RZ, R33 ;  /* 0x000000ffff067224 */ /* 0x000fe400078e0021 */
[----:B------:R-:W2:Y:S03]  /*59b90*/  LDL.LU.64 R32, [R1+0x3d98] ;  /* 0x003d980001207983 */ /* 0x000ea60000300a00 */
[----:B------:R0:W-:Y:S02]  /*59ba0*/  STL.64 [R1+0x3d40], R6 ;  /* 0x003d400601007387 */ /* 0x0001e40000100a00 */
        /* <DEDUP_REMOVED lines=11> */
[----:B---3--:R-:W-:Y:S02]  /*59c60*/  STL.64 [R1+0x3d18], R34 ;  /* 0x003d182201007387 */ /* 0x008fe40000100a00 */
        /* <DEDUP_REMOVED lines=18> */
[C---:B----4-:R-:W-:Y:S08]  /*59d90*/  HMMA.16816.F32 R16, R12.reuse, R40, R16 ;  /* 0x000000280c10723c */ /* 0x050ff00000001810 */
[C---:B---3--:R-:W-:Y:S08]  /*59da0*/  HMMA.16816.F32 R32, R12.reuse, R48, R32 ;  /* 0x000000300c20723c */ /* 0x048ff00000001820 */
[C---:B------:R-:W-:Y:S07]  /*59db0*/  HMMA.16816.F32 R4, R12.reuse, R52, R4 ;  /* 0x000000340c04723c */ /* 0x040fee0000001804 */
[----:B------:R0:W-:Y:S01]  /*59dc0*/  STL.64 [R1+0xeb0], R16 ;  /* 0x000eb01001007387 */ /* 0x0001e20000100a00 */
[----:B------:R1:W-:Y:S03]  /*59dd0*/  STL.64 [R1+0xeb8], R18 ;  /* 0x000eb81201007387 */ /* 0x0003e60000100a00 */
[----:B0-----:R-:W3:Y:S01]  /*59de0*/  LDL.LU R16, [R1+0x2b0] ;  /* 0x0002b00001107983 */ /* 0x001ee20000300800 */
[----:B------:R-:W3:Y:S02]  /*59df0*/  LDL.LU R17, [R1+0x2b4] ;  /* 0x0002b40001117983 */ /* 0x000ee40000300800 */
[----:B-1----:R-:W3:Y:S02]  /*59e00*/  LDL.LU R18, [R1+0x2b8] ;  /* 0x0002b80001127983 */ /* 0x002ee40000300800 */
[----:B------:R-:W3:Y:S01]  /*59e10*/  LDL.LU R19, [R1+0x2bc] ;  /* 0x0002bc0001137983 */ /* 0x000ee20000300800 */
[----:B------:R-:W-:Y:S01]  /*59e20*/  STL.64 [R1+0x3d50], R42 ;  /* 0x003d502a01007387 */ /* 0x000fe20000100a00 */
[----:B------:R-:W-:Y:S02]  /*59e30*/  STL.64 [R1+0x3d48], R40 ;  /* 0x003d482801007387 */ /* 0x000fe40000100a00 */
[----:B------:R-:W-:Y:S02]  /*59e40*/  STL.64 [R1+0x3d60], R46 ;  /* 0x003d602e01007387 */ /* 0x000fe40000100a00 */
[----:B------:R-:W-:Y:S01]  /*59e50*/  STL.64 [R1+0x3d58], R44 ;  /* 0x003d582c01007387 */ /* 0x000fe20000100a00 */
[C---:B--2---:R-:W-:Y:S08]  /*59e60*/  HMMA.16816.F32 R36, R12.reuse, R44, R36 ;  /* 0x0000002c0c24723c */ /* 0x044ff00000001824 */
[----:B------:R-:W-:Y:S11]  /*59e70*/  HMMA.16816.F32 R12, R12, R56, R24 ;  /* 0x000000380c0c723c */ /* 0x000ff60000001818 */
[----:B------:R-:W-:Y:S04]  /*59e80*/  @!UPT UIADD3 URZ, URZ, URZ, URZ ;  /* 0x0000003f3f3ff290 */ /* 0x000fe8000fffe03f */
[----:B------:R-:W-:Y:S01]  /*59e90*/  STL.64 [R1+0xea0], R36 ;  /* 0x000ea02401007387 */ /* 0x000fe20000100a00 */
[----:B------:R-:W-:Y:S02]  /*59ea0*/  STL.64 [R1+0xea8], R38 ;  /* 0x000ea82601007387 */ /* 0x000fe40000100a00 */
[----:B------:R-:W-:Y:S02]  /*59eb0*/  STL.64 [R1+0x3d70], R50 ;  /* 0x003d703201007387 */ /* 0x000fe40000100a00 */
[----:B------:R-:W-:Y:S01]  /*59ec0*/  STL.64 [R1+0x3d68], R48 ;  /* 0x003d683001007387 */ /* 0x000fe20000100a00 */
[----:B------:R-:W-:Y:S01]  /*59ed0*/  STL.64 [R1+0xe90], R32 ;  /* 0x000e902001007387 */ /* 0x000fe20000100a00 */
[----:B------:R-:W-:Y:S02]  /*59ee0*/  STL.64 [R1+0xe98], R34 ;  /* 0x000e982201007387 */ /* 0x000fe40000100a00 */
[----:B------:R-:W-:Y:S02]  /*59ef0*/  STL.64 [R1+0x3d08], R52 ;  /* 0x003d083401007387 */ /* 0x000fe40000100a00 */
[----:B------:R0:W-:Y:S01]  /*59f00*/  STL.64 [R1+0xe80], R4 ;  /* 0x000e800401007387 */ /* 0x0001e20000100a00 */
[----:B------:R1:W-:Y:S04]  /*59f10*/  STL.64 [R1+0xe88], R6 ;  /* 0x000e880601007387 */ /* 0x0003e80000100a00 */
[----:B0-----:R-:W2:Y:S01]  /*59f20*/  LDL.LU R4, [R1+0x280] ;  /* 0x0002800001047983 */ /* 0x001ea20000300800 */
[----:B------:R-:W-:Y:S02]  /*59f30*/  STL.64 [R1+0xe60], R12 ;  /* 0x000e600c01007387 */ /* 0x000fe40000100a00 */
[----:B------:R3:W-:Y:S02]  /*59f40*/  STL.64 [R1+0xe68], R14 ;  /* 0x000e680e01007387 */ /* 0x0007e40000100a00 */
[----:B------:R-:W2:Y:S01]  /*59f50*/  LDL.LU R5, [R1+0x284] ;  /* 0x0002840001057983 */ /* 0x000ea20000300800 */
[----:B-1----:R-:W2:Y:S01]  /*59f60*/  LDL.LU R6, [R1+0x288] ;  /* 0x0002880001067983 */ /* 0x002ea20000300800 */
[----:B------:R-:W2:Y:S02]  /*59f70*/  LDL.LU R7, [R1+0x28c] ;  /* 0x00028c0001077983 */ /* 0x000ea40000300800 */
        /* <DEDUP_REMOVED lines=8> */
[----:B------:R-:W2:Y:S01]  /*5a000*/  LDL.64 R24, [R1+0x90] ;  /* 0x0000900001187983 */ /* 0x000ea20000100a00 */
[----:B---3--:R-:W-:Y:S01]  /*5a010*/  HMMA.16816.F32 R12, R8, R20, R16 ;  /* 0x00000014080c723c */ /* 0x008fe20000001810 */
[----:B------:R-:W3:Y:S01]  /*5a020*/  LDL.LU R52, [R1+0x270] ;  /* 0x0002700001347983 */ /* 0x000ee20000300800 */
[----:B------:R-:W3:Y:S02]  /*5a030*/  LDL.LU R53, [R1+0x274] ;  /* 0x0002740001357983 */ /* 0x000ee40000300800 */
[----:B------:R-:W3:Y:S02]  /*5a040*/  LDL.LU R54, [R1+0x278] ;  /* 0x0002780001367983 */ /* 0x000ee40000300800 */
[----:B------:R-:W3:Y:S01]  /*5a050*/  LDL.LU R55, [R1+0x27c] ;  /* 0x00027c0001377983 */ /* 0x000ee20000300800 */
[----:B------:R-:W-:Y:S01]  /*5a060*/  STL [R1+0x3d00], R58 ;  /* 0x003d003a01007387 */ /* 0x000fe20000100800 */
[----:B------:R-:W-:Y:S02]  /*5a070*/  STL.64 [R1+0x3cf8], R56 ;  /* 0x003cf83801007387 */ /* 0x000fe40000100a00 */
[----:B------:R-:W3:Y:S02]  /*5a080*/  LDL.LU R16, [R1+0x260] ;  /* 0x0002600001107983 */ /* 0x000ee40000300800 */
[----:B------:R-:W-:-:S02]  /*5a090*/  IMAD.MOV.U32 R40, RZ, RZ, R23 ;  /* 0x000000ffff287224 */ /* 0x000fc400078e0017 */
[----:B------:R-:W-:-:S09]  /*5a0a0*/  IMAD.MOV.U32 R41, RZ, RZ, R22 ;  /* 0x000000ffff297224 */ /* 0x000fd200078e0016 */
[----:B------:R0:W-:Y:S01]  /*5a0b0*/  STL.64 [R1+0xe40], R12 ;  /* 0x000e400c01007387 */ /* 0x0001e20000100a00 */
[----:B------:R-:W-:Y:S02]  /*5a0c0*/  STL.64 [R1+0xe48], R14 ;  /* 0x000e480e01007387 */ /* 0x000fe40000100a00 */
[----:B------:R-:W3:Y:S02]  /*5a0d0*/  LDL.LU R17, [R1+0x264] ;  /* 0x0002640001117983 */ /* 0x000ee40000300800 */
[----:B------:R-:W3:Y:S01]  /*5a0e0*/  LDL.LU R18, [R1+0x268] ;  /* 0x0002680001127983 */ /* 0x000ee20000300800 */
[----:B------:R-:W3:Y:S04]  /*5a0f0*/  LDL.LU R19, [R1+0x26c] ;  /* 0x00026c0001137983 */ /* 0x000ee80000300800 */
        /* <DEDUP_REMOVED lines=13> */
[----:B------:R-:W3:Y:S01]  /*5a1d0*/  LDL.64 R32, [R1+0x50] ;  /* 0x0000500001207983 */ /* 0x000ee20000100a00 */
[C---:B----4-:R-:W-:Y:S08]  /*5a1e0*/  HMMA.16816.F32 R48, R8.reuse, R28, R48 ;  /* 0x0000001c0830723c */ /* 0x050ff00000001830 */
[C---:B--2---:R-:W-:Y:S08]  /*5a1f0*/  HMMA.16816.F32 R40, R8.reuse, R40, R44 ;  /* 0x000000280828723c */ /* 0x044ff0000000182c */
[----:B------:R-:W-:Y:S07]  /*5a200*/  HMMA.16816.F32 R4, R8, R24, R4 ;  /* 0x000000180804723c */ /* 0x000fee0000001804 */
[----:B------:R-:W-:Y:S01]  /*5a210*/  STL.64 [R1+0xe20], R48 ;  /* 0x000e203001007387 */ /* 0x000fe20000100a00 */
[----:B------:R0:W-:Y:S03]  /*5a220*/  STL.64 [R1+0xe28], R50 ;  /* 0x000e283201007387 */ /* 0x0001e60000100a00 */
[----:B0-----:R-:W2:Y:S01]  /*5a230*/  LDL.LU.64 R50, [R1+0x3d70] ;  /* 0x003d700001327983 */ /* 0x001ea20000300a00 */
[----:B------:R-:W4:Y:S02]  /*5a240*/  LDL.LU.64 R48, [R1+0x3d68] ;  /* 0x003d680001307983 */ /* 0x000f240000300a00 */
[----:B------:R0:W-:Y:S02]  /*5a250*/  STL.64 [R1+0x3ce0], R28 ;  /* 0x003ce01c01007387 */ /* 0x0001e40000100a00 */
[----:B0-----:R-:W2:Y:S01]  /*5a260*/  LDL.LU R28, [R1+0x1410] ;  /* 0x00141000011c7983 */ /* 0x001ea20000300800 */
[----:B------:R-:W2:Y:S02]  /*5a270*/  LDL.LU R29, [R1+0x1414] ;  /* 0x00141400011d7983 */ /* 0x000ea40000300800 */
[----:B------:R-:W2:Y:S02]  /*5a280*/  LDL.LU R30, [R1+0x1418] ;  /* 0x00141800011e7983 */ /* 0x000ea40000300800 */
[----:B------:R-:W2:Y:S01]  /*5a290*/  LDL.LU R31, [R1+0x141c] ;  /* 0x00141c00011f7983 */ /* 0x000ea20000300800 */
[----:B------:R-:W2:Y:S01]  /*5a2a0*/  LDL.LU.64 R46, [R1+0x3d60] ;  /* 0x003d6000012e7983 */ /* 0x000ea20000300a00 */
[----:B------:R-:W2:Y:S02]  /*5a2b0*/  LDL.LU.64 R44, [R1+0x3d58] ;  /* 0x003d5800012c7983 */ /* 0x000ea40000300a00 */
[----:B------:R-:W-:Y:S02]  /*5a2c0*/  STL.64 [R1+0xe00], R40 ;  /* 0x000e002801007387 */ /* 0x000fe40000100a00 */
[----:B------:R0:W-:Y:S02]  /*5a2d0*/  STL.64 [R1+0xe08], R42 ;  /* 0x000e082a01007387 */ /* 0x0001e40000100a00 */
[----:B0-----:R-:W2:Y:S01]  /*5a2e0*/  LDL.LU.64 R42, [R1+0x3d50] ;  /* 0x003d5000012a7983 */ /* 0x001ea20000300a00 */
[----:B------:R-:W2:Y:S02]  /*5a2f0*/  LDL.LU.64 R40, [R1+0x3d48] ;  /* 0x003d480001287983 */ /* 0x000ea40000300a00 */
[----:B------:R0:W-:Y:S02]  /*5a300*/  STL.64 [R1+0xd50], R4 ;  /* 0x000d500401007387 */ /* 0x0001e40000100a00 */
[----:B------:R1:W-:Y:S02]  /*5a310*/  STL.64 [R1+0xd58], R6 ;  /* 0x000d580601007387 */ /* 0x0003e40000100a00 */
[----:B0-----:R-:W-:Y:S01]  /*5a320*/  IMAD.MOV.U32 R5, RZ, RZ, R24 ;  /* 0x000000ffff057224 */ /* 0x001fe200078e0018 */
[----:B-1----:R-:W2:Y:S01]  /*5a330*/  LDL.LU.64 R6, [R1+0x3d40] ;  /* 0x003d400001067983 */ /* 0x002ea20000300a00 */
[----:B------:R-:W-:-:S02]  /*5a340*/  IMAD.MOV.U32 R4, RZ, RZ, R25 ;  /* 0x000000ffff047224 */ /* 0x000fc400078e0019 */
[----:B------:R-:W2:Y:S01]  /*5a350*/  LDL.LU.64 R24, [R1+0x3d38] ;  /* 0x003d380001187983 */ /* 0x000ea20000300a00 */
[C---:B---3--:R-:W-:Y:S08]  /*5a360*/  HMMA.16816.F32 R16, R8.reuse, R12, R16 ;  /* 0x0000000c0810723c */ /* 0x048ff00000001810 */
[----:B--2---:R-:W-:Y:S11]  /*5a370*/  HMMA.16816.F32 R52, R8, R24, R52 ;  /* 0x000000180834723c */ /* 0x004ff60000001834 */
        /* <DEDUP_REMOVED lines=9> */
[----:B0-----:R-:W3:Y:S01]  /*5a410*/  LDL.LU R24, [R1+0x1430] ;  /* 0x0014300001187983 */ /* 0x001ee20000300800 */
[----:B------:R-:W3:Y:S02]  /*5a420*/  LDL.LU R25, [R1+0x1434] ;  /* 0x0014340001197983 */ /* 0x000ee40000300800 */
[----:B------:R-:W3:Y:S02]  /*5a430*/  LDL.LU R26, [R1+0x1438] ;  /* 0x00143800011a7983 */ /* 0x000ee40000300800 */
[----:B------:R-:W3:Y:S01]  /*5a440*/  LDL.LU R27, [R1+0x143c] ;  /* 0x00143c00011b7983 */ /* 0x000ee20000300800 */
[----:B------:R0:W-:Y:S01]  /*5a450*/  STL.64 [R1+0xd10], R16 ;  /* 0x000d101001007387 */ /* 0x0001e20000100a00 */
[----:B------:R-:W-:Y:S03]  /*5a460*/  STL.64 [R1+0xd18], R18 ;  /* 0x000d181201007387 */ /* 0x000fe60000100a00 */
[----:B0-----:R-:W2:Y:S01]  /*5a470*/  LDL.LU.64 R16, [R1+0x3d30] ;  /* 0x003d300001107983 */ /* 0x001ea20000300a00 */
[----:B------:R-:W-:-:S02]  /*5a480*/  IMAD.MOV.U32 R3, RZ, RZ, R12 ;  /* 0x000000ffff037224 */ /* 0x000fc400078e000c */
[----:B------:R-:W-:Y:S02]  /*5a490*/  IMAD.MOV.U32 R2, RZ, RZ, R13 ;  /* 0x000000ffff027224 */ /* 0x000fe400078e000d */
[----:B------:R-:W0:Y:S04]  /*5a4a0*/  LDSM.16.MT88.4 R12, [R61+0x4000] ;  /* 0x004000003d0c783b */ /* 0x000e280000004200 */
[----:B0-----:R-:W-:Y:S01]  /*5a4b0*/  STL.64 [R1+0x3c38], R14 ;  /* 0x003c380e01007387 */ /* 0x001fe20000100a00 */
[----:B------:R-:W-:Y:S01]  /*5a4c0*/  STL.64 [R1+0x3c30], R12 ;  /* 0x003c300c01007387 */ /* 0x000fe20000100a00 */
[C---:B---3--:R-:W-:Y:S08]  /*5a4d0*/  HMMA.16816.F32 R24, R8.reuse, R32, R24 ;  /* 0x000000200818723c */ /* 0x048ff00000001818 */
[----:B--2---:R-:W-:Y:S11]  /*5a4e0*/  HMMA.16816.F32 R36, R8, R16, R36 ;  /* 0x000000100824723c */ /* 0x004ff60000001824 */
[----:B------:R-:W-:Y:S11]  /*5a4f0*/  @!UPT UIADD3 URZ, URZ, URZ, URZ ;  /* 0x0000003f3f3ff290 */ /* 0x000ff6000fffe03f */
[----:B------:R-:W-:Y:S01]  /*5a500*/  @!UPT UIADD3 URZ, URZ, URZ, URZ ;  /* 0x0000003f3f3ff290 */ /* 0x000fe2000fffe03f */
[----:B------:R-:W-:Y:S01]  /*5a510*/  STL.64 [R1+0xd00], R36 ;  /* 0x000d002401007387 */ /* 0x000fe20000100a00 */
[----:B------:R0:W-:Y:S03]  /*5a520*/  STL.64 [R1+0xd08], R38 ;  /* 0x000d082601007387 */ /* 0x0001e60000100a00 */
[----:B0-----:R-:W2:Y:S01]  /*5a530*/  LDL.LU.64 R38, [R1+0x3d28] ;  /* 0x003d280001267983 */ /* 0x001ea20000300a00 */
[----:B------:R-:W3:Y:S02]  /*5a540*/  LDL.LU.64 R36, [R1+0x3d20] ;  /* 0x003d200001247983 */ /* 0x000ee40000300a00 */
[----:B------:R0:W-:Y:S02]  /*5a550*/  STL.64 [R1+0x3cc8], R16 ;  /* 0x003cc81001007387 */ /* 0x0001e40000100a00 */
[----:B0-----:R-:W2:Y:S01]  /*5a560*/  LDL.LU R16, [R1+0x1420] ;  /* 0x0014200001107983 */ /* 0x001ea20000300800 */
[----:B------:R-:W2:Y:S02]  /*5a570*/  LDL.LU R17, [R1+0x1424] ;  /* 0x0014240001117983 */ /* 0x000ea40000300800 */
[----:B------:R-:W2:Y:S02]  /*5a580*/  LDL.LU R18, [R1+0x1428] ;  /* 0x0014280001127983 */ /* 0x000ea40000300800 */
[----:B------:R-:W2:Y:S01]  /*5a590*/  LDL.LU R19, [R1+0x142c] ;  /* 0x00142c0001137983 */ /* 0x000ea20000300800 */
[----:B------:R-:W-:Y:S01]  /*5a5a0*/  STL.64 [R1+0xcf0], R24 ;  /* 0x000cf01801007387 */ /* 0x000fe20000100a00 */
[----:B------:R0:W-:Y:S02]  /*5a5b0*/  STL.64 [R1+0xcf8], R26 ;  /* 0x000cf81a01007387 */ /* 0x0001e40000100a00 */
[----:B------:R-:W3:Y:S02]  /*5a5c0*/  LDL.LU.64 R34, [R1+0x3d18] ;  /* 0x003d180001227983 */ /* 0x000ee40000300a00 */
[----:B0-----:R-:W-:-:S02]  /*5a5d0*/  IMAD.MOV.U32 R27, RZ, RZ, R32 ;  /* 0x000000ffff1b7224 */ /* 0x001fc400078e0020 */
[----:B------:R-:W-:Y:S02]  /*5a5e0*/  IMAD.MOV.U32 R26, RZ, RZ, R33 ;  /* 0x000000ffff1a7224 */ /* 0x000fe400078e0021 */
[----:B------:R-:W3:Y:S01]  /*5a5f0*/  LDL.LU.64 R32, [R1+0x3d10] ;  /* 0x003d100001207983 */ /* 0x000ee20000300a00 */
[----:B------:R-:W-:Y:S02]  /*5a600*/  IMAD.MOV.U32 R12, RZ, RZ, R7 ;  /* 0x000000ffff0c7224 */ /* 0x000fe400078e0007 */
[----:B------:R-:W-:-:S07]  /*5a610*/  IMAD.MOV.U32 R13, RZ, RZ, R6 ;  /* 0x000000ffff0d7224 */ /* 0x000fce00078e0006 */
[C---:B--2---:R-:W-:Y:S08]  /*5a620*/  HMMA.16816.F32 R16, R8.reuse, R12, R16 ;  /* 0x0000000c0810723c */ /* 0x044ff00000001810 */
[C---:B---3--:R-:W-:Y:S01]  /*5a630*/  HMMA.16816.F32 R12, R8.reuse, R32, R28 ;  /* 0x00000020080c723c */ /* 0x048fe2000000181c */
[----:B------:R-:W-:Y:S11]  /*5a640*/  STL.64 [R1+0x3c90], R34 ;  /* 0x003c902201007387 */ /* 0x000ff60000100a00 */
[----:B------:R-:W-:Y:S03]  /*5a650*/  @!UPT UIADD3 URZ, URZ, URZ, URZ ;  /* 0x0000003f3f3ff290 */ /* 0x000fe6000fffe03f */
[----:B------:R-:W-:Y:S01]  /*5a660*/  STL.64 [R1+0xce0], R16 ;  /* 0x000ce01001007387 */ /* 0x000fe20000100a00 */
[----:B------:R-:W-:Y:S02]  /*5a670*/  STL.64 [R1+0xce8], R18 ;  /* 0x000ce81201007387 */ /* 0x000fe40000100a00 */
[----:B------:R-:W-:Y:S05]  /*5a680*/  STL.64 [R1+0x3c88], R32 ;  /* 0x003c882001007387 */ /* 0x000fea0000100a00 */
        /* <DEDUP_REMOVED lines=8> */
[C---:B0-----:R-:W-:Y:S01]  /*5a710*/  HMMA.16816.F32 R12, R8.reuse, R40, R20 ;  /* 0x00000028080c723c */ /* 0x041fe20000001814 */
[----:B------:R-:W2:Y:S11]  /*5a720*/  LDL.LU R20, [R1+0x6f0] ;  /* 0x0006f00001147983 */ /* 0x000eb60000300800 */
[----:B------:R-:W-:Y:S11]  /*5a730*/  @!UPT UIADD3 URZ, URZ, URZ, URZ ;  /* 0x0000003f3f3ff290 */ /* 0x000ff6000fffe03f */
[----:B------:R-:W-:Y:S01]  /*5a740*/  STL.64 [R1+0xcb0], R12 ;  /* 0x000cb00c01007387 */ /* 0x000fe20000100a00 */
[----:B------:R0:W-:Y:S02]  /*5a750*/  STL.64 [R1+0xcb8], R14 ;  /* 0x000cb80e01007387 */ /* 0x0001e40000100a00 */
[----:B------:R-:W2:Y:S02]  /*5a760*/  LDL.LU R21, [R1+0x6f4] ;  /* 0x0006f40001157983 */ /* 0x000ea40000300800 */
[----:B------:R-:W3:Y:S01]  /*5a770*/  LDL.LU R22, [R1+0x6f8] ;  /* 0x0006f80001167983 */ /* 0x000ee20000300800 */
[----:B------:R-:W3:Y:S01]  /*5a780*/  LDL.LU R23, [R1+0x6fc] ;  /* 0x0006fc0001177983 */ /* 0x000ee20000300800 */
[----:B0-----:R-:W-:Y:S03]  /*5a790*/  HMMA.16816.F32 R12, R8, R44, R52 ;  /* 0x0000002c080c723c */ /* 0x001fe60000001834 */
[----:B---3--:R-:W-:Y:S01]  /*5a7a0*/  STL.64 [R1+0x3cb8], R22 ;  /* 0x003cb81601007387 */ /* 0x008fe20000100a00 */
[----:B--2---:R-:W-:Y:S02]  /*5a7b0*/  STL.64 [R1+0x3cb0], R20 ;  /* 0x003cb01401007387 */ /* 0x004fe40000100a00 */
[----:B------:R-:W-:Y:S02]  /*5a7c0*/  STL.64 [R1+0x3c80], R42 ;  /* 0x003c802a01007387 */ /* 0x000fe40000100a00 */
[----:B------:R0:W-:Y:S02]  /*5a7d0*/  STL.64 [R1+0x3c78], R40 ;  /* 0x003c782801007387 */ /* 0x0001e40000100a00 */
[----:B0-----:R-:W2:Y:S04]  /*5a7e0*/  LDL.64 R40, [R1+0x40] ;  /* 0x0000400001287983 */ /* 0x001ea80000100a00 */
[----:B--2---:R-:W-:Y:S01]  /*5a7f0*/  STL.64 [R1+0x3cc0], R40 ;  /* 0x003cc02801007387 */ /* 0x004fe20000100a00 */
[----:B------:R-:W2:Y:S08]  /*5a800*/  LDL.LU R32, [R1+0x180] ;  /* 0x0001800001207983 */ /* 0x000eb00000300800 */
[----:B------:R0:W-:Y:S02]  /*5a810*/  STL.64 [R1+0xca0], R12 ;  /* 0x000ca00c01007387 */ /* 0x0001e40000100a00 */
[----:B------:R1:W-:Y:S01]  /*5a820*/  STL.64 [R1+0xca8], R14 ;  /* 0x000ca80e01007387 */ /* 0x0003e20000100a00 */
[----:B------:R-:W2:Y:S01]  /*5a830*/  LDL.LU R33, [R1+0x184] ;  /* 0x0001840001217983 */ /* 0x000ea20000300800 */
[----:B------:R-:W3:Y:S02]  /*5a840*/  LDL.LU R34, [R1+0x188] ;  /* 0x0001880001227983 */ /* 0x000ee40000300800 */
[----:B------:R-:W3:Y:S02]  /*5a850*/  LDL.LU R35, [R1+0x18c] ;  /* 0x00018c0001237983 */ /* 0x000ee40000300800 */
[----:B---3--:R-:W-:Y:S01]  /*5a860*/  STL.64 [R1+0x3cd8], R34 ;  /* 0x003cd82201007387 */ /* 0x008fe20000100a00 */
[----:B--2---:R2:W-:Y:S02]  /*5a870*/  STL.64 [R1+0x3cd0], R32 ;  /* 0x003cd02001007387 */ /* 0x0045e40000100a00 */
[----:B------:R-:W3:Y:S02]  /*5a880*/  LDL.LU R36, [R1+0x190] ;  /* 0x0001900001247983 */ /* 0x000ee40000300800 */
[----:B------:R-:W3:Y:S01]  /*5a890*/  LDL.LU R37, [R1+0x194] ;  /* 0x0001940001257983 */ /* 0x000ee20000300800 */
[----:B------:R-:W3:Y:S01]  /*5a8a0*/  LDL.LU R38, [R1+0x198] ;  /* 0x0001980001267983 */ /* 0x000ee20000300800 */
[----:B------:R-:W3:Y:S02]  /*5a8b0*/  LDL.LU R39, [R1+0x19c] ;  /* 0x00019c0001277983 */ /* 0x000ee40000300800 */
[----:B------:R-:W4:Y:S02]  /*5a8c0*/  LDL.LU R52, [R1+0x740] ;  /* 0x0007400001347983 */ /* 0x000f240000300800 */
[----:B------:R-:W4:Y:S01]  /*5a8d0*/  LDL.LU R53, [R1+0x744] ;  /* 0x0007440001357983 */ /* 0x000f220000300800 */
[----:B------:R-:W4:Y:S01]  /*5a8e0*/  LDL.LU R54, [R1+0x748] ;  /* 0x0007480001367983 */ /* 0x000f220000300800 */
[----:B------:R-:W4:Y:S02]  /*5a8f0*/  LDL.LU R55, [R1+0x74c] ;  /* 0x00074c0001377983 */ /* 0x000f240000300800 */
        /* <DEDUP_REMOVED lines=18> */
[----:B0-----:R-:W3:Y:S01]  /*5aa20*/  LDL.LU R12, [R1+0x1d0] ;  /* 0x0001d000010c7983 */ /* 0x001ee20000300800 */
[----:B------:R-:W3:Y:S02]  /*5aa30*/  LDL.LU R13, [R1+0x1d4] ;  /* 0x0001d400010d7983 */ /* 0x000ee40000300800 */
[----:B-1----:R-:W3:Y:S02]  /*5aa40*/  LDL.LU R14, [R1+0x1d8] ;  /* 0x0001d800010e7983 */ /* 0x002ee40000300800 */
[----:B------:R-:W3:Y:S01]  /*5aa50*/  LDL.LU R15, [R1+0x1dc] ;  /* 0x0001dc00010f7983 */ /* 0x000ee20000300800 */
[----:B------:R-:W3:Y:S01]  /*5aa60*/  LDL.64 R28, [R1+0xc0] ;  /* 0x0000c000011c7983 */ /* 0x000ee20000100a00 */
[----:B--2---:R-:W2:Y:S02]  /*5aa70*/  LDL.LU R32, [R1+0x1c0] ;  /* 0x0001c00001207983 */ /* 0x004ea40000300800 */
        /* <DEDUP_REMOVED lines=15> */
[----:B0-----:R-:W3:Y:S01]  /*5ab70*/  LDL.LU.64 R52, [R1+0x3d08] ;  /* 0x003d080001347983 */ /* 0x001ee20000300a00 */
[----:B------:R-:W-:Y:S02]  /*5ab80*/  STL.64 [R1+0x3c60], R50 ;  /* 0x003c603201007387 */ /* 0x000fe40000100a00 */
[----:B------:R-:W-:Y:S01]  /*5ab90*/  STL.64 [R1+0x3c58], R48 ;  /* 0x003c583001007387 */ /* 0x000fe20000100a00 */
[C---:B---3--:R-:W-:Y:S11]  /*5aba0*/  HMMA.16816.F32 R56, R8.reuse, R52, R56 ;  /* 0x000000340838723c */ /* 0x048ff60000001838 */
[----:B------:R-:W-:Y:S11]  /*5abb0*/  @!UPT UIADD3 URZ, URZ, URZ, URZ ;  /* 0x0000003f3f3ff290 */ /* 0x000ff6000fffe03f */
[----:B------:R-:W-:Y:S01]  /*5abc0*/  @!UPT UIADD3 URZ, URZ, URZ, URZ ;  /* 0x0000003f3f3ff290 */ /* 0x000fe2000fffe03f */
[----:B------:R-:W-:Y:S01]  /*5abd0*/  STL.64 [R1+0xc80], R56 ;  /* 0x000c803801007387 */ /* 0x000fe20000100a00 */
[----:B------:R0:W-:Y:S03]  /*5abe0*/  STL.64 [R1+0xc88], R58 ;  /* 0x000c883a01007387 */ /* 0x0001e60000100a00 */
[----:B0-----:R-:W3:Y:S01]  /*5abf0*/  LDL.LU R58, [R1+0x3d00] ;  /* 0x003d0000013a7983 */ /* 0x001ee20000300800 */
[----:B------:R-:W4:Y:S02]  /*5ac00*/  LDL.LU.64 R56, [R1+0x3cf8] ;  /* 0x003cf80001387983 */ /* 0x000f240000300a00 */
[----:B------:R0:W-:Y:S02]  /*5ac10*/  STL.64 [R1+0x3c50], R52 ;  /* 0x003c503401007387 */ /* 0x0001e40000100a00 */
        /* <DEDUP_REMOVED lines=8> */
[----:B------:R-:W-:Y:S01]  /*5aca0*/  STL.64 [R1+0x970], R8 ;  /* 0x0009700801007387 */ /* 0x000fe20000100a00 */
[----:B------:R-:W-:Y:S02]  /*5acb0*/  STL.64 [R1+0x978], R10 ;  /* 0x0009780a01007387 */ /* 0x000fe40000100a00 */
[----:B---3--:R-:W-:Y:S02]  /*5acc0*/  STL [R1+0x3c48], R58 ;  /* 0x003c483a01007387 */ /* 0x008fe40000100800 */
[----:B------:R0:W-:Y:S02]  /*5acd0*/  STL.64 [R1+0x3c40], R56 ;  /* 0x003c403801007387 */ /* 0x0001e40000100a00 */
[----:B0-----:R-:W3:Y:S01]  /*5ace0*/  LDL.LU R56, [R1+0x720] ;  /* 0x0007200001387983 */ /* 0x001ee20000300800 */
[----:B------:R-:W3:Y:S02]  /*5acf0*/  LDL.LU R57, [R1+0x724] ;  /* 0x0007240001397983 */ /* 0x000ee40000300800 */
[----:B------:R-:W3:Y:S02]  /*5ad00*/  LDL.LU R58, [R1+0x728] ;  /* 0x00072800013a7983 */ /* 0x000ee40000300800 */
[----:B------:R-:W3:Y:S01]  /*5ad10*/  LDL.LU R59, [R1+0x72c] ;  /* 0x00072c00013b7983 */ /* 0x000ee20000300800 */
[C---:B----4-:R-:W-:Y:S11]  /*5ad20*/  HMMA.16816.F32 R12, R4.reuse, R28, R12 ;  /* 0x0000001c040c723c */ /* 0x050ff6000000180c */
[----:B------:R-:W-:Y:S11]  /*5ad30*/  @!UPT UIADD3 URZ, URZ, URZ, URZ ;  /* 0x0000003f3f3ff290 */ /* 0x000ff6000fffe03f */
[----:B------:R-:W-:Y:S01]  /*5ad40*/  @!UPT UIADD3 URZ, URZ, URZ, URZ ;  /* 0x0000003f3f3ff290 */ /* 0x000fe2000fffe03f */
[----:B------:R0:W-:Y:S01]  /*5ad50*/  STL.64 [R1+0xee0], R12 ;  /* 0x000ee00c01007387 */ /* 0x0001e20000100a00 */
[----:B------:R-:W-:Y:S02]  /*5ad60*/  STL.64 [R1+0xee8], R14 ;  /* 0x000ee80e01007387 */ /* 0x000fe40000100a00 */
[----:B0-----:R-:W-:Y:S02]  /*5ad70*/  IMAD.MOV.U32 R13, RZ, RZ, R28 ;  /* 0x000000ffff0d7224 */ /* 0x001fe400078e001c */
[----:B------:R-:W-:Y:S02]  /*5ad80*/  IMAD.MOV.U32 R12, RZ, RZ, R29 ;  /* 0x000000ffff0c7224 */ /* 0x000fe400078e001d */
[----:B------:R-:W4:Y:S01]  /*5ad90*/  LDL.LU.64 R28, [R1+0x3ce0] ;  /* 0x003ce000011c7983 */ /* 0x000f220000300a00 */
[----:B--2---:R-:W-:Y:S01]  /*5ada0*/  HMMA.16816.F32 R16, R4, R40, R16 ;  /* 0x000000280410723c */ /* 0x004fe20000001810 */
[----:B------:R-:W-:Y:S02]  /*5adb0*/  IMAD.MOV.U32 R48, RZ, RZ, R27 ;  /* 0x000000ffff307224 */ /* 0x000fe400078e001b */
[----:B------:R-:W-:-:S05]  /*5adc0*/  IMAD.MOV.U32 R49, RZ, RZ, R26 ;  /* 0x000000ffff317224 */ /* 0x000fca00078e001a */
[C---:B------:R-:W-:Y:S08]  /*5add0*/  HMMA.16816.F32 R24, R4.reuse, R24, R20 ;  /* 0x000000180418723c */ /* 0x040ff00000001814 */
[----:B----4-:R-:W-:Y:S11]  /*5ade0*/  HMMA.16816.F32 R32, R4, R28, R32 ;  /* 0x0000001c0420723c */ /* 0x010ff60000001820 */
[----:B------:R-:W-:Y:S11]  /*5adf0*/  @!UPT UIADD3 URZ, URZ, URZ, URZ ;  /* 0x0000003f3f3ff290 */ /* 0x000ff6000fffe03f */
[----:B------:R-:W-:Y:S01]  /*5ae00*/  @!UPT UIADD3 URZ, URZ, URZ, URZ ;  /* 0x0000003f3f3ff290 */ /* 0x000fe2000fffe03f */
[----:B------:R-:W-:Y:S01]  /*5ae10*/  STL.64 [R1+0xe70], R32 ;  /* 0x000e702001007387 */ /* 0x000fe20000100a00 */
[----:B------:R0:W-:Y:S03]  /*5ae20*/  STL.64 [R1+0xe78], R34 ;  /* 0x000e782201007387 */ /* 0x0001e60000100a00 */
[----:B0-----:R-:W2:Y:S01]  /*5ae30*/  LDL.LU.64 R34, [R1+0x3cd8] ;  /* 0x003cd80001227983 */ /* 0x001ea20000300a00 */
[----:B------:R-:W2:Y:S02]  /*5ae40*/  LDL.LU.64 R32, [R1+0x3cd0] ;  /* 0x003cd00001207983 */ /* 0x000ea40000300a00 */
[----:B------:R0:W-:Y:S02]  /*5ae50*/  STL.64 [R1+0xe50], R16 ;  /* 0x000e501001007387 */ /* 0x0001e40000100a00 */
[----:B------:R1:W-:Y:S01]  /*5ae60*/  STL.64 [R1+0xe58], R18 ;  /* 0x000e581201007387 */ /* 0x0003e20000100a00 */
[----:B0-----:R-:W3:Y:S01]  /*5ae70*/  LDL.LU.64 R16, [R1+0x3cc8] ;  /* 0x003cc80001107983 */ /* 0x001ee20000300a00 */
[----:B-1----:R-:W-:-:S02]  /*5ae80*/  IMAD.MOV.U32 R19, RZ, RZ, R40 ;  /* 0x000000ffff137224 */ /* 0x002fc400078e0028 */
[----:B------:R-:W-:Y:S02]  /*5ae90*/  IMAD.MOV.U32 R18, RZ, RZ, R41 ;  /* 0x000000ffff127224 */ /* 0x000fe400078e0029 */
[----:B------:R-:W4:Y:S01]  /*5aea0*/  LDL.LU.64 R40, [R1+0x3cc0] ;  /* 0x003cc00001287983 */ /* 0x000f220000300a00 */
[----:B------:R-:W3:Y:S02]  /*5aeb0*/  LDL.LU.64 R22, [R1+0x3cb8] ;  /* 0x003cb80001167983 */ /* 0x000ee40000300a00 */
[----:B------:R-:W3:Y:S02]  /*5aec0*/  LDL.LU.64 R20, [R1+0x3cb0] ;  /* 0x003cb00001147983 */ /* 0x000ee40000300a00 */
[----:B------:R0:W-:Y:S01]  /*5aed0*/  STL.64 [R1+0xe30], R24 ;  /* 0x000e301801007387 */ /* 0x0001e20000100a00 */
[----:B------:R-:W-:Y:S04]  /*5aee0*/  STL.64 [R1+0xe38], R26 ;  /* 0x000e381a01007387 */ /* 0x000fe80000100a00 */
[----:B0-----:R-:W3:Y:S01]  /*5aef0*/  LDL.LU.64 R24, [R1+0x3ca8] ;  /* 0x003ca80001187983 */ /* 0x001ee20000300a00 */
[----:B------:R-:W-:-:S02]  /*5af00*/  IMAD.MOV.U32 R8, RZ, RZ, R3 ;  /* 0x000000ffff087224 */ /* 0x000fc400078e0003 */
[----:B------:R-:W-:-:S07]  /*5af10*/  IMAD.MOV.U32 R9, RZ, RZ, R2 ;  /* 0x000000ffff097224 */ /* 0x000fce00078e0002 */
        /* <DEDUP_REMOVED lines=8> */
[----:B------:R-:W2:Y:S02]  /*5afa0*/  LDL.LU.64 R34, [R1+0x3c90] ;  /* 0x003c900001227983 */ /* 0x000ea40000300a00 */
[----:B------:R-:W2:Y:S01]  /*5afb0*/  LDL.LU.64 R32, [R1+0x3c88] ;  /* 0x003c880001207983 */ /* 0x000ea20000300a00 */
[----:B------:R-:W-:Y:S01]  /*5afc0*/  STL.64 [R1+0xdf0], R8 ;  /* 0x000df00801007387 */ /* 0x000fe20000100a00 */
[----:B------:R-:W-:Y:S02]  /*5afd0*/  STL.64 [R1+0xdf8], R10 ;  /* 0x000df80a01007387 */ /* 0x000fe40000100a00 */
[----:B------:R-:W0:Y:S01]  /*5afe0*/  LDSM.16.MT88.4 R8, [R61+0x4080] ;  /* 0x004080003d08783b */ /* 0x000e220000004200 */
[C---:B------:R-:W-:Y:S08]  /*5aff0*/  HMMA.16816.F32 R56, R4.reuse, R16, R56 ;  /* 0x000000100438723c */ /* 0x040ff00000001838 */
[C---:B------:R-:W-:Y:S01]  /*5b000*/  HMMA.16816.F32 R48, R4.reuse, R48, R52 ;  /* 0x000000300430723c */ /* 0x040fe20000001834 */
[----:B0-----:R-:W-:Y:S01]  /*5b010*/  STL.64 [R1+0x3bb8], R10 ;  /* 0x003bb80a01007387 */ /* 0x001fe20000100a00 */
[----:B------:R4:W-:Y:S06]  /*5b020*/  STL.64 [R1+0x3bb0], R8 ;  /* 0x003bb00801007387 */ /* 0x0009ec0000100a00 */
[----:B----4-:R-:W-:Y:S07]  /*5b030*/  HMMA.16816.F32 R8, R4, R40, R44 ;  /* 0x000000280408723c */ /* 0x010fee000000182c */
[----:B------:R-:W-:Y:S01]  /*5b040*/  STL.64 [R1+0xde0], R56 ;  /* 0x000de03801007387 */ /* 0x000fe20000100a00 */
[----:B------:R-:W-:Y:S07]  /*5b050*/  STL.64 [R1+0xde8], R58 ;  /* 0x000de83a01007387 */ /* 0x000fee0000100a00 */
[----:B------:R-:W-:Y:S02]  /*5b060*/  STL.64 [R1+0xdd0], R48 ;  /* 0x000dd03001007387 */ /* 0x000fe40000100a00 */
[----:B------:R-:W-:Y:S06]  /*5b070*/  STL.64 [R1+0xdd8], R50 ;  /* 0x000dd83201007387 */ /* 0x000fec0000100a00 */
[----:B------:R-:W-:Y:S01]  /*5b080*/  STL.64 [R1+0xdc0], R8 ;  /* 0x000dc00801007387 */ /* 0x000fe20000100a00 */
[----:B------:R2:W-:Y:S02]  /*5b090*/  STL.64 [R1+0xdc8], R10 ;  /* 0x000dc80a01007387 */ /* 0x0005e40000100a00 */
[----:B------:R-:W-:-:S02]  /*5b0a0*/  IMAD.MOV.U32 R3, RZ, RZ, R40 ;  /* 0x000000ffff037224 */ /* 0x000fc400078e0028 */
[----:B------:R-:W3:Y:S01]  /*5b0b0*/  LDL.LU R40, [R1+0x6e0] ;  /* 0x0006e00001287983 */ /* 0x000ee20000300800 */
[----:B------:R-:W-:Y:S01]  /*5b0c0*/  IMAD.MOV.U32 R2, RZ, RZ, R41 ;  /* 0x000000ffff027224 */ /* 0x000fe200078e0029 */
[----:B--2---:R-:W-:Y:S11]  /*5b0d0*/  HMMA.16816.F32 R8, R4, R32, R20 ;  /* 0x000000200408723c */ /* 0x004ff60000001814 */
[----:B------:R-:W-:Y:S11]  /*5b0e0*/  @!UPT UIADD3 URZ, URZ, URZ, URZ ;  /* 0x0000003f3f3ff290 */ /* 0x000ff6000fffe03f */
[----:B------:R-:W-:Y:S01]  /*5b0f0*/  @!UPT UIADD3 URZ, URZ, URZ, URZ ;  /* 0x0000003f3f3ff290 */ /* 0x000fe2000fffe03f */
[----:B------:R0:W-:Y:S01]  /*5b100*/  STL.64 [R1+0xdb0], R8 ;  /* 0x000db00801007387 */ /* 0x0001e20000100a00 */
[----:B------:R-:W-:Y:S02]  /*5b110*/  STL.64 [R1+0xdb8], R10 ;  /* 0x000db80a01007387 */ /* 0x000fe40000100a00 */
[----:B------:R-:W3:Y:S02]  /*5b120*/  LDL.LU R41, [R1+0x6e4] ;  /* 0x0006e40001297983 */ /* 0x000ee40000300800 */
[----:B------:R-:W3:Y:S01]  /*5b130*/  LDL.LU R42, [R1+0x6e8] ;  /* 0x0006e800012a7983 */ /* 0x000ee20000300800 */
[----:B------:R-:W3:Y:S01]  /*5b140*/  LDL.LU R43, [R1+0x6ec] ;  /* 0x0006ec00012b7983 */ /* 0x000ee20000300800 */
[----:B------:R-:W2:Y:S02]  /*5b150*/  LDL.LU R44, [R1+0x6d0] ;  /* 0x0006d000012c7983 */ /* 0x000ea40000300800 */
[----:B------:R-:W2:Y:S02]  /*5b160*/  LDL.LU R45, [R1+0x6d4] ;  /* 0x0006d400012d7983 */ /* 0x000ea40000300800 */
[----:B------:R-:W2:Y:S01]  /*5b170*/  LDL.LU R46, [R1+0x6d8] ;  /* 0x0006d800012e7983 */ /* 0x000ea20000300800 */
[----:B------:R-:W2:Y:S01]  /*5b180*/  LDL.LU R47, [R1+0x6dc] ;  /* 0x0006dc00012f7983 */ /* 0x000ea20000300800 */
        /* <DEDUP_REMOVED lines=15> */
[----:B0-----:R-:W-:Y:S01]  /*5b280*/  IMAD.MOV.U32 R9, RZ, RZ, R12 ;  /* 0x000000ffff097224 */ /* 0x001fe200078e000c */
[----:B------:R-:W2:Y:S01]  /*5b290*/  LDL.LU R59, [R1+0x6ac] ;  /* 0x0006ac00013b7983 */ /* 0x000ea20000300800 */
[----:B------:R-:W-:-:S02]  /*5b2a0*/  IMAD.MOV.U32 R8, RZ, RZ, R13 ;  /* 0x000000ffff087224 */ /* 0x000fc400078e000d */
[----:B------:R-:W2:Y:S02]  /*5b2b0*/  LDL.LU R12, [R1+0x170] ;  /* 0x00017000010c7983 */ /* 0x000ea40000300800 */
[----:B------:R-:W2:Y:S01]  /*5b2c0*/  LDL.LU R13, [R1+0x174] ;  /* 0x00017400010d7983 */ /* 0x000ea20000300800 */
[----:B------:R-:W2:Y:S01]  /*5b2d0*/  LDL.LU R14, [R1+0x178] ;  /* 0x00017800010e7983 */ /* 0x000ea20000300800 */
[----:B------:R-:W2:Y:S02]  /*5b2e0*/  LDL.LU R15, [R1+0x17c] ;  /* 0x00017c00010f7983 */ /* 0x000ea40000300800 */
        /* <DEDUP_REMOVED lines=15> */
[----:B0-----:R-:W3:Y:S01]  /*5b3e0*/  LDL.64 R36, [R1+0x90] ;  /* 0x0000900001247983 */ /* 0x001ee20000100a00 */
        /* <DEDUP_REMOVED lines=21> */
[----:B------:R-:W-:Y:S01]  /*5b540*/  STL.64 [R1+0x3bc0], R44 ;  /* 0x003bc02c01007387 */ /* 0x000fe20000100a00 */
        /* <DEDUP_REMOVED lines=17> */
[----:B0-----:R-:W2:Y:S01]  /*5b660*/  LDL.LU R58, [R1+0x3c48] ;  /* 0x003c4800013a7983 */ /* 0x001ea20000300800 */
[----:B------:R-:W2:Y:S02]  /*5b670*/  LDL.LU.64 R56, [R1+0x3c40] ;  /* 0x003c400001387983 */ /* 0x000ea40000300a00 */
[----:B------:R0:W-:Y:S02]  /*5b680*/  STL.64 [R1+0x3c10], R52 ;  /* 0x003c103401007387 */ /* 0x0001e40000100a00 */
[----:B0-----:R-:W3:Y:S01]  /*5b690*/  LDL.LU R52, [R1+0x690] ;  /* 0x0006900001347983 */ /* 0x001ee20000300800 */
[----:B------:R-:W3:Y:S02]  /*5b6a0*/  LDL.LU R53, [R1+0x694] ;  /* 0x0006940001357983 */ /* 0x000ee40000300800 */
[----:B------:R-:W3:Y:S02]  /*5b6b0*/  LDL.LU R54, [R1+0x698] ;  /* 0x0006980001367983 */ /* 0x000ee40000300800 */
[----:B------:R-:W3:Y:S01]  /*5b6c0*/  LDL.LU R55, [R1+0x69c] ;  /* 0x00069c0001377983 */ /* 0x000ee20000300800 */
[----:B--2---:R-:W-:Y:S01]  /*5b6d0*/  HMMA.16816.F32 R4, R4, R56, R12 ;  /* 0x000000380404723c */ /* 0x004fe2000000180c */
[----:B------:R-:W3:Y:S01]  /*5b6e0*/  LDL.LU.64 R14, [R1+0x3c38] ;  /* 0x003c3800010e7983 */ /* 0x000ee20000300a00 */
[----:B------:R-:W3:Y:S02]  /*5b6f0*/  LDL.LU.64 R12, [R1+0x3c30] ;  /* 0x003c3000010c7983 */ /* 0x000ee40000300a00 */
[----:B------:R-:W-:Y:S02]  /*5b700*/  STL [R1+0x3c20], R58 ;  /* 0x003c203a01007387 */ /* 0x000fe40000100800 */
[----:B------:R-:W-:Y:S11]  /*5b710*/  STL.64 [R1+0x3c18], R56 ;  /* 0x003c183801007387 */ /* 0x000ff60000100a00 */
[----:B------:R-:W-:Y:S06]  /*5b720*/  @!UPT UIADD3 URZ, URZ, URZ, URZ ;  /* 0x0000003f3f3ff290 */ /* 0x000fec000fffe03f */
[----:B------:R-:W-:Y:S01]  /*5b730*/  STL.64 [R1+0xd20], R4 ;  /* 0x000d200401007387 */ /* 0x000fe20000100a00 */
[----:B------:R4:W-:Y:S02]  /*5b740*/  STL.64 [R1+0xd28], R6 ;  /* 0x000d280601007387 */ /* 0x0009e40000100a00 */
[----:B------:R-:W-:Y:S02]  /*5b750*/  IMAD.MOV.U32 R44, RZ, RZ, R19 ;  /* 0x000000ffff2c7224 */ /* 0x000fe400078e0013 */
[----:B------:R-:W-:Y:S02]  /*5b760*/  IMAD.MOV.U32 R45, RZ, RZ, R18 ;  /* 0x000000ffff2d7224 */ /* 0x000fe400078e0012 */
[----:B------:R-:W-:Y:S02]  /*5b770*/  IMAD.MOV.U32 R19, RZ, RZ, R36 ;  /* 0x000000ffff137224 */ /* 0x000fe400078e0024 */
[----:B------:R-:W-:Y:S01]  /*5b780*/  IMAD.MOV.U32 R18, RZ, RZ, R37 ;  /* 0x000000ffff127224 */ /* 0x000fe200078e0025 */
[C---:B---3--:R-:W-:Y:S08]  /*5b790*/  HMMA.16816.F32 R8, R12.reuse, R8, R52 ;  /* 0x000000080c08723c */ /* 0x048ff00000001834 */
[C---:B----4-:R-:W-:Y:S01]  /*5b7a0*/  HMMA.16816.F32 R4, R12.reuse, R28, R20 ;  /* 0x0000001c0c04723c */ /* 0x050fe20000001814 */
[----:B------:R-:W2:Y:S11]  /*5b7b0*/  LDL.LU R20, [R1+0x5d0] ;  /* 0x0005d00001147983 */ /* 0x000eb60000300800 */
[----:B------:R-:W-:Y:S03]  /*5b7c0*/  @!UPT UIADD3 URZ, URZ, URZ, URZ ;  /* 0x0000003f3f3ff290 */ /* 0x000fe6000fffe03f */
[----:B------:R0:W-:Y:S01]  /*5b7d0*/  STL.64 [R1+0x590], R8 ;  /* 0x0005900801007387 */ /* 0x0001e20000100a00 */
[----:B------:R-:W-:Y:S07]  /*5b7e0*/  STL.64 [R1+0x598], R10 ;  /* 0x0005980a01007387 */ /* 0x000fee0000100a00 */
[----:B------:R-:W-:Y:S02]  /*5b7f0*/  STL.64 [R1+0x580], R4 ;  /* 0x0005800401007387 */ /* 0x000fe40000100a00 */
[----:B------:R1:W-:Y:S01]  /*5b800*/  STL.64 [R1+0x588], R6 ;  /* 0x0005880601007387 */ /* 0x0003e20000100a00 */
[----:B------:R-:W2:Y:S01]  /*5b810*/  LDL.LU R21, [R1+0x5d4] ;  /* 0x0005d40001157983 */ /* 0x000ea20000300800 */
[----:B------:R-:W2:Y:S02]  /*5b820*/  LDL.LU R22, [R1+0x5d8] ;  /* 0x0005d80001167983 */ /* 0x000ea40000300800 */
[----:B------:R-:W2:Y:S01]  /*5b830*/  LDL.LU R23, [R1+0x5dc] ;  /* 0x0005dc0001177983 */ /* 0x000ea20000300800 */
[----:B0-----:R-:W2:Y:S01]  /*5b840*/  LDL.64 R8, [R1+0x70] ;  /* 0x0000700001087983 */ /* 0x001ea20000100a00 */
[----:B------:R0:W-:Y:S01]  /*5b850*/  STL.64 [R1+0x3c28], R28 ;  /* 0x003c281c01007387 */ /* 0x0001e20000100a00 */
[C---:B-1----:R-:W-:Y:S08]  /*5b860*/  HMMA.16816.F32 R4, R12.reuse, R36, R40 ;  /* 0x000000240c04723c */ /* 0x042ff00000001828 */
[C---:B0-----:R-:W-:Y:S11]  /*5b870*/  HMMA.16816.F32 R28, R12.reuse, R44, R48 ;  /* 0x0000002c0c1c723c */ /* 0x041ff60000001830 */
[----:B------:R-:W-:Y:S11]  /*5b880*/  @!UPT UIADD3 URZ, URZ, URZ, URZ ;  /* 0x0000003f3f3ff290 */ /* 0x000ff6000fffe03f */
[----:B------:R-:W-:Y:S01]  /*5b890*/  @!UPT UIADD3 URZ, URZ, URZ, URZ ;  /* 0x0000003f3f3ff290 */ /* 0x000fe2000fffe03f */
[----:B------:R-:W-:Y:S01]  /*5b8a0*/  STL.64 [R1+0x570], R28 ;  /* 0x0005701c01007387 */ /* 0x000fe20000100a00 */
[----:B------:R-:W-:Y:S02]  /*5b8b0*/  STL.64 [R1+0x578], R30 ;  /* 0x0005781e01007387 */ /* 0x000fe40000100a00 */
[----:B------:R-:W-:Y:S02]  /*5b8c0*/  STL.64 [R1+0x560], R4 ;  /* 0x0005600401007387 */ /* 0x000fe40000100a00 */
[----:B------:R0:W-:Y:S01]  /*5b8d0*/  STL.64 [R1+0x568], R6 ;  /* 0x0005680601007387 */ /* 0x0001e20000100a00 */
[----:B------:R-:W3:Y:S01]  /*5b8e0*/  LDL.LU R36, [R1+0x840] ;  /* 0x0008400001247983 */ /* 0x000ee20000300800 */
[----:B0-----:R-:W-:Y:S11]  /*5b8f0*/  HMMA.16816.F32 R4, R12, R24, R32 ;  /* 0x000000180c04723c */ /* 0x001ff60000001820 */
        /* <DEDUP_REMOVED lines=24> */
[----:B------:R0:W-:Y:S02]  /*5ba80*/  STL.64 [R1+0x3b88], R24 ;  /* 0x003b881801007387 */ /* 0x0001e40000100a00 */
[----:B------:R-:W-:-:S02]  /*5ba90*/  IMAD.MOV.U32 R32, RZ, RZ, R3 ;  /* 0x000000ffff207224 */ /* 0x000fc400078e0003 */
[----:B------:R-:W-:Y:S01]  /*5baa0*/  IMAD.MOV.U32 R33, RZ, RZ, R2 ;  /* 0x000000ffff217224 */ /* 0x000fe200078e0002 */
[----:B--2---:R-:W-:Y:S11]  /*5bab0*/  HMMA.16816.F32 R4, R12, R8, R20 ;  /* 0x000000080c04723c */ /* 0x004ff60000001814 */
[----:B------:R-:W-:Y:S11]  /*5bac0*/  @!UPT UIADD3 URZ, URZ, URZ, URZ ;  /* 0x0000003f3f3ff290 */ /* 0x000ff6000fffe03f */
[----:B------:R-:W-:Y:S01]  /*5bad0*/  @!UPT UIADD3 URZ, URZ, URZ, URZ ;  /* 0x0000003f3f3ff290 */ /* 0x000fe2000fffe03f */
[----:B------:R-:W-:Y:S01]  /*5bae0*/  STL.64 [R1+0x10], R4 ;  /* 0x0000100401007387 */ /* 0x000fe20000100a00 */
[----:B------:R-:W-:Y:S02]  /*5baf0*/  STL.64 [R1+0x18], R6 ;  /* 0x0000180601007387 */ /* 0x000fe40000100a00 */
[----:B------:R-:W1:Y:S04]  /*5bb00*/  LDSM.16.MT88.4 R4, [R61+0x4100] ;  /* 0x004100003d04783b */ /* 0x000e680000004200 */
[----:B------:R-:W2:Y:S01]  /*5bb10*/  LDL.LU R44, [R1+0x820] ;  /* 0x00082000012c7983 */ /* 0x000ea20000300800 */
[----:B------:R-:W2:Y:S01]  /*5bb20*/  LDL.LU R45, [R1+0x824] ;  /* 0x00082400012d7983 */ /* 0x000ea20000300800 */
[----:B------:R-:W2:Y:S02]  /*5bb30*/  LDL.LU R46, [R1+0x828] ;  /* 0x00082800012e7983 */ /* 0x000ea40000300800 */
[----:B------:R-:W2:Y:S02]  /*5bb40*/  LDL.LU R47, [R1+0x82c] ;  /* 0x00082c00012f7983 */ /* 0x000ea40000300800 */
[----:B0-----:R-:W2:Y:S01]  /*5bb50*/  LDL.LU R24, [R1+0x530] ;  /* 0x0005300001187983 */ /* 0x001ea20000300800 */
[----:B------:R-:W2:Y:S01]  /*5bb60*/  LDL.LU R25, [R1+0x534] ;  /* 0x0005340001197983 */ /* 0x000ea20000300800 */
[----:B------:R-:W2:Y:S02]  /*5bb70*/  LDL.LU R26, [R1+0x538] ;  /* 0x00053800011a7983 */ /* 0x000ea40000300800 */
[----:B------:R-:W-:-:S02]  /*5bb80*/  IMAD.MOV.U32 R21, RZ, RZ, R8 ;  /* 0x000000ffff157224 */ /* 0x000fc400078e0008 */
[----:B------:R-:W2:Y:S02]  /*5bb90*/  LDL.LU R27, [R1+0x53c] ;  /* 0x00053c00011b7983 */ /* 0x000ea40000300800 */
[----:B------:R-:W-:Y:S01]  /*5bba0*/  IMAD.MOV.U32 R20, RZ, RZ, R9 ;  /* 0x000000ffff147224 */ /* 0x000fe200078e0009 */
[----:B------:R-:W2:Y:S01]  /*5bbb0*/  LDL.LU R8, [R1+0x810] ;  /* 0x0008100001087983 */ /* 0x000ea20000300800 */
[----:B------:R-:W2:Y:S02]  /*5bbc0*/  LDL.LU R9, [R1+0x814] ;  /* 0x0008140001097983 */ /* 0x000ea40000300800 */
[----:B------:R-:W2:Y:S02]  /*5bbd0*/  LDL.LU R10, [R1+0x818] ;  /* 0x00081800010a7983 */ /* 0x000ea40000300800 */
[----:B------:R-:W2:Y:S01]  /*5bbe0*/  LDL.LU R11, [R1+0x81c] ;  /* 0x00081c00010b7983 */ /* 0x000ea20000300800 */
[----:B-1----:R-:W-:Y:S01]  /*5bbf0*/  STL.64 [R1+0x3b18], R6 ;  /* 0x003b180601007387 */ /* 0x002fe20000100a00 */
[----:B------:R0:W-:Y:S03]  /*5bc00*/  STL.64 [R1+0x3b10], R4 ;  /* 0x003b100401007387 */ /* 0x0001e60000100a00 */
[----:B0-----:R-:W2:Y:S01]  /*5bc10*/  LDL.LU R4, [R1+0x5a0] ;  /* 0x0005a00001047983 */ /* 0x001ea20000300800 */
[----:B------:R-:W2:Y:S02]  /*5bc20*/  LDL.LU R5, [R1+0x5a4] ;  /* 0x0005a40001057983 */ /* 0x000ea40000300800 */
[----:B------:R-:W2:Y:S02]  /*5bc30*/  LDL.LU R6, [R1+0x5a8] ;  /* 0x0005a80001067983 */ /* 0x000ea40000300800 */
[----:B------:R-:W2:Y:S01]  /*5bc40*/  LDL.LU R7, [R1+0x5ac] ;  /* 0x0005ac0001077983 */ /* 0x000ea20000300800 */
[C---:B---3--:R-:W-:Y:S08]  /*5bc50*/  HMMA.16816.F32 R28, R12.reuse, R16, R28 ;  /* 0x000000100c1c723c */ /* 0x048ff0000000181c */
[C---:B----4-:R-:W-:Y:S08]  /*5bc60*/  HMMA.16816.F32 R56, R12.reuse, R52, R56 ;  /* 0x000000340c38723c */ /* 0x050ff00000001838 */
[----:B------:R-:W-:Y:S01]  /*5bc70*/  HMMA.16816.F32 R32, R12, R32, R48 ;  /* 0x000000200c20723c */ /* 0x000fe20000001830 */
[----:B------:R-:W-:-:S02]  /*5bc80*/  IMAD.MOV.U32 R3, RZ, RZ, R52 ;  /* 0x000000ffff037224 */ /* 0x000fc400078e0034 */
[----:B------:R-:W-:-:S04]  /*5bc90*/  IMAD.MOV.U32 R2, RZ, RZ, R53 ;  /* 0x000000ffff027224 */ /* 0x000fc800078e0035 */
[----:B------:R0:W-:Y:S01]  /*5bca0*/  STL.64 [R1+0x640], R28 ;  /* 0x0006401c01007387 */ /* 0x0001e20000100a00 */
[----:B------:R-:W-:Y:S03]  /*5bcb0*/  STL.64 [R1+0x648], R30 ;  /* 0x0006481e01007387 */ /* 0x000fe60000100a00 */
[----:B0-----:R-:W3:Y:S01]  /*5bcc0*/  LDL.LU.64 R28, [R1+0x3c28] ;  /* 0x003c2800011c7983 */ /* 0x001ee20000300a00 */
[----:B------:R-:W-:Y:S03]  /*5bcd0*/  STL.64 [R1+0x3b70], R16 ;  /* 0x003b701001007387 */ /* 0x000fe60000100a00 */
[----:B------:R-:W-:Y:S02]  /*5bce0*/  STL.64 [R1+0x630], R56 ;  /* 0x0006303801007387 */ /* 0x000fe40000100a00 */
[----:B------:R0:W-:Y:S02]  /*5bcf0*/  STL.64 [R1+0x638], R58 ;  /* 0x0006383a01007387 */ /* 0x0001e40000100a00 */
[----:B0-----:R-:W4:Y:S01]  /*5bd00*/  LDL.LU R58, [R1+0x3c20] ;  /* 0x003c2000013a7983 */ /* 0x001f220000300800 */
[----:B------:R-:W2:Y:S02]  /*5bd10*/  LDL.LU.64 R56, [R1+0x3c18] ;  /* 0x003c180001387983 */ /* 0x000ea40000300a00 */
[----:B------:R-:W2:Y:S02]  /*5bd20*/  LDL.LU.64 R52, [R1+0x3c10] ;  /* 0x003c100001347983 */ /* 0x000ea40000300a00 */
[----:B------:R-:W2:Y:S01]  /*5bd30*/  LDL.LU.64 R50, [R1+0x3c08] ;  /* 0x003c080001327983 */ /* 0x000ea20000300a00 */
[----:B------:R-:W2:Y:S01]  /*5bd40*/  LDL.LU.64 R48, [R1+0x3c00] ;  /* 0x003c000001307983 */ /* 0x000ea20000300a00 */
        /* <DEDUP_REMOVED lines=53> */
[C---:B---3--:R-:W-:Y:S01]  /*5c0a0*/  HMMA.16816.F32 R40, R12.reuse, R52, R40 ;  /* 0x000000340c28723c */ /* 0x048fe20000001828 */
[----:B------:R-:W-:Y:S01]  /*5c0b0*/  STL.64 [R1+0x3b80], R50 ;  /* 0x003b803201007387 */ /* 0x000fe20000100a00 */
[----:B------:R-:W-:Y:S06]  /*5c0c0*/  STL.64 [R1+0x3b78], R48 ;  /* 0x003b783001007387 */ /* 0x000fec0000100a00 */
        /* <DEDUP_REMOVED lines=8> */
[----:B----4-:R-:W-:Y:S02]  /*5c150*/  STL [R1+0x3b28], R58 ;  /* 0x003b283a01007387 */ /* 0x010fe40000100800 */
[----:B------:R-:W-:Y:S02]  /*5c160*/  STL.64 [R1+0x3b20], R56 ;  /* 0x003b203801007387 */ /* 0x000fe40000100a00 */
[----:B------:R-:W-:Y:S01]  /*5c170*/  STL.64 [R1+0x540], R12 ;  /* 0x0005400c01007387 */ /* 0x000fe20000100a00 */
[----:B------:R0:W-:Y:S02]  /*5c180*/  STL.64 [R1+0x548], R14 ;  /* 0x0005480e01007387 */ /* 0x0001e40000100a00 */
[----:B0-----:R-:W-:Y:S07]  /*5c190*/  HMMA.16816.F32 R12, R8, R32, R4 ;  /* 0x00000020080c723c */ /* 0x001fee0000001804 */
[----:B------:R-:W-:-:S02]  /*5c1a0*/  IMAD.MOV.U32 R5, RZ, RZ, R32 ;  /* 0x000000ffff057224 */ /* 0x000fc400078e0020 */
[----:B------:R-:W-:Y:S11]  /*5c1b0*/  IMAD.MOV.U32 R4, RZ, RZ, R33 ;  /* 0x000000ffff047224 */ /* 0x000ff600078e0021 */
[----:B------:R-:W-:Y:S03]  /*5c1c0*/  @!UPT UIADD3 URZ, URZ, URZ, URZ ;  /* 0x0000003f3f3ff290 */ /* 0x000fe6000fffe03f */
[----:B------:R-:W-:Y:S01]  /*5c1d0*/  STL.64 [R1+0x850], R12 ;  /* 0x0008500c01007387 */ /* 0x000fe20000100a00 */
[----:B------:R-:W-:Y:S02]  /*5c1e0*/  STL.64 [R1+0x858], R14 ;  /* 0x0008580e01007387 */ /* 0x000fe40000100a00 */
[----:B------:R0:W-:Y:S02]  /*5c1f0*/  STL.64 [R1+0x3ba8], R4 ;  /* 0x003ba80401007387 */ /* 0x0001e40000100a00 */
[----:B------:R-:W2:Y:S01]  /*5c200*/  LDL.LU R56, [R1+0x780] ;  /* 0x0007800001387983 */ /* 0x000ea20000300800 */
[----:B0-----:R-:W-:Y:S11]  /*5c210*/  HMMA.16816.F32 R4, R8, R28, R24 ;  /* 0x0000001c0804723c */ /* 0x001ff60000001818 */
[----:B------:R-:W-:Y:S11]  /*5c220*/  @!UPT UIADD3 URZ, URZ, URZ, URZ ;  /* 0x0000003f3f3ff290 */ /* 0x000ff6000fffe03f */
[----:B------:R-:W-:Y:S01]  /*5c230*/  @!UPT UIADD3 URZ, URZ, URZ, URZ ;  /* 0x0000003f3f3ff290 */ /* 0x000fe2000fffe03f */
[----:B------:R0:W-:Y:S01]  /*5c240*/  STL.64 [R1+0x840], R4 ;  /* 0x0008400401007387 */ /* 0x0001e20000100a00 */
[----:B------:R1:W-:Y:S02]  /*5c250*/  STL.64 [R1+0x848], R6 ;  /* 0x0008480601007387 */ /* 0x0003e40000100a00 */
[----:B------:R-:W2:Y:S02]  /*5c260*/  LDL.LU R57, [R1+0x784] ;  /* 0x0007840001397983 */ /* 0x000ea40000300800 */
[----:B------:R-:W3:Y:S01]  /*5c270*/  LDL.LU R58, [R1+0x788] ;  /* 0x00078800013a7983 */ /* 0x000ee20000300800 */
[----:B------:R-:W3:Y:S04]  /*5c280*/  LDL.LU R59, [R1+0x78c] ;  /* 0x00078c00013b7983 */ /* 0x000ee80000300800 */
[----:B---3--:R-:W-:Y:S01]  /*5c290*/  STL.64 [R1+0x3ba0], R58 ;  /* 0x003ba03a01007387 */ /* 0x008fe20000100a00 */
[----:B--2---:R2:W-:Y:S02]  /*5c2a0*/  STL.64 [R1+0x3b98], R56 ;  /* 0x003b983801007387 */ /* 0x0045e40000100a00 */
[----:B------:R-:W3:Y:S02]  /*5c2b0*/  LDL.LU R48, [R1+0x500] ;  /* 0x0005000001307983 */ /* 0x000ee40000300800 */
[----:B------:R-:W3:Y:S01]  /*5c2c0*/  LDL.LU R49, [R1+0x504] ;  /* 0x0005040001317983 */ /* 0x000ee20000300800 */
[----:B------:R-:W3:Y:S01]  /*5c2d0*/  LDL.LU R50, [R1+0x508] ;  /* 0x0005080001327983 */ /* 0x000ee20000300800 */
[----:B------:R-:W3:Y:S02]  /*5c2e0*/  LDL.LU R51, [R1+0x50c] ;  /* 0x00050c0001337983 */ /* 0x000ee40000300800 */
[----:B0-----:R-:W4:Y:S02]  /*5c2f0*/  LDL.LU R4, [R1+0x520] ;  /* 0x0005200001047983 */ /* 0x001f240000300800 */
[----:B------:R-:W4:Y:S01]  /*5c300*/  LDL.LU R5, [R1+0x524] ;  /* 0x0005240001057983 */ /* 0x000f220000300800 */
[----:B-1----:R-:W4:Y:S01]  /*5c310*/  LDL.LU R6, [R1+0x528] ;  /* 0x0005280001067983 */ /* 0x002f220000300800 */
[----:B------:R-:W4:Y:S03]  /*5c320*/  LDL.LU R7, [R1+0x52c] ;  /* 0x00052c0001077983 */ /* 0x000f260000300800 */
[----:B--2---:R-:W4:Y:S01]  /*5c330*/  LDL.64 R56, [R1+0xa0] ;  /* 0x0000a00001387983 */ /* 0x004f220000100a00 */
[----:B------:R-:W2:Y:S02]  /*5c340*/  LDL.LU R52, [R1+0x510] ;  /* 0x0005100001347983 */ /* 0x000ea40000300800 */
[----:B------:R-:W2:Y:S02]  /*5c350*/  LDL.LU R53, [R1+0x514] ;  /* 0x0005140001357983 */ /* 0x000ea40000300800 */
[----:B------:R-:W2:Y:S01]  /*5c360*/  LDL.LU R54, [R1+0x518] ;  /* 0x0005180001367983 */ /* 0x000ea20000300800 */
[----:B------:R-:W2:Y:S01]  /*5c370*/  LDL.LU R55, [R1+0x51c] ;  /* 0x00051c0001377983 */ /* 0x000ea20000300800 */
[----:B------:R-:W3:Y:S02]  /*5c380*/  LDL.LU R16, [R1+0x4f0] ;  /* 0x0004f00001107983 */ /* 0x000ee40000300800 */
[----:B------:R-:W-:-:S02]  /*5c390*/  IMAD.MOV.U32 R24, RZ, RZ, R19 ;  /* 0x000000ffff187224 */ /* 0x000fc400078e0013 */
        /* <DEDUP_REMOVED lines=15> */
[----:B------:R-:W-:-:S02]  /*5c490*/  IMAD.MOV.U32 R13, RZ, RZ, R20 ;  /* 0x000000ffff0d7224 */ /* 0x000fc400078e0014 */
[----:B------:R-:W3:Y:S02]  /*5c4a0*/  LDL.LU R43, [R1+0x7dc] ;  /* 0x0007dc00012b7983 */ /* 0x000ee40000300800 */
[----:B------:R-:W-:Y:S01]  /*5c4b0*/  IMAD.MOV.U32 R12, RZ, RZ, R21 ;  /* 0x000000ffff0c7224 */ /* 0x000fe200078e0015 */
[----:B------:R-:W3:Y:S01]  /*5c4c0*/  LDL.LU R20, [R1+0x770] ;  /* 0x0007700001147983 */ /* 0x000ee20000300800 */
[----:B------:R-:W3:Y:S02]  /*5c4d0*/  LDL.LU R21, [R1+0x774] ;  /* 0x0007740001157983 */ /* 0x000ee40000300800 */
[----:B------:R-:W3:Y:S02]  /*5c4e0*/  LDL.LU R22, [R1+0x778] ;  /* 0x0007780001167983 */ /* 0x000ee40000300800 */
[----:B------:R-:W3:Y:S01]  /*5c4f0*/  LDL.LU R23, [R1+0x77c] ;  /* 0x00077c0001177983 */ /* 0x000ee20000300800 */
[----:B------:R0:W-:Y:S04]  /*5c500*/  STL.64 [R1+0x3b00], R28 ;  /* 0x003b001c01007387 */ /* 0x0001e80000100a00 */
[----:B0-----:R-:W3:Y:S01]  /*5c510*/  LDL.LU R28, [R1+0x790] ;  /* 0x00079000011c7983 */ /* 0x001ee20000300800 */
[----:B------:R-:W3:Y:S02]  /*5c520*/  LDL.LU R29, [R1+0x794] ;  /* 0x00079400011d7983 */ /* 0x000ee40000300800 */
[----:B------:R-:W3:Y:S02]  /*5c530*/  LDL.LU R30, [R1+0x798] ;  /* 0x00079800011e7983 */ /* 0x000ee40000300800 */
[----:B------:R-:W3:Y:S01]  /*5c540*/  LDL.LU R31, [R1+0x79c] ;  /* 0x00079c00011f7983 */ /* 0x000ee20000300800 */
[C---:B----4-:R-:W-:Y:S08]  /*5c550*/  HMMA.16816.F32 R4, R8.reuse, R56, R4 ;  /* 0x000000380804723c */ /* 0x050ff00000001804 */
[C---:B--2---:R-:W-:Y:S11]  /*5c560*/  HMMA.16816.F32 R24, R8.reuse, R24, R52 ;  /* 0x000000180818723c */ /* 0x044ff60000001834 */
[----:B------:R-:W-:Y:S04]  /*5c570*/  @!UPT UIADD3 URZ, URZ, URZ, URZ ;  /* 0x0000003f3f3ff290 */ /* 0x000fe8000fffe03f */
[----:B------:R0:W-:Y:S01]  /*5c580*/  STL.64 [R1+0x830], R4 ;  /* 0x0008300401007387 */ /* 0x0001e20000100a00 */
[----:B------:R1:W-:Y:S03]  /*5c590*/  STL.64 [R1+0x838], R6 ;  /* 0x0008380601007387 */ /* 0x0003e60000100a00 */
[----:B0-----:R-:W2:Y:S01]  /*5c5a0*/  LDL.LU.64 R4, [R1+0x3ba8] ;  /* 0x003ba80001047983 */ /* 0x001ea20000300a00 */
[----:B-1----:R-:W-:Y:S02]  /*5c5b0*/  IMAD.MOV.U32 R7, RZ, RZ, R56 ;  /* 0x000000ffff077224 */ /* 0x002fe400078e0038 */
[----:B------:R-:W-:Y:S02]  /*5c5c0*/  IMAD.MOV.U32 R6, RZ, RZ, R57 ;  /* 0x000000ffff067224 */ /* 0x000fe400078e0039 */
[----:B------:R-:W4:Y:S01]  /*5c5d0*/  LDL.LU.64 R58, [R1+0x3ba0] ;  /* 0x003ba000013a7983 */ /* 0x000f220000300a00 */
[----:B------:R-:W4:Y:S01]  /*5c5e0*/  LDL.LU.64 R56, [R1+0x3b98] ;  /* 0x003b980001387983 */ /* 0x000f220000300a00 */
[----:B------:R-:W2:Y:S02]  /*5c5f0*/  LDL.LU.64 R52, [R1+0x3b90] ;  /* 0x003b900001347983 */ /* 0x000ea40000300a00 */
[----:B------:R0:W-:Y:S02]  /*5c600*/  STL.64 [R1+0x820], R24 ;  /* 0x0008201801007387 */ /* 0x0001e40000100a00 */
[----:B------:R-:W-:Y:S01]  /*5c610*/  STL.64 [R1+0x828], R26 ;  /* 0x0008281a01007387 */ /* 0x000fe20000100a00 */
[----:B0-----:R-:W2:Y:S01]  /*5c620*/  LDL.LU.64 R24, [R1+0x3b88] ;  /* 0x003b880001187983 */ /* 0x001ea20000300a00 */
        /* <DEDUP_REMOVED lines=23> */
[----:B------:R-:W-:Y:S01]  /*5c7a0*/  STL [R1+0x3804], R61 ;  /* 0x0038043d01007387 */ /* 0x000fe20000100800 */
[----:B--2---:R-:W-:Y:S11]  /*5c7b0*/  HMMA.16816.F32 R44, R8, R16, R44 ;  /* 0x00000010082c723c */ /* 0x004ff6000000182c */
[----:B------:R-:W-:Y:S11]  /*5c7c0*/  @!UPT UIADD3 URZ, URZ, URZ, URZ ;  /* 0x0000003f3f3ff290 */ /* 0x000ff6000fffe03f */
[----:B------:R-:W-:Y:S01]  /*5c7d0*/  @!UPT UIADD3 URZ, URZ, URZ, URZ ;  /* 0x0000003f3f3ff290 */ /* 0x000fe2000fffe03f */
[----:B------:R-:W-:Y:S01]  /*5c7e0*/  STL.64 [R1+0x7f0], R44 ;  /* 0x0007f02c01007387 */ /* 0x000fe20000100a00 */
[----:B------:R0:W-:Y:S03]  /*5c7f0*/  STL.64 [R1+0x7f8], R46 ;  /* 0x0007f82e01007387 */ /* 0x0001e60000100a00 */
[----:B0-----:R-:W2:Y:S01]  /*5c800*/  LDL.LU.64 R46, [R1+0x3b68] ;  /* 0x003b6800012e7983 */ /* 0x001ea20000300a00 */
[----:B------:R-:W4:Y:S02]  /*5c810*/  LDL.LU.64 R44, [R1+0x3b60] ;  /* 0x003b6000012c7983 */ /* 0x000f240000300a00 */
[----:B------:R0:W-:Y:S02]  /*5c820*/  STL.64 [R1+0x3ac8], R16 ;  /* 0x003ac81001007387 */ /* 0x0001e40000100a00 */
[----:B0-----:R-:W2:Y:S01]  /*5c830*/  LDL.64 R16, [R1+0x40] ;  /* 0x0000400001107983 */ /* 0x001ea20000100a00 */
[----:B------:R-:W-:-:S02]  /*5c840*/  IMAD.MOV.U32 R36, RZ, RZ, R3 ;  /* 0x000000ffff247224 */ /* 0x000fc400078e0003 */
[----:B------:R-:W-:-:S07]  /*5c850*/  IMAD.MOV.U32 R37, RZ, RZ, R2 ;  /* 0x000000ffff257224 */ /* 0x000fce00078e0002 */
[C---:B------:R-:W-:Y:S01]  /*5c860*/  HMMA.16816.F32 R36, R8.reuse, R36, R40 ;  /* 0x000000240824723c */ /* 0x040fe20000001828 */
[----:B------:R-:W3:Y:S01]  /*5c870*/  LDL.LU.64 R42, [R1+0x3b58] ;  /* 0x003b5800012a7983 */ /* 0x000ee20000300a00 */
[----:B------:R-:W3:Y:S11]  /*5c880*/  LDL.LU.64 R40, [R1+0x3b50] ;  /* 0x003b500001287983 */ /* 0x000ef60000300a00 */
[----:B------:R-:W-:Y:S10]  /*5c890*/  @!UPT UIADD3 URZ, URZ, URZ, URZ ;  /* 0x0000003f3f3ff290 */ /* 0x000ff4000fffe03f */
[----:B------:R-:W-:Y:S01]  /*5c8a0*/  STL.64 [R1+0x7e0], R36 ;  /* 0x0007e02401007387 */ /* 0x000fe20000100a00 */
[----:B------:R0:W-:Y:S03]  /*5c8b0*/  STL.64 [R1+0x7e8], R38 ;  /* 0x0007e82601007387 */ /* 0x0001e60000100a00 */
        /* <DEDUP_REMOVED lines=8> */
[----:B------:R-:W3:Y:S02]  /*5c940*/  LDL.LU.64 R32, [R1+0x3b30] ;  /* 0x003b300001207983 */ /* 0x000ee40000300a00 */
[----:B------:R-:W-:Y:S02]  /*5c950*/  IMAD.MOV.U32 R3, RZ, RZ, R16 ;  /* 0x000000ffff037224 */ /* 0x000fe400078e0010 */
[----:B------:R-:W-:Y:S01]  /*5c960*/  IMAD.MOV.U32 R2, RZ, RZ, R17 ;  /* 0x000000ffff027224 */ /* 0x000fe200078e0011 */
[C---:B---3--:R-:W-:Y:S01]  /*5c970*/  HMMA.16816.F32 R12, R8.reuse, R32, R12 ;  /* 0x00000020080c723c */ /* 0x048fe2000000180c */
[----:B--2---:R-:W-:Y:S01]  /*5c980*/  STL.64 [R1+0x3aa8], R34 ;  /* 0x003aa82201007387 */ /* 0x004fe20000100a00 */
[----:B------:R-:W-:Y:S11]  /*5c990*/  STL.64 [R1+0x3aa0], R32 ;  /* 0x003aa02001007387 */ /* 0x000ff60000100a00 */
[----:B------:R-:W-:Y:S10]  /*5c9a0*/  @!UPT UIADD3 URZ, URZ, URZ, URZ ;  /* 0x0000003f3f3ff290 */ /* 0x000ff4000fffe03f */
        /* <DEDUP_REMOVED lines=14> */
[C---:B----4-:R-:W-:Y:S01]  /*5ca90*/  HMMA.16816.F32 R12, R8.reuse, R44, R56 ;  /* 0x0000002c080c723c */ /* 0x050fe20000001838 */
        /* <DEDUP_REMOVED lines=16> */
[----:B---3--:R-:W-:Y:S01]  /*5cba0*/  STL.64 [R1+0x3af8], R18 ;  /* 0x003af81201007387 */ /* 0x008fe20000100a00 */
[----:B--2---:R0:W-:Y:S03]  /*5cbb0*/  STL.64 [R1+0x3af0], R16 ;  /* 0x003af01001007387 */ /* 0x0041e60000100a00 */
[----:B------:R1:W-:Y:S01]  /*5cbc0*/  STL.64 [R1+0x3b08], R40 ;  /* 0x003b082801007387 */ /* 0x0003e20000100a00 */
[----:B0-----:R-:W2:Y:S01]  /*5cbd0*/  LDL.LU R16, [R1+0x230] ;  /* 0x0002300001107983 */ /* 0x001ea20000300800 */
[----:B------:R-:W2:Y:S02]  /*5cbe0*/  LDL.LU R17, [R1+0x234] ;  /* 0x0002340001117983 */ /* 0x000ea40000300800 */
[----:B------:R-:W2:Y:S02]  /*5cbf0*/  LDL.LU R18, [R1+0x238] ;  /* 0x0002380001127983 */ /* 0x000ea40000300800 */
[----:B------:R-:W2:Y:S01]  /*5cc00*/  LDL.LU R19, [R1+0x23c] ;  /* 0x00023c0001137983 */ /* 0x000ea20000300800 */
[----:B------:R-:W3:Y:S01]  /*5cc10*/  LDL.LU R56, [R1+0x760] ;  /* 0x0007600001387983 */ /* 0x000ee20000300800 */
[----:B------:R-:W3:Y:S02]  /*5cc20*/  LDL.LU R57, [R1+0x764] ;  /* 0x0007640001397983 */ /* 0x000ee40000300800 */
[----:B------:R-:W3:Y:S02]  /*5cc30*/  LDL.LU R58, [R1+0x768] ;  /* 0x00076800013a7983 */ /* 0x000ee40000300800 */
[----:B------:R-:W3:Y:S02]  /*5cc40*/  LDL.LU R59, [R1+0x76c] ;  /* 0x00076c00013b7983 */ /* 0x000ee40000300800 */
[----:B------:R-:W-:-:S02]  /*5cc50*/  IMAD.MOV.U32 R29, RZ, RZ, R4 ;  /* 0x000000ffff1d7224 */ /* 0x000fc400078e0004 */
[----:B------:R-:W-:Y:S01]  /*5cc60*/  IMAD.MOV.U32 R28, RZ, RZ, R5 ;  /* 0x000000ffff1c7224 */ /* 0x000fe200078e0005 */
[----:B------:R-:W4:Y:S01]  /*5cc70*/  LDL.LU R4, [R1+0x4e0] ;  /* 0x0004e00001047983 */ /* 0x000f220000300800 */
[----:B------:R-:W4:Y:S02]  /*5cc80*/  LDL.LU R5, [R1+0x4e4] ;  /* 0x0004e40001057983 */ /* 0x000f240000300800 */
[----:B------:R-:W4:Y:S02]  /*5cc90*/  LDL.LU R6, [R1+0x4e8] ;  /* 0x0004e80001067983 */ /* 0x000f240000300800 */
[----:B------:R-:W4:Y:S01]  /*5cca0*/  LDL.LU R7, [R1+0x4ec] ;  /* 0x0004ec0001077983 */ /* 0x000f220000300800 */
[----:B-1----:R-:W2:Y:S01]  /*5ccb0*/  LDL.LU R40, [R1+0x240] ;  /* 0x0002400001287983 */ /* 0x002ea20000300800 */
[----:B------:R-:W2:Y:S02]  /*5ccc0*/  LDL.LU R41, [R1+0x244] ;  /* 0x0002440001297983 */ /* 0x000ea40000300800 */
[----:B------:R-:W2:Y:S02]  /*5ccd0*/  LDL.LU R42, [R1+0x248] ;  /* 0x00024800012a7983 */ /* 0x000ea40000300800 */
[----:B------:R-:W2:Y:S01]  /*5cce0*/  LDL.LU R43, [R1+0x24c] ;  /* 0x00024c00012b7983 */ /* 0x000ea20000300800 */
        /* <DEDUP_REMOVED lines=29> */
[----:B0-----:R-:W3:Y:S01]  /*5cec0*/  LDL.LU R58, [R1+0x3b28] ;  /* 0x003b2800013a7983 */ /* 0x001ee20000300800 */
[----:B------:R-:W4:Y:S02]  /*5ced0*/  LDL.LU.64 R56, [R1+0x3b20] ;  /* 0x003b200001387983 */ /* 0x000f240000300a00 */
[----:B------:R-:W-:Y:S01]  /*5cee0*/  STL.64 [R1+0x3a88], R52 ;  /* 0x003a883401007387 */ /* 0x000fe20000100a00 */
[----:B----4-:R-:W-:Y:S01]  /*5cef0*/  HMMA.16816.F32 R8, R8, R56, R4 ;  /* 0x000000380808723c */ /* 0x010fe20000001804 */
[----:B------:R-:W2:Y:S01]  /*5cf00*/  LDL.LU.64 R6, [R1+0x3b18] ;  /* 0x003b180001067983 */ /* 0x000ea20000300a00 */
[----:B------:R-:W2:Y:S11]  /*5cf10*/  LDL.LU.64 R4, [R1+0x3b10] ;  /* 0x003b100001047983 */ /* 0x000eb60000300a00 */
[----:B------:R-:W-:Y:S10]  /*5cf20*/  @!UPT UIADD3 URZ, URZ, URZ, URZ ;  /* 0x0000003f3f3ff290 */ /* 0x000ff4000fffe03f */
[----:B------:R0:W-:Y:S01]  /*5cf30*/  STL.64 [R1+0x760], R8 ;  /* 0x0007600801007387 */ /* 0x0001e20000100a00 */
[----:B------:R-:W-:Y:S03]  /*5cf40*/  STL.64 [R1+0x768], R10 ;  /* 0x0007680a01007387 */ /* 0x000fe60000100a00 */
[----:B0-----:R-:W4:Y:S01]  /*5cf50*/  LDL.64 R8, [R1+0x70] ;  /* 0x0000700001087983 */ /* 0x001f220000100a00 */
[C---:B--2---:R-:W-:Y:S03]  /*5cf60*/  HMMA.16816.F32 R28, R4.reuse, R28, R40 ;  /* 0x0000001c041c723c */ /* 0x044fe60000001828 */
[----:B------:R-:W2:Y:S11]  /*5cf70*/  LDL.LU.64 R40, [R1+0x3b08] ;  /* 0x003b080001287983 */ /* 0x000eb60000300a00 */
[----:B------:R-:W-:Y:S09]  /*5cf80*/  @!UPT UIADD3 URZ, URZ, URZ, URZ ;  /* 0x0000003f3f3ff290 */ /* 0x000ff2000fffe03f */
        /* <DEDUP_REMOVED lines=9> */
[----:B------:R-:W2:Y:S01]  /*5d020*/  LDL.LU.64 R16, [R1+0x3af0] ;  /* 0x003af00001107983 */ /* 0x000ea20000300a00 */
[C---:B------:R-:W-:Y:S01]  /*5d030*/  HMMA.16816.F32 R40, R4.reuse, R40, R44 ;  /* 0x000000280428723c */ /* 0x040fe2000000182c */
[----:B------:R0:W-:Y:S02]  /*5d040*/  STL.64 [R1+0x3a68], R28 ;  /* 0x003a681c01007387 */ /* 0x0001e40000100a00 */
[----:B------:R-:W-:Y:S01]  /*5d050*/  IMAD.MOV.U32 R53, RZ, RZ, R2 ;  /* 0x000000ffff357224 */ /* 0x000fe200078e0002 */
[----:B0-----:R-:W3:Y:S01]  /*5d060*/  LDL.LU R28, [R1+0x13e0] ;  /* 0x0013e000011c7983 */ /* 0x001ee20000300800 */
[----:B------:R-:W3:Y:S02]  /*5d070*/  LDL.LU R29, [R1+0x13e4] ;  /* 0x0013e400011d7983 */ /* 0x000ee40000300800 */
[----:B------:R-:W3:Y:S02]  /*5d080*/  LDL.LU R30, [R1+0x13e8] ;  /* 0x0013e800011e7983 */ /* 0x000ee40000300800 */
[----:B------:R-:W3:Y:S01]  /*5d090*/  LDL.LU R31, [R1+0x13ec] ;  /* 0x0013ec00011f7983 */ /* 0x000ee20000300800 */
[----:B------:R-:W3:Y:S01]  /*5d0a0*/  LDL.LU.64 R46, [R1+0x3ae8] ;  /* 0x003ae800012e7983 */ /* 0x000ee20000300a00 */
[----:B------:R-:W3:Y:S11]  /*5d0b0*/  LDL.LU.64 R44, [R1+0x3ae0] ;  /* 0x003ae000012c7983 */ /* 0x000ef60000300a00 */
[----:B------:R-:W-:Y:S01]  /*5d0c0*/  @!UPT UIADD3 URZ, URZ, URZ, URZ ;  /* 0x0000003f3f3ff290 */ /* 0x000fe2000fffe03f */
[----:B------:R-:W-:Y:S01]  /*5d0d0*/  STL.64 [R1+0x730], R40 ;  /* 0x0007302801007387 */ /* 0x000fe20000100a00 */
[----:B------:R0:W-:Y:S02]  /*5d0e0*/  STL.64 [R1+0x738], R42 ;  /* 0x0007382a01007387 */ /* 0x0001e40000100a00 */
[----:B------:R-:W-:Y:S01]  /*5d0f0*/  IMAD.MOV.U32 R2, RZ, RZ, R25 ;  /* 0x000000ffff027224 */ /* 0x000fe200078e0019 */
[----:B0-----:R-:W3:Y:S01]  /*5d100*/  LDL.LU.64 R42, [R1+0x3ad8] ;  /* 0x003ad800012a7983 */ /* 0x001ee20000300a00 */
[----:B------:R-:W3:Y:S01]  /*5d110*/  LDL.LU.64 R40, [R1+0x3ad0] ;  /* 0x003ad00001287983 */ /* 0x000ee20000300a00 */
[C---:B--2---:R-:W-:Y:S11]  /*5d120*/  HMMA.16816.F32 R16, R4.reuse, R24, R16 ;  /* 0x000000180410723c */ /* 0x044ff60000001810 */
[----:B------:R-:W-:Y:S11]  /*5d130*/  @!UPT UIADD3 URZ, URZ, URZ, URZ ;  /* 0x0000003f3f3ff290 */ /* 0x000ff6000fffe03f */
[----:B------:R-:W-:Y:S01]  /*5d140*/  @!UPT UIADD3 URZ, URZ, URZ, URZ ;  /* 0x0000003f3f3ff290 */ /* 0x000fe2000fffe03f */
[----:B------:R0:W-:Y:S01]  /*5d150*/  STL.64 [R1+0x720], R16 ;  /* 0x0007201001007387 */ /* 0x0001e20000100a00 */
[----:B------:R1:W-:Y:S03]  /*5d160*/  STL.64 [R1+0x728], R18 ;  /* 0x0007281201007387 */ /* 0x0003e60000100a00 */
[----:B0-----:R-:W3:Y:S01]  /*5d170*/  LDL.LU.64 R16, [R1+0x3ac8] ;  /* 0x003ac80001107983 */ /* 0x001ee20000300a00 */
[----:B-1----:R-:W-:Y:S02]  /*5d180*/  IMAD.MOV.U32 R18, RZ, RZ, R24 ;  /* 0x000000ffff127224 */ /* 0x002fe400078e0018 */
[----:B------:R-:W2:Y:S01]  /*5d190*/  LDL.LU.64 R24, [R1+0x3ac0] ;  /* 0x003ac00001187983 */ /* 0x000ea20000300a00 */
[C---:B----4-:R-:W-:Y:S08]  /*5d1a0*/  HMMA.16816.F32 R12, R4.reuse, R8, R12 ;  /* 0x00000008040c723c */ /* 0x050ff0000000180c */
        /* <DEDUP_REMOVED lines=12> */
[----:B------:R0:W-:Y:S02]  /*5d270*/  STL.64 [R1+0x6f0], R12 ;  /* 0x0006f00c01007387 */ /* 0x0001e40000100a00 */
[----:B0-----:R-:W-:-:S02]  /*5d280*/  IMAD.MOV.U32 R13, RZ, RZ, R8 ;  /* 0x000000ffff0d7224 */ /* 0x001fc400078e0008 */
[----:B------:R-:W-:Y:S02]  /*5d290*/  IMAD.MOV.U32 R12, RZ, RZ, R9 ;  /* 0x000000ffff0c7224 */ /* 0x000fe400078e0009 */
[----:B------:R-:W0:Y:S04]  /*5d2a0*/  LDSM.16.MT88.4 R8, [R60+0x4000] ;  /* 0x004000003c08783b */ /* 0x000e280000004200 */
[----:B------:R-:W-:Y:S04]  /*5d2b0*/  STL.64 [R1+0x6f8], R14 ;  /* 0x0006f80e01007387 */ /* 0x000fe80000100a00 */
[----:B0-----:R-:W-:Y:S01]  /*5d2c0*/  STL.64 [R1+0x39f8], R10 ;  /* 0x0039f80a01007387 */ /* 0x001fe20000100a00 */
[----:B------:R0:W-:Y:S03]  /*5d2d0*/  STL.64 [R1+0x39f0], R8 ;  /* 0x0039f00801007387 */ /* 0x0001e60000100a00 */
[----:B0-----:R-:W2:Y:S01]  /*5d2e0*/  LDL.LU R8, [R1+0x13d0] ;  /* 0x0013d00001087983 */ /* 0x001ea20000300800 */
[----:B------:R-:W2:Y:S02]  /*5d2f0*/  LDL.LU R9, [R1+0x13d4] ;  /* 0x0013d40001097983 */ /* 0x000ea40000300800 */
[----:B------:R-:W2:Y:S02]  /*5d300*/  LDL.LU R10, [R1+0x13d8] ;  /* 0x0013d800010a7983 */ /* 0x000ea40000300800 */
[----:B------:R-:W2:Y:S01]  /*5d310*/  LDL.LU R11, [R1+0x13dc] ;  /* 0x0013dc00010b7983 */ /* 0x000ea20000300800 */
[----:B---3--:R-:W-:Y:S01]  /*5d320*/  HMMA.16816.F32 R28, R4, R16, R28 ;  /* 0x00000010041c723c */ /* 0x008fe2000000181c */
[----:B------:R-:W-:-:S02]  /*5d330*/  IMAD.MOV.U32 R52, RZ, RZ, R3 ;  /* 0x000000ffff347224 */ /* 0x000fc400078e0003 */
[----:B------:R-:W-:Y:S11]  /*5d340*/  IMAD.MOV.U32 R3, RZ, RZ, R33 ;  /* 0x000000ffff037224 */ /* 0x000ff600078e0021 */
[----:B------:R-:W-:Y:S09]  /*5d350*/  @!UPT UIADD3 URZ, URZ, URZ, URZ ;  /* 0x0000003f3f3ff290 */ /* 0x000ff2000fffe03f */
[----:B------:R0:W-:Y:S01]  /*5d360*/  STL.64 [R1+0x6e0], R28 ;  /* 0x0006e01c01007387 */ /* 0x0001e20000100a00 */
[----:B------:R1:W-:Y:S03]  /*5d370*/  STL.64 [R1+0x6e8], R30 ;  /* 0x0006e81e01007387 */ /* 0x0003e60000100a00 */
        /* <DEDUP_REMOVED lines=8> */
[----:B------:R-:W-:Y:S02]  /*5d400*/  STL.64 [R1+0x6d8], R10 ;  /* 0x0006d80a01007387 */ /* 0x000fe40000100a00 */
[----:B------:R-:W2:Y:S02]  /*5d410*/  LDL.LU.64 R34, [R1+0x3aa8] ;  /* 0x003aa80001227983 */ /* 0x000ea40000300a00 */
[----:B0-----:R-:W-:Y:S02]  /*5d420*/  IMAD.MOV.U32 R8, RZ, RZ, R32 ;  /* 0x000000ffff087224 */ /* 0x001fe400078e0020 */
[----:B------:R-:W2:Y:S01]  /*5d430*/  LDL.LU.64 R32, [R1+0x3aa0] ;  /* 0x003aa00001207983 */ /* 0x000ea20000300a00 */
[C---:B------:R-:W-:Y:S08]  /*5d440*/  HMMA.16816.F32 R52, R4.reuse, R52, R24 ;  /* 0x000000340434723c */ /* 0x040ff00000001818 */
[C---:B----4-:R-:W-:Y:S08]  /*5d450*/  HMMA.16816.F32 R20, R4.reuse, R36, R20 ;  /* 0x000000240414723c */ /* 0x050ff00000001814 */
[C---:B--2---:R-:W-:Y:S01]  /*5d460*/  HMMA.16816.F32 R24, R4.reuse, R32, R48 ;  /* 0x000000200418723c */ /* 0x044fe20000001830 */
[----:B------:R-:W-:Y:S06]  /*5d470*/  STL.64 [R1+0x3a48], R34 ;  /* 0x003a482201007387 */ /* 0x000fec0000100a00 */
[----:B------:R0:W-:Y:S02]  /*5d480*/  STL.64 [R1+0x6c0], R52 ;  /* 0x0006c03401007387 */ /* 0x0001e40000100a00 */
[----:B------:R1:W-:Y:S02]  /*5d490*/  STL.64 [R1+0x6c8], R54 ;  /* 0x0006c83601007387 */ /* 0x0003e40000100a00 */
[----:B------:R-:W-:Y:S11]  /*5d4a0*/  STL.64 [R1+0x3a40], R32 ;  /* 0x003a402001007387 */ /* 0x000ff60000100a00 */
[----:B------:R-:W-:Y:S01]  /*5d4b0*/  @!UPT UIADD3 URZ, URZ, URZ, URZ ;  /* 0x0000003f3f3ff290 */ /* 0x000fe2000fffe03f */
[----:B------:R-:W-:Y:S01]  /*5d4c0*/  STL.64 [R1+0x6b0], R24 ;  /* 0x0006b01801007387 */ /* 0x000fe20000100a00 */
[----:B------:R3:W-:Y:S02]  /*5d4d0*/  STL.64 [R1+0x6b8], R26 ;  /* 0x0006b81a01007387 */ /* 0x0007e40000100a00 */
[----:B------:R2:W-:Y:S02]  /*5d4e0*/  STL.64 [R1+0x6a0], R20 ;  /* 0x0006a01401007387 */ /* 0x0005e40000100a00 */
[----:B------:R2:W-:Y:S01]  /*5d4f0*/  STL.64 [R1+0x6a8], R22 ;  /* 0x0006a81601007387 */ /* 0x0005e20000100a00 */
[----:B------:R-:W4:Y:S01]  /*5d500*/  LDL.LU R48, [R1+0x1380] ;  /* 0x0013800001307983 */ /* 0x000f220000300800 */
[----:B------:R-:W4:Y:S02]  /*5d510*/  LDL.LU R49, [R1+0x1384] ;  /* 0x0013840001317983 */ /* 0x000f240000300800 */
[----:B------:R-:W4:Y:S02]  /*5d520*/  LDL.LU R50, [R1+0x1388] ;  /* 0x0013880001327983 */ /* 0x000f240000300800 */
[----:B------:R-:W4:Y:S01]  /*5d530*/  LDL.LU R51, [R1+0x138c] ;  /* 0x00138c0001337983 */ /* 0x000f220000300800 */
[----:B0-----:R-:W4:Y:S01]  /*5d540*/  LDL.LU R52, [R1+0x1370] ;  /* 0x0013700001347983 */ /* 0x001f220000300800 */
[----:B------:R-:W4:Y:S02]  /*5d550*/  LDL.LU R53, [R1+0x1374] ;  /* 0x0013740001357983 */ /* 0x000f240000300800 */
[----:B-1----:R-:W4:Y:S02]  /*5d560*/  LDL.LU R54, [R1+0x1378] ;  /* 0x0013780001367983 */ /* 0x002f240000300800 */
[----:B------:R-:W4:Y:S01]  /*5d570*/  LDL.LU R55, [R1+0x137c] ;  /* 0x00137c0001377983 */ /* 0x000f220000300800 */
[----:B---3--:R-:W-:Y:S01]  /*5d580*/  HMMA.16816.F32 R24, R4, R40, R28 ;  /* 0x000000280418723c */ /* 0x008fe2000000181c */
[----:B--2---:R-:W2:Y:S01]  /*5d590*/  LDL.LU R20, [R1+0x1e0] ;  /* 0x0001e00001147983 */ /* 0x004ea20000300800 */
[----:B------:R-:W2:Y:S02]  /*5d5a0*/  LDL.LU R21, [R1+0x1e4] ;  /* 0x0001e40001157983 */ /* 0x000ea40000300800 */
[----:B------:R-:W2:Y:S02]  /*5d5b0*/  LDL.LU R22, [R1+0x1e8] ;  /* 0x0001e80001167983 */ /* 0x000ea40000300800 */
[----:B------:R-:W-:Y:S01]  /*5d5c0*/  IMAD.MOV.U32 R33, RZ, RZ, R12 ;  /* 0x000000ffff217224 */ /* 0x000fe200078e000c */
[----:B------:R-:W2:Y:S01]  /*5d5d0*/  LDL.LU R23, [R1+0x1ec] ;  /* 0x0001ec0001177983 */ /* 0x000ea20000300800 */
[----:B------:R-:W-:-:S02]  /*5d5e0*/  IMAD.MOV.U32 R32, RZ, RZ, R13 ;  /* 0x000000ffff207224 */ /* 0x000fc400078e000d */
[----:B------:R-:W3:Y:S02]  /*5d5f0*/  LDL.LU R12, [R1+0x1360] ;  /* 0x00136000010c7983 */ /* 0x000ee40000300800 */
[----:B------:R-:W3:Y:S01]  /*5d600*/  LDL.LU R13, [R1+0x1364] ;  /* 0x00136400010d7983 */ /* 0x000ee20000300800 */
[----:B------:R-:W3:Y:S01]  /*5d610*/  LDL.LU R14, [R1+0x1368] ;  /* 0x00136800010e7983 */ /* 0x000ee20000300800 */
[----:B------:R-:W3:Y:S02]  /*5d620*/  LDL.LU R15, [R1+0x136c] ;  /* 0x00136c00010f7983 */ /* 0x000ee40000300800 */
[----:B------:R-:W-:Y:S02]  /*5d630*/  STL.64 [R1+0x3a38], R38 ;  /* 0x003a382601007387 */ /* 0x000fe40000100a00 */
[----:B------:R0:W-:Y:S02]  /*5d640*/  STL.64 [R1+0x3a30], R36 ;  /* 0x003a302401007387 */ /* 0x0001e40000100a00 */
[----:B0-----:R-:W2:Y:S01]  /*5d650*/  LDL.LU R36, [R1+0x110] ;  /* 0x0001100001247983 */ /* 0x001ea20000300800 */
[----:B------:R-:W2:Y:S02]  /*5d660*/  LDL.LU R37, [R1+0x114] ;  /* 0x0001140001257983 */ /* 0x000ea40000300800 */
[----:B------:R-:W2:Y:S02]  /*5d670*/  LDL.LU R38, [R1+0x118] ;  /* 0x0001180001267983 */ /* 0x000ea40000300800 */
[----:B------:R-:W2:Y:S01]  /*5d680*/  LDL.LU R39, [R1+0x11c] ;  /* 0x00011c0001277983 */ /* 0x000ea20000300800 */
[----:B------:R-:W-:Y:S01]  /*5d690*/  STL.64 [R1+0x3a28], R42 ;  /* 0x003a282a01007387 */ /* 0x000fe20000100a00 */
[----:B------:R0:W-:Y:S02]  /*5d6a0*/  STL.64 [R1+0x3a20], R40 ;  /* 0x003a202801007387 */ /* 0x0001e40000100a00 */
[----:B------:R1:W-:Y:S02]  /*5d6b0*/  STL.64 [R1+0x690], R24 ;  /* 0x0006901801007387 */ /* 0x0003e40000100a00 */
[----:B------:R1:W-:Y:S01]  /*5d6c0*/  STL.64 [R1+0x698], R26 ;  /* 0x0006981a01007387 */ /* 0x0003e20000100a00 */
[----:B0-----:R-:W2:Y:S01]  /*5d6d0*/  LDL.LU R40, [R1+0x120] ;  /* 0x0001200001287983 */ /* 0x001ea20000300800 */
[----:B------:R-:W2:Y:S02]  /*5d6e0*/  LDL.LU R41, [R1+0x124] ;  /* 0x0001240001297983 */ /* 0x000ea40000300800 */
[----:B------:R-:W2:Y:S02]  /*5d6f0*/  LDL.LU R42, [R1+0x128] ;  /* 0x00012800012a7983 */ /* 0x000ea40000300800 */
[----:B------:R-:W2:Y:S01]  /*5d700*/  LDL.LU R43, [R1+0x12c] ;  /* 0x00012c00012b7983 */ /* 0x000ea20000300800 */
[----:B-1----:R-:W2:Y:S01]  /*5d710*/  LDL.LU R24, [R1+0x160] ;  /* 0x0001600001187983 */ /* 0x002ea20000300800 */
[----:B------:R-:W2:Y:S02]  /*5d720*/  LDL.LU R25, [R1+0x164] ;  /* 0x0001640001197983 */ /* 0x000ea40000300800 */
[----:B------:R-:W2:Y:S02]  /*5d730*/  LDL.LU R26, [R1+0x168] ;  /* 0x00016800011a7983 */ /* 0x000ea40000300800 */
[----:B------:R-:W2:Y:S01]  /*5d740*/  LDL.LU R27, [R1+0x16c] ;  /* 0x00016c00011b7983 */ /* 0x000ea20000300800 */
[----:B------:R-:W2:Y:S01]  /*5d750*/  LDL.64 R28, [R1+0xc0] ;  /* 0x0000c000011c7983 */ /* 0x000ea20000100a00 */
[C---:B----4-:R-:W-:Y:S11]  /*5d760*/  HMMA.16816.F32 R48, R4.reuse, R44, R48 ;  /* 0x0000002c0430723c */ /* 0x050ff60000001830 */
        /* <DEDUP_REMOVED lines=13> */
[----:B0-----:R-:W3:Y:S01]  /*5d840*/  LDL.LU.64 R52, [R1+0x3a88] ;  /* 0x003a880001347983 */ /* 0x001ee20000300a00 */
[----:B----4-:R-:W-:Y:S02]  /*5d850*/  STL.64 [R1+0x3a08], R50 ;  /* 0x003a083201007387 */ /* 0x010fe40000100a00 */
        /* <DEDUP_REMOVED lines=11> */
[----:B------:R-:W3:Y:S01]  /*5d910*/  LDL.LU.64 R12, [R1+0x3a78] ;  /* 0x003a7800010c7983 */ /* 0x000ee20000300a00 */
[----:B------:R-:W-:Y:S01]  /*5d920*/  HMMA.16816.F32 R20, R4, R56, R20 ;  /* 0x000000380414723c */ /* 0x000fe20000001814 */
[----:B------:R0:W-:Y:S02]  /*5d930*/  STL.64 [R1+0x3a50], R52 ;  /* 0x003a503401007387 */ /* 0x0001e40000100a00 */
[----:B0-----:R-:W4:Y:S01]  /*5d940*/  LDL.64 R52, [R1+0xa0] ;  /* 0x0000a00001347983 */ /* 0x001f220000100a00 */
[----:B------:R-:W4:Y:S11]  /*5d950*/  LDL.LU R4, [R1+0x140] ;  /* 0x0001400001047983 */ /* 0x000f360000300800 */
[----:B------:R-:W-:Y:S08]  /*5d960*/  @!UPT UIADD3 URZ, URZ, URZ, URZ ;  /* 0x0000003f3f3ff290 */ /* 0x000ff0000fffe03f */
[----:B------:R0:W-:Y:S01]  /*5d970*/  STL.64 [R1+0x5b0], R20 ;  /* 0x0005b01401007387 */ /* 0x0001e20000100a00 */
[----:B------:R1:W-:Y:S02]  /*5d980*/  STL.64 [R1+0x5b8], R22 ;  /* 0x0005b81601007387 */ /* 0x0003e40000100a00 */
[----:B------:R-:W4:Y:S02]  /*5d990*/  LDL.LU R5, [R1+0x144] ;  /* 0x0001440001057983 */ /* 0x000f240000300800 */
[----:B------:R-:W4:Y:S01]  /*5d9a0*/  LDL.LU R6, [R1+0x148] ;  /* 0x0001480001067983 */ /* 0x000f220000300800 */
[----:B------:R-:W4:Y:S04]  /*5d9b0*/  LDL.LU R7, [R1+0x14c] ;  /* 0x00014c0001077983 */ /* 0x000f280000300800 */
[----:B0-----:R-:W2:Y:S01]  /*5d9c0*/  LDL.LU R20, [R1+0x1270] ;  /* 0x0012700001147983 */ /* 0x001ea20000300800 */
[----:B------:R-:W2:Y:S02]  /*5d9d0*/  LDL.LU R21, [R1+0x1274] ;  /* 0x0012740001157983 */ /* 0x000ea40000300800 */
[----:B-1----:R-:W2:Y:S02]  /*5d9e0*/  LDL.LU R22, [R1+0x1278] ;  /* 0x0012780001167983 */ /* 0x002ea40000300800 */
[----:B------:R-:W2:Y:S01]  /*5d9f0*/  LDL.LU R23, [R1+0x127c] ;  /* 0x00127c0001177983 */ /* 0x000ea20000300800 */
[----:B------:R-:W-:Y:S01]  /*5da00*/  STL [R1+0x3a60], R58 ;  /* 0x003a603a01007387 */ /* 0x000fe20000100800 */
[----:B------:R0:W-:Y:S02]  /*5da10*/  STL.64 [R1+0x3a58], R56 ;  /* 0x003a583801007387 */ /* 0x0001e40000100a00 */
[----:B------:R-:W-:-:S02]  /*5da20*/  IMAD.MOV.U32 R45, RZ, RZ, R2 ;  /* 0x000000ffff2d7224 */ /* 0x000fc400078e0002 */
[----:B------:R-:W-:Y:S01]  /*5da30*/  IMAD.MOV.U32 R2, RZ, RZ, R29 ;  /* 0x000000ffff027224 */ /* 0x000fe200078e001d */
[----:B0-----:R-:W4:Y:S01]  /*5da40*/  LDL.LU R56, [R1+0x150] ;  /* 0x0001500001387983 */ /* 0x001f220000300800 */
[----:B------:R-:W4:Y:S02]  /*5da50*/  LDL.LU R57, [R1+0x154] ;  /* 0x0001540001397983 */ /* 0x000f240000300800 */
[----:B------:R-:W4:Y:S02]  /*5da60*/  LDL.LU R58, [R1+0x158] ;  /* 0x00015800013a7983 */ /* 0x000f240000300800 */
[----:B------:R-:W4:Y:S01]  /*5da70*/  LDL.LU R59, [R1+0x15c] ;  /* 0x00015c00013b7983 */ /* 0x000f220000300800 */
[C---:B---3--:R-:W-:Y:S11]  /*5da80*/  HMMA.16816.F32 R24, R12.reuse, R28, R24 ;  /* 0x0000001c0c18723c */ /* 0x048ff60000001818 */
[----:B------:R-:W-:Y:S11]  /*5da90*/  @!UPT UIADD3 URZ, URZ, URZ, URZ ;  /* 0x0000003f3f3ff290 */ /* 0x000ff6000fffe03f */
[----:B------:R-:W-:Y:S01]  /*5daa0*/  @!UPT UIADD3 URZ, URZ, URZ, URZ ;  /* 0x0000003f3f3ff290 */ /* 0x000fe2000fffe03f */
[----:B------:R0:W-:Y:S01]  /*5dab0*/  STL.64 [R1+0x700], R24 ;  /* 0x0007001801007387 */ /* 0x0001e20000100a00 */
[----:B------:R1:W-:Y:S03]  /*5dac0*/  STL.64 [R1+0x708], R26 ;  /* 0x0007081a01007387 */ /* 0x0003e60000100a00 */
[----:B0-----:R-:W3:Y:S01]  /*5dad0*/  LDL.LU.64 R24, [R1+0x3a70] ;  /* 0x003a700001187983 */ /* 0x001ee20000300a00 */
[----:B-1----:R-:W-:Y:S02]  /*5dae0*/  IMAD.MOV.U32 R26, RZ, RZ, R28 ;  /* 0x000000ffff1a7224 */ /* 0x002fe400078e001c */
[----:B------:R-:W4:Y:S02]  /*5daf0*/  LDL.LU.64 R28, [R1+0x3a68] ;  /* 0x003a6800011c7983 */ /* 0x000f240000300a00 */
[----:B------:R-:W-:Y:S01]  /*5db00*/  IMAD.MOV.U32 R44, RZ, RZ, R18 ;  /* 0x000000ffff2c7224 */ /* 0x000fe200078e0012 */
[C---:B------:R-:W-:Y:S08]  /*5db10*/  HMMA.16816.F32 R32, R12.reuse, R32, R36 ;  /* 0x000000200c20723c */ /* 0x040ff00000001824 */
[C---:B--2---:R-:W-:Y:S08]  /*5db20*/  HMMA.16816.F32 R44, R12.reuse, R44, R48 ;  /* 0x0000002c0c2c723c */ /* 0x044ff00000001830 */
[C---:B----4-:R-:W-:Y:S11]  /*5db30*/  HMMA.16816.F32 R56, R12.reuse, R28, R56 ;  /* 0x0000001c0c38723c */ /* 0x050ff60000001838 */
[----:B------:R-:W-:Y:S11]  /*5db40*/  @!UPT UIADD3 URZ, URZ, URZ, URZ ;  /* 0x0000003f3f3ff290 */ /* 0x000ff6000fffe03f */
[----:B------:R-:W-:Y:S01]  /*5db50*/  @!UPT UIADD3 URZ, URZ, URZ, URZ ;  /* 0x0000003f3f3ff290 */ /* 0x000fe2000fffe03f */
[----:B------:R-:W-:Y:S01]  /*5db60*/  STL.64 [R1+0x650], R56 ;  /* 0x0006503801007387 */ /* 0x000fe20000100a00 */
[----:B------:R0:W-:Y:S02]  /*5db70*/  STL.64 [R1+0x658], R58 ;  /* 0x0006583a01007387 */ /* 0x0001e40000100a00 */
[C---:B0-----:R-:W-:Y:S08]  /*5db80*/  HMMA.16816.F32 R56, R12.reuse, R52, R4 ;  /* 0x000000340c38723c */ /* 0x041ff00000001804 */
[----:B---3--:R-:W-:Y:S01]  /*5db90*/  HMMA.16816.F32 R40, R12, R24, R40 ;  /* 0x000000180c28723c */ /* 0x008fe20000001828 */
[----:B------:R-:W-:-:S02]  /*5dba0*/  IMAD.MOV.U32 R5, RZ, RZ, R52 ;  /* 0x000000ffff057224 */ /* 0x000fc400078e0034 */
[----:B------:R-:W-:Y:S11]  /*5dbb0*/  IMAD.MOV.U32 R4, RZ, RZ, R53 ;  /* 0x000000ffff047224 */ /* 0x000ff600078e0035 */
[----:B------:R-:W-:Y:S01]  /*5dbc0*/  @!UPT UIADD3 URZ, URZ, URZ, URZ ;  /* 0x0000003f3f3ff290 */ /* 0x000fe2000fffe03f */
[----:B------:R-:W-:Y:S01]  /*5dbd0*/  STL.64 [R1+0x5a0], R56 ;  /* 0x0005a03801007387 */ /* 0x000fe20000100a00 */
[----:B------:R-:W-:Y:S02]  /*5dbe0*/  STL.64 [R1+0x5a8], R58 ;  /* 0x0005a83a01007387 */ /* 0x000fe40000100a00 */
[----:B------:R0:W-:Y:S02]  /*5dbf0*/  STL.64 [R1+0x39d0], R24 ;  /* 0x0039d01801007387 */ /* 0x0001e40000100a00 */
[----:B0-----:R-:W-:Y:S02]  /*5dc00*/  IMAD.MOV.U32 R24, RZ, RZ, R5 ;  /* 0x000000ffff187224 */ /* 0x001fe400078e0005 */
[----:B------:R-:W-:Y:S02]  /*5dc10*/  IMAD.MOV.U32 R25, RZ, RZ, R4 ;  /* 0x000000ffff197224 */ /* 0x000fe400078e0004 */
[----:B------:R-:W0:Y:S04]  /*5dc20*/  LDSM.16.MT88.4 R4, [R60+0x4080] ;  /* 0x004080003c04783b */ /* 0x000e280000004200 */
[----:B------:R-:W-:Y:S01]  /*5dc30*/  STL.64 [R1+0x530], R44 ;  /* 0x0005302c01007387 */ /* 0x000fe20000100a00 */
[----:B------:R-:W-:Y:S02]  /*5dc40*/  STL.64 [R1+0x538], R46 ;  /* 0x0005382e01007387 */ /* 0x000fe40000100a00 */
[----:B------:R-:W-:Y:S02]  /*5dc50*/  STL.64 [R1+0x520], R40 ;  /* 0x0005202801007387 */ /* 0x000fe40000100a00 */
[----:B------:R-:W-:Y:S01]  /*5dc60*/  STL.64 [R1+0x528], R42 ;  /* 0x0005282a01007387 */ /* 0x000fe20000100a00 */
[----:B------:R1:W-:Y:S01]  /*5dc70*/  STL.64 [R1+0x510], R32 ;  /* 0x0005102001007387 */ /* 0x0003e20000100a00 */
[----:B------:R-:W-:Y:S02]  /*5dc80*/  STL.64 [R1+0x518], R34 ;  /* 0x0005182201007387 */ /* 0x000fe40000100a00 */
[----:B------:R-:W2:Y:S02]  /*5dc90*/  LDL.LU R36, [R1+0x1240] ;  /* 0x0012400001247983 */ /* 0x000ea40000300800 */
[----:B------:R-:W2:Y:S01]  /*5dca0*/  LDL.LU R37, [R1+0x1244] ;  /* 0x0012440001257983 */ /* 0x000ea20000300800 */
[----:B------:R-:W2:Y:S01]  /*5dcb0*/  LDL.LU R38, [R1+0x1248] ;  /* 0x0012480001267983 */ /* 0x000ea20000300800 */
[----:B------:R-:W2:Y:S02]  /*5dcc0*/  LDL.LU R39, [R1+0x124c] ;  /* 0x00124c0001277983 */ /* 0x000ea40000300800 */
[----:B------:R-:W3:Y:S02]  /*5dcd0*/  LDL.LU R56, [R1+0x1260] ;  /* 0x0012600001387983 */ /* 0x000ee40000300800 */
[----:B------:R-:W3:Y:S01]  /*5dce0*/  LDL.LU R57, [R1+0x1264] ;  /* 0x0012640001397983 */ /* 0x000ee20000300800 */
[----:B------:R-:W3:Y:S01]  /*5dcf0*/  LDL.LU R58, [R1+0x1268] ;  /* 0x00126800013a7983 */ /* 0x000ee20000300800 */
[----:B------:R-:W3:Y:S03]  /*5dd00*/  LDL.LU R59, [R1+0x126c] ;  /* 0x00126c00013b7983 */ /* 0x000ee60000300800 */
[----:B-1----:R-:W4:Y:S04]  /*5dd10*/  LDL.64 R32, [R1+0x40] ;  /* 0x0000400001207983 */ /* 0x002f280000100a00 */
[----:B0-----:R-:W-:Y:S01]  /*5dd20*/  STL.64 [R1+0x3960], R6 ;  /* 0x0039600601007387 */ /* 0x001fe20000100a00 */
[----:B------:R0:W-:Y:S03]  /*5dd30*/  STL.64 [R1+0x3958], R4 ;  /* 0x0039580401007387 */ /* 0x0001e60000100a00 */
[----:B0-----:R-:W2:Y:S01]  /*5dd40*/  LDL.LU R4, [R1+0x1250] ;  /* 0x0012500001047983 */ /* 0x001ea20000300800 */
[----:B------:R-:W2:Y:S02]  /*5dd50*/  LDL.LU R5, [R1+0x1254] ;  /* 0x0012540001057983 */ /* 0x000ea40000300800 */
[----:B------:R-:W2:Y:S02]  /*5dd60*/  LDL.LU R6, [R1+0x1258] ;  /* 0x0012580001067983 */ /* 0x000ea40000300800 */
[----:B------:R-:W2:Y:S02]  /*5dd70*/  LDL.LU R7, [R1+0x125c] ;  /* 0x00125c0001077983 */ /* 0x000ea40000300800 */
[----:B------:R-:W-:-:S02]  /*5dd80*/  IMAD.MOV.U32 R52, RZ, RZ, R8 ;  /* 0x000000ffff347224 */ /* 0x000fc400078e0008 */
[----:B------:R-:W-:Y:S01]  /*5dd90*/  IMAD.MOV.U32 R53, RZ, RZ, R3 ;  /* 0x000000ffff357224 */ /* 0x000fe200078e0003 */
[C---:B------:R-:W-:Y:S01]  /*5dda0*/  HMMA.16816.F32 R8, R12.reuse, R16, R20 ;  /* 0x000000100c08723c */ /* 0x040fe20000001814 */
[----:B------:R-:W2:Y:S11]  /*5ddb0*/  LDL.LU R40, [R1+0x1230] ;  /* 0x0012300001287983 */ /* 0x000eb60000300800 */
[----:B------:R-:W-:Y:S11]  /*5ddc0*/  @!UPT UIADD3 URZ, URZ, URZ, URZ ;  /* 0x0000003f3f3ff290 */ /* 0x000ff6000fffe03f */
[----:B------:R-:W-:Y:S01]  /*5ddd0*/  STL.64 [R1+0x500], R8 ;  /* 0x0005000801007387 */ /* 0x000fe20000100a00 */
[----:B------:R-:W-:Y:S02]  /*5dde0*/  STL.64 [R1+0x508], R10 ;  /* 0x0005080a01007387 */ /* 0x000fe40000100a00 */
        /* <DEDUP_REMOVED lines=15> */
[----:B------:R0:W-:Y:S03]  /*5dee0*/  STL.64 [R1+0x39b8], R16 ;  /* 0x0039b81001007387 */ /* 0x0001e60000100a00 */
[----:B0-----:R-:W2:Y:S01]  /*5def0*/  LDL.LU R16, [R1+0x1150] ;  /* 0x0011500001107983 */ /* 0x001ea20000300800 */
[----:B------:R-:W2:Y:S02]  /*5df00*/  LDL.LU R17, [R1+0x1154] ;  /* 0x0011540001117983 */ /* 0x000ea40000300800 */
[----:B------:R-:W2:Y:S02]  /*5df10*/  LDL.LU R18, [R1+0x1158] ;  /* 0x0011580001127983 */ /* 0x000ea40000300800 */
[----:B------:R-:W2:Y:S01]  /*5df20*/  LDL.LU R19, [R1+0x115c] ;  /* 0x00115c0001137983 */ /* 0x000ea20000300800 */
[----:B------:R-:W2:Y:S01]  /*5df30*/  LDL.LU R8, [R1+0x1200] ;  /* 0x0012000001087983 */ /* 0x000ea20000300800 */
[----:B------:R-:W2:Y:S02]  /*5df40*/  LDL.LU R9, [R1+0x1204] ;  /* 0x0012040001097983 */ /* 0x000ea40000300800 */
[----:B------:R-:W2:Y:S02]  /*5df50*/  LDL.LU R10, [R1+0x1208] ;  /* 0x00120800010a7983 */ /* 0x000ea40000300800 */
[----:B------:R-:W2:Y:S01]  /*5df60*/  LDL.LU R11, [R1+0x120c] ;  /* 0x00120c00010b7983 */ /* 0x000ea20000300800 */
[----:B---3--:R-:W-:Y:S01]  /*5df70*/  HMMA.16816.F32 R52, R12, R52, R56 ;  /* 0x000000340c34723c */ /* 0x008fe20000001838 */
[----:B------:R-:W3:Y:S01]  /*5df80*/  LDL.LU R58, [R1+0x3a60] ;  /* 0x003a6000013a7983 */ /* 0x000ee20000300800 */
[----:B------:R-:W3:Y:S02]  /*5df90*/  LDL.LU.64 R56, [R1+0x3a58] ;  /* 0x003a580001387983 */ /* 0x000ee40000300a00 */
[----:B----4-:R-:W-:-:S04]  /*5dfa0*/  IMAD.MOV.U32 R3, RZ, RZ, R33 ;  /* 0x000000ffff037224 */ /* 0x010fc800078e0021 */
[----:B--2---:R-:W-:Y:S11]  /*5dfb0*/  HMMA.16816.F32 R4, R12, R32, R4 ;  /* 0x000000200c04723c */ /* 0x004ff60000001804 */
[----:B------:R-:W-:Y:S04]  /*5dfc0*/  @!UPT UIADD3 URZ, URZ, URZ, URZ ;  /* 0x0000003f3f3ff290 */ /* 0x000fe8000fffe03f */
[----:B------:R0:W-:Y:S01]  /*5dfd0*/  STL.64 [R1+0x4f0], R52 ;  /* 0x0004f03401007387 */ /* 0x0001e20000100a00 */
[----:B------:R-:W-:Y:S03]  /*5dfe0*/  STL.64 [R1+0x4f8], R54 ;  /* 0x0004f83601007387 */ /* 0x000fe60000100a00 */
[----:B0-----:R-:W2:Y:S04]  /*5dff0*/  LDL.LU.64 R52, [R1+0x3a50] ;  /* 0x003a500001347983 */ /* 0x001ea80000300a00 */
[----:B------:R0:W-:Y:S01]  /*5e000*/  STL.64 [R1+0x4e0], R4 ;  /* 0x0004e00401007387 */ /* 0x0001e20000100a00 */
[----:B------:R-:W-:Y:S02]  /*5e010*/  STL.64 [R1+0x4e8], R6 ;  /* 0x0004e80601007387 */ /* 0x000fe40000100a00 */
[----:B------:R-:W4:Y:S02]  /*5e020*/  LDL.LU.64 R34, [R1+0x3a48] ;  /* 0x003a480001227983 */ /* 0x000f240000300a00 */
[----:B0-----:R-:W-:-:S02]  /*5e030*/  IMAD.MOV.U32 R4, RZ, RZ, R32 ;  /* 0x000000ffff047224 */ /* 0x001fc400078e0020 */
        /* <DEDUP_REMOVED lines=8> */
[----:B----4-:R-:W-:Y:S02]  /*5e0c0*/  STL.64 [R1+0x3970], R34 ;  /* 0x0039702201007387 */ /* 0x010fe40000100a00 */
        /* <DEDUP_REMOVED lines=34> */
[----:B----4-:R-:W-:Y:S02]  /*5e2f0*/  STL.64 [R1+0x39a0], R46 ;  /* 0x0039a02e01007387 */ /* 0x010fe40000100a00 */
        /* <DEDUP_REMOVED lines=11> */
[----:B------:R-:W2:Y:S01]  /*5e3b0*/  LDL.LU.64 R8, [R1+0x39f0] ;  /* 0x0039f00001087983 */ /* 0x000ea20000300a00 */
[C---:B----4-:R-:W-:Y:S08]  /*5e3c0*/  HMMA.16816.F32 R44, R12.reuse, R52, R44 ;  /* 0x000000340c2c723c */ /* 0x050ff0000000182c */
[----:B------:R-:W-:Y:S01]  /*5e3d0*/  HMMA.16816.F32 R12, R12, R56, R40 ;  /* 0x000000380c0c723c */ /* 0x000fe20000001828 */
[----:B------:R-:W-:-:S02]  /*5e3e0*/  IMAD.MOV.U32 R32, RZ, RZ, R26 ;  /* 0x000000ffff207224 */ /* 0x000fc400078e001a */
[----:B------:R-:W-:Y:S01]  /*5e3f0*/  IMAD.MOV.U32 R33, RZ, RZ, R2 ;  /* 0x000000ffff217224 */ /* 0x000fe200078e0002 */
[----:B---3--:R-:W-:Y:S01]  /*5e400*/  STL.64 [R1+0x39b0], R50 ;  /* 0x0039b03201007387 */ /* 0x008fe20000100a00 */
[----:B------:R-:W-:Y:S02]  /*5e410*/  STL.64 [R1+0x39a8], R48 ;  /* 0x0039a83001007387 */ /* 0x000fe40000100a00 */
[----:B------:R-:W-:Y:S08]  /*5e420*/  STL.64 [R1+0x39c8], R52 ;  /* 0x0039c83401007387 */ /* 0x000ff00000100a00 */
[----:B------:R-:W-:Y:S01]  /*5e430*/  STL.64 [R1+0x480], R44 ;  /* 0x0004802c01007387 */ /* 0x000fe20000100a00 */
[----:B------:R-:W-:Y:S02]  /*5e440*/  STL.64 [R1+0x488], R46 ;  /* 0x0004882e01007387 */ /* 0x000fe40000100a00 */
[----:B------:R-:W-:Y:S02]  /*5e450*/  STL [R1+0x39e0], R58 ;  /* 0x0039e03a01007387 */ /* 0x000fe40000100800 */
[----:B------:R-:W-:Y:S03]  /*5e460*/  STL.64 [R1+0x39d8], R56 ;  /* 0x0039d83801007387 */ /* 0x000fe60000100a00 */
[----:B------:R-:W-:Y:S01]  /*5e470*/  STL.64 [R1+0x470], R12 ;  /* 0x0004700c01007387 */ /* 0x000fe20000100a00 */
[----:B------:R0:W-:Y:S02]  /*5e480*/  STL.64 [R1+0x478], R14 ;  /* 0x0004780e01007387 */ /* 0x0001e40000100a00 */
[----:B------:R-:W-:Y:S01]  /*5e490*/  IMAD.MOV.U32 R2, RZ, RZ, R29 ;  /* 0x000000ffff027224 */ /* 0x000fe200078e001d */
[C---:B--2---:R-:W-:Y:S08]  /*5e4a0*/  HMMA.16816.F32 R32, R8.reuse, R32, R36 ;  /* 0x000000200820723c */ /* 0x044ff00000001824 */
[C---:B0-----:R-:W-:Y:S11]  /*5e4b0*/  HMMA.16816.F32 R12, R8.reuse, R28, R20 ;  /* 0x0000001c080c723c */ /* 0x041ff60000001814 */
[----:B------:R-:W-:Y:S04]  /*5e4c0*/  @!UPT UIADD3 URZ, URZ, URZ, URZ ;  /* 0x0000003f3f3ff290 */ /* 0x000fe8000fffe03f */
[----:B------:R-:W-:Y:S01]  /*5e4d0*/  STL.64 [R1+0x150], R32 ;  /* 0x0001502001007387 */ /* 0x000fe20000100a00 */
[----:B------:R-:W-:Y:S07]  /*5e4e0*/  STL.64 [R1+0x158], R34 ;  /* 0x0001582201007387 */ /* 0x000fee0000100a00 */
[----:B------:R-:W-:Y:S02]  /*5e4f0*/  STL.64 [R1+0x140], R12 ;  /* 0x0001400c01007387 */ /* 0x000fe40000100a00 */
[----:B------:R0:W-:Y:S02]  /*5e500*/  STL.64 [R1+0x148], R14 ;  /* 0x0001480e01007387 */ /* 0x0001e40000100a00 */
[----:B0-----:R-:W-:Y:S01]  /*5e510*/  HMMA.16816.F32 R12, R8, R24, R16 ;  /* 0x00000018080c723c */ /* 0x001fe20000001810 */
[----:B------:R-:W-:-:S02]  /*5e520*/  IMAD.MOV.U32 R20, RZ, RZ, R28 ;  /* 0x000000ffff147224 */ /* 0x000fc400078e001c */
[----:B------:R-:W2:Y:S01]  /*5e530*/  LDL.LU.64 R28, [R1+0x39e8] ;  /* 0x0039e800011c7983 */ /* 0x000ea20000300a00 */
[----:B------:R-:W3:Y:S11]  /*5e540*/  LDL.LU R56, [R1+0x1140] ;  /* 0x0011400001387983 */ /* 0x000ef60000300800 */
[----:B------:R-:W-:Y:S08]  /*5e550*/  @!UPT UIADD3 URZ, URZ, URZ, URZ ;  /* 0x0000003f3f3ff290 */ /* 0x000ff0000fffe03f */
[----:B------:R0:W-:Y:S01]  /*5e560*/  STL.64 [R1+0x130], R12 ;  /* 0x0001300c01007387 */ /* 0x0001e20000100a00 */
[----:B------:R-:W-:Y:S02]  /*5e570*/  STL.64 [R1+0x138], R14 ;  /* 0x0001380e01007387 */ /* 0x000fe40000100a00 */
[----:B------:R-:W3:Y:S02]  /*5e580*/  LDL.LU R57, [R1+0x1144] ;  /* 0x0011440001397983 */ /* 0x000ee40000300800 */
[----:B------:R-:W3:Y:S01]  /*5e590*/  LDL.LU R58, [R1+0x1148] ;  /* 0x00114800013a7983 */ /* 0x000ee20000300800 */
[----:B------:R-:W3:Y:S01]  /*5e5a0*/  LDL.LU R59, [R1+0x114c] ;  /* 0x00114c00013b7983 */ /* 0x000ee20000300800 */
[----:B------:R-:W3:Y:S02]  /*5e5b0*/  LDL.64 R24, [R1+0x90] ;  /* 0x0000900001187983 */ /* 0x000ee40000100a00 */
        /* <DEDUP_REMOVED lines=8> */
[----:B0-----:R-:W2:Y:S02]  /*5e640*/  LDL.64 R12, [R1+0x70] ;  /* 0x00007000010c7983 */ /* 0x001ea40000100a00 */
        /* <DEDUP_REMOVED lines=14> */
[----:B------:R-:W-:-:S02]  /*5e730*/  IMAD.MOV.U32 R32, RZ, RZ, R4 ;  /* 0x000000ffff207224 */ /* 0x000fc400078e0004 */
[----:B------:R-:W2:Y:S02]  /*5e740*/  LDL.64 R40, [R1+0x50] ;  /* 0x0000500001287983 */ /* 0x000ea40000100a00 */
[----:B------:R-:W2:Y:S01]  /*5e750*/  LDL.LU R4, [R1+0x16e0] ;  /* 0x0016e00001047983 */ /* 0x000ea20000300800 */
[----:B------:R-:W2:Y:S01]  /*5e760*/  LDL.LU R5, [R1+0x16e4] ;  /* 0x0016e40001057983 */ /* 0x000ea20000300800 */
[----:B------:R-:W2:Y:S02]  /*5e770*/  LDL.LU R6, [R1+0x16e8] ;  /* 0x0016e80001067983 */ /* 0x000ea40000300800 */
[----:B------:R-:W2:Y:S01]  /*5e780*/  LDL.LU R7, [R1+0x16ec] ;  /* 0x0016ec0001077983 */ /* 0x000ea20000300800 */
[C---:B---3--:R-:W-:Y:S01]  /*5e790*/  HMMA.16816.F32 R56, R8.reuse, R24, R56 ;  /* 0x000000180838723c */ /* 0x048fe20000001838 */
[----:B------:R-:W-:Y:S02]  /*5e7a0*/  IMAD.MOV.U32 R22, RZ, RZ, R24 ;  /* 0x000000ffff167224 */ /* 0x000fe400078e0018 */
[----:B------:R-:W-:Y:S11]  /*5e7b0*/  IMAD.MOV.U32 R21, RZ, RZ, R25 ;  /* 0x000000ffff157224 */ /* 0x000ff600078e0019 */
[----:B------:R-:W-:Y:S09]  /*5e7c0*/  @!UPT UIADD3 URZ, URZ, URZ, URZ ;  /* 0x0000003f3f3ff290 */ /* 0x000ff2000fffe03f */
[----:B------:R-:W-:Y:S01]  /*5e7d0*/  STL.64 [R1+0x120], R56 ;  /* 0x0001203801007387 */ /* 0x000fe20000100a00 */
[----:B------:R0:W-:Y:S03]  /*5e7e0*/  STL.64 [R1+0x128], R58 ;  /* 0x0001283a01007387 */ /* 0x0001e60000100a00 */
[----:B0-----:R-:W3:Y:S01]  /*5e7f0*/  LDL.LU R58, [R1+0x39e0] ;  /* 0x0039e000013a7983 */ /* 0x001ee20000300800 */
[----:B------:R-:W3:Y:S02]  /*5e800*/  LDL.LU.64 R56, [R1+0x39d8] ;  /* 0x0039d80001387983 */ /* 0x000ee40000300a00 */
[----:B------:R-:W4:Y:S01]  /*5e810*/  LDL.LU.64 R24, [R1+0x39d0] ;  /* 0x0039d00001187983 */ /* 0x000f220000300a00 */
[C---:B--2---:R-:W-:Y:S08]  /*5e820*/  HMMA.16816.F32 R16, R8.reuse, R12, R16 ;  /* 0x0000000c0810723c */ /* 0x044ff00000001810 */
[----:B----4-:R-:W-:Y:S01]  /*5e830*/  HMMA.16816.F32 R52, R8, R24, R52 ;  /* 0x000000180834723c */ /* 0x010fe20000001834 */
[----:B------:R-:W-:-:S02]  /*5e840*/  IMAD.MOV.U32 R59, RZ, RZ, R24 ;  /* 0x000000ffff3b7224 */ /* 0x000fc400078e0018 */
[----:B------:R-:W-:Y:S11]  /*5e850*/  IMAD.MOV.U32 R23, RZ, RZ, R25 ;  /* 0x000000ffff177224 */ /* 0x000ff600078e0019 */
[----:B------:R-:W-:Y:S09]  /*5e860*/  @!UPT UIADD3 URZ, URZ, URZ, URZ ;  /* 0x0000003f3f3ff290 */ /* 0x000ff2000fffe03f */
[----:B------:R0:W-:Y:S01]  /*5e870*/  STL.64 [R1+0x110], R52 ;  /* 0x0001103401007387 */ /* 0x0001e20000100a00 */
[----:B------:R-:W-:Y:S03]  /*5e880*/  STL.64 [R1+0x118], R54 ;  /* 0x0001183601007387 */ /* 0x000fe60000100a00 */
[----:B0-----:R-:W2:Y:S01]  /*5e890*/  LDL.LU.64 R52, [R1+0x39c8] ;  /* 0x0039c80001347983 */ /* 0x001ea20000300a00 */
[----:B------:R-:W4:Y:S02]  /*5e8a0*/  LDL.LU.64 R24, [R1+0x39c0] ;  /* 0x0039c00001187983 */ /* 0x000f240000300a00 */
[----:B------:R-:W4:Y:S02]  /*5e8b0*/  LDL.LU R26, [R1+0x16a8] ;  /* 0x0016a800011a7983 */ /* 0x000f240000300800 */
[----:B------:R-:W4:Y:S01]  /*5e8c0*/  LDL.LU R27, [R1+0x16ac] ;  /* 0x0016ac00011b7983 */ /* 0x000f220000300800 */
[----:B------:R0:W-:Y:S01]  /*5e8d0*/  STL.64 [R1+0x100], R16 ;  /* 0x0001001001007387 */ /* 0x0001e20000100a00 */
[----:B------:R-:W-:Y:S03]  /*5e8e0*/  STL.64 [R1+0x108], R18 ;  /* 0x0001081201007387 */ /* 0x000fe60000100a00 */
[----:B0-----:R-:W2:Y:S01]  /*5e8f0*/  LDL.LU.64 R16, [R1+0x39b8] ;  /* 0x0039b80001107983 */ /* 0x001ea20000300a00 */
[----:B------:R-:W-:-:S02]  /*5e900*/  IMAD.MOV.U32 R55, RZ, RZ, R12 ;  /* 0x000000ffff377224 */ /* 0x000fc400078e000c */
[----:B------:R-:W-:Y:S02]  /*5e910*/  IMAD.MOV.U32 R54, RZ, RZ, R13 ;  /* 0x000000ffff367224 */ /* 0x000fe400078e000d */
[----:B------:R-:W0:Y:S01]  /*5e920*/  LDSM.16.MT88.4 R12, [R60+0x4100] ;  /* 0x004100003c0c783b */ /* 0x000e220000004200 */
[----:B------:R-:W-:Y:S01]  /*5e930*/  HMMA.16816.F32 R44, R8, R40, R44 ;  /* 0x00000028082c723c */ /* 0x000fe2000000182c */
[----:B------:R-:W-:-:S07]  /*5e940*/  IMAD.MOV.U32 R33, RZ, RZ, R3 ;  /* 0x000000ffff217224 */ /* 0x000fce00078e0003 */
[C---:B------:R-:W-:Y:S01]  /*5e950*/  HMMA.16816.F32 R32, R8.reuse, R32, R36 ;  /* 0x000000200820723c */ /* 0x040fe20000001824 */
[----:B------:R-:W-:Y:S02]  /*5e960*/  IMAD.MOV.U32 R61, RZ, RZ, R40 ;  /* 0x000000ffff3d7224 */ /* 0x000fe400078e0028 */
[----:B------:R-:W-:Y:S01]  /*5e970*/  IMAD.MOV.U32 R3, RZ, RZ, R41 ;  /* 0x000000ffff037224 */ /* 0x000fe200078e0029 */
[----:B0-----:R-:W-:Y:S01]  /*5e980*/  STL.64 [R1+0x3898], R14 ;  /* 0x0038980e01007387 */ /* 0x001fe20000100a00 */
        /* <DEDUP_REMOVED lines=21> */
[----:B------:R-:W2:Y:S02]  /*5eae0*/  LDL.LU.64 R42, [R1+0x3990] ;  /* 0x00399000012a7983 */ /* 0x000ea40000300a00 */
[----:B------:R-:W3:Y:S01]  /*5eaf0*/  LDL.LU.64 R40, [R1+0x3988] ;  /* 0x0039880001287983 */ /* 0x000ee20000300a00 */
[----:B------:R-:W2:Y:S01]  /*5eb00*/  LDL.LU.64 R38, [R1+0x3980] ;  /* 0x0039800001267983 */ /* 0x000ea20000300a00 */
[----:B------:R-:W2:Y:S02]  /*5eb10*/  LDL.LU.64 R36, [R1+0x3978] ;  /* 0x0039780001247983 */ /* 0x000ea40000300a00 */
[----:B------:R-:W-:Y:S02]  /*5eb20*/  STL.64 [R1+0xd0], R32 ;  /* 0x0000d02001007387 */ /* 0x000fe40000100a00 */
[----:B------:R0:W-:Y:S02]  /*5eb30*/  STL.64 [R1+0xd8], R34 ;  /* 0x0000d82201007387 */ /* 0x0001e40000100a00 */
[----:B0-----:R-:W4:Y:S01]  /*5eb40*/  LDL.LU.64 R34, [R1+0x3970] ;  /* 0x0039700001227983 */ /* 0x001f220000300a00 */
[----:B------:R-:W4:Y:S01]  /*5eb50*/  LDL.LU.64 R32, [R1+0x3968] ;  /* 0x0039680001207983 */ /* 0x000f220000300a00 */
[C---:B--2---:R-:W-:Y:S08]  /*5eb60*/  HMMA.16816.F32 R16, R8.reuse, R36, R16 ;  /* 0x000000240810723c */ /* 0x044ff00000001810 */
[C---:B---3--:R-:W-:Y:S08]  /*5eb70*/  HMMA.16816.F32 R12, R8.reuse, R40, R12 ;  /* 0x00000028080c723c */ /* 0x048ff0000000180c */
[C---:B----4-:R-:W-:Y:S08]  /*5eb80*/  HMMA.16816.F32 R4, R8.reuse, R32, R4 ;  /* 0x000000200804723c */ /* 0x050ff00000001804 */
[C---:B------:R-:W-:Y:S11]  /*5eb90*/  HMMA.16816.F32 R28, R8.reuse, R44, R28 ;  /* 0x0000002c081c723c */ /* 0x040ff6000000181c */
[----:B------:R-:W-:Y:S04]  /*5eba0*/  @!UPT UIADD3 URZ, URZ, URZ, URZ ;  /* 0x0000003f3f3ff290 */ /* 0x000fe8000fffe03f */
[----:B------:R-:W-:Y:S01]  /*5ebb0*/  STL.64 [R1+0x30], R4 ;  /* 0x0000300401007387 */ /* 0x000fe20000100a00 */
[----:B------:R0:W-:Y:S03]  /*5ebc0*/  STL.64 [R1+0x38], R6 ;  /* 0x0000380601007387 */ /* 0x0001e60000100a00 */
[----:B0-----:R-:W2:Y:S01]  /*5ebd0*/  LDL.LU.64 R6, [R1+0x3960] ;  /* 0x0039600001067983 */ /* 0x001ea20000300a00 */
[----:B------:R-:W2:Y:S02]  /*5ebe0*/  LDL.LU.64 R4, [R1+0x3958] ;  /* 0x0039580001047983 */ /* 0x000ea40000300a00 */
[----:B------:R-:W-:Y:S02]  /*5ebf0*/  STL.64 [R1+0x38c8], R34 ;  /* 0x0038c82201007387 */ /* 0x000fe40000100a00 */
[----:B------:R-:W-:Y:S01]  /*5ec00*/  STL.64 [R1+0x38c0], R32 ;  /* 0x0038c02001007387 */ /* 0x000fe20000100a00 */
[----:B------:R-:W-:Y:S01]  /*5ec10*/  STL.64 [R1+0x38e0], R38 ;  /* 0x0038e02601007387 */ /* 0x000fe20000100a00 */
[----:B------:R-:W-:Y:S02]  /*5ec20*/  STL.64 [R1+0x38d8], R36 ;  /* 0x0038d82401007387 */ /* 0x000fe40000100a00 */
[----:B------:R-:W-:Y:S02]  /*5ec30*/  STL.64 [R1+0x20], R16 ;  /* 0x0000201001007387 */ /* 0x000fe40000100a00 */
[----:B------:R-:W-:Y:S01]  /*5ec40*/  STL.64 [R1+0x28], R18 ;  /* 0x0000281201007387 */ /* 0x000fe20000100a00 */
[----:B------:R-:W-:Y:S01]  /*5ec50*/  STL.64 [R1+0x38f0], R42 ;  /* 0x0038f02a01007387 */ /* 0x000fe20000100a00 */
[----:B------:R-:W-:Y:S02]  /*5ec60*/  STL.64 [R1+0x38e8], R40 ;  /* 0x0038e82801007387 */ /* 0x000fe40000100a00 */
[----:B------:R-:W-:Y:S02]  /*5ec70*/  STL.64 [R1], R12 ;  /* 0x0000000c01007387 */ /* 0x000fe40000100a00 */
[----:B------:R-:W-:Y:S01]  /*5ec80*/  STL.64 [R1+0x8], R14 ;  /* 0x0000080e01007387 */ /* 0x000fe20000100a00 */
[----:B------:R-:W-:Y:S01]  /*5ec90*/  STL.64 [R1+0x38b8], R46 ;  /* 0x0038b82e01007387 */ /* 0x000fe20000100a00 */
[----:B------:R-:W-:Y:S02]  /*5eca0*/  STL.64 [R1+0x38b0], R44 ;  /* 0x0038b02c01007387 */ /* 0x000fe40000100a00 */
[----:B------:R-:W-:Y:S02]  /*5ecb0*/  STL.64 [R1+0x3390], R30 ;  /* 0x0033901e01007387 */ /* 0x000fe40000100a00 */
[----:B------:R0:W-:Y:S02]  /*5ecc0*/  STL.64 [R1+0x3388], R28 ;  /* 0x0033881c01007387 */ /* 0x0001e40000100a00 */
[----:B0-----:R-:W2:Y:S01]  /*5ecd0*/  LDL.LU.64 R28, [R1+0xc0] ;  /* 0x0000c000011c7983 */ /* 0x001ea20000300a00 */
[----:B------:R-:W3:Y:S03]  /*5ece0*/  LDL.64 R30, [R1+0xc8] ;  /* 0x0000c800011e7983 */ /* 0x000ee60000100a00 */
[----:B---3--:R-:W-:Y:S01]  /*5ecf0*/  STL [R1+0x380c], R30 ;  /* 0x00380c1e01007387 */ /* 0x008fe20000100800 */
[----:B------:R-:W-:Y:S02]  /*5ed00*/  STL [R1+0x3808], R31 ;  /* 0x0038081f01007387 */ /* 0x000fe40000100800 */
[----:B------:R-:W3:Y:S02]  /*5ed10*/  LDL.LU R44, [R1+0x1530] ;  /* 0x00153000012c7983 */ /* 0x000ee40000300800 */
[----:B------:R-:W3:Y:S01]  /*5ed20*/  LDL.LU R45, [R1+0x1534] ;  /* 0x00153400012d7983 */ /* 0x000ee20000300800 */
[----:B------:R-:W4:Y:S01]  /*5ed30*/  LDL.LU R46, [R1+0x1538] ;  /* 0x00153800012e7983 */ /* 0x000f220000300800 */
[----:B------:R-:W4:Y:S01]  /*5ed40*/  LDL.LU R47, [R1+0x153c] ;  /* 0x00153c00012f7983 */ /* 0x000f220000300800 */
[----:B------:R-:W-:Y:S02]  /*5ed50*/  HMMA.16816.F32 R24, R8, R48, R24 ;  /* 0x000000300818723c */ /* 0x000fe40000001818 */
[----:B----4-:R-:W-:Y:S01]  /*5ed60*/  STL.64 [R1+0x3900], R46 ;  /* 0x0039002e01007387 */ /* 0x010fe20000100a00 */
[----:B---3--:R-:W-:Y:S02]  /*5ed70*/  STL.64 [R1+0x38f8], R44 ;  /* 0x0038f82c01007387 */ /* 0x008fe40000100a00 */
[----:B------:R-:W-:Y:S02]  /*5ed80*/  STL.64 [R1+0x38a8], R50 ;  /* 0x0038a83201007387 */ /* 0x000fe40000100a00 */
[----:B------:R0:W-:Y:S02]  /*5ed90*/  STL.64 [R1+0x38a0], R48 ;  /* 0x0038a03001007387 */ /* 0x0001e40000100a00 */
[----:B0-----:R-:W3:Y:S01]  /*5eda0*/  LDL.LU R48, [R1+0x1540] ;  /* 0x0015400001307983 */ /* 0x001ee20000300800 */
[----:B------:R-:W3:Y:S02]  /*5edb0*/  LDL.LU R49, [R1+0x1544] ;  /* 0x0015440001317983 */ /* 0x000ee40000300800 */
[----:B------:R-:W4:Y:S02]  /*5edc0*/  LDL.LU R50, [R1+0x1548] ;  /* 0x0015480001327983 */ /* 0x000f240000300800 */
[----:B------:R-:W4:Y:S02]  /*5edd0*/  LDL.LU R51, [R1+0x154c] ;  /* 0x00154c0001337983 */ /* 0x000f240000300800 */
[----:B----4-:R-:W-:Y:S01]  /*5ede0*/  STL.64 [R1+0x3910], R50 ;  /* 0x0039103201007387 */ /* 0x010fe20000100a00 */
[----:B---3--:R-:W-:Y:S02]  /*5edf0*/  STL.64 [R1+0x3908], R48 ;  /* 0x0039083001007387 */ /* 0x008fe40000100a00 */
[----:B------:R-:W3:Y:S02]  /*5ee00*/  LDL.LU R16, [R1+0x2c0] ;  /* 0x0002c00001107983 */ /* 0x000ee40000300800 */
[----:B------:R-:W3:Y:S01]  /*5ee10*/  LDL.LU R17, [R1+0x2c4] ;  /* 0x0002c40001117983 */ /* 0x000ee20000300800 */
[----:B------:R-:W4:Y:S01]  /*5ee20*/  LDL.LU R18, [R1+0x2c8] ;  /* 0x0002c80001127983 */ /* 0x000f220000300800 */
[----:B------:R-:W4:Y:S02]  /*5ee30*/  LDL.LU R19, [R1+0x2cc] ;  /* 0x0002cc0001137983 */ /* 0x000f240000300800 */
[----:B------:R-:W-:-:S02]  /*5ee40*/  IMAD.MOV.U32 R36, RZ, RZ, R59 ;  /* 0x000000ffff247224 */ /* 0x000fc400078e003b */
[----:B------:R-:W-:Y:S02]  /*5ee50*/  IMAD.MOV.U32 R37, RZ, RZ, R23 ;  /* 0x000000ffff257224 */ /* 0x000fe400078e0017 */
[----:B------:R-:W-:Y:S02]  /*5ee60*/  IMAD.MOV.U32 R44, RZ, RZ, R22 ;  /* 0x000000ffff2c7224 */ /* 0x000fe400078e0016 */
[----:B------:R-:W-:Y:S01]  /*5ee70*/  IMAD.MOV.U32 R45, RZ, RZ, R21 ;  /* 0x000000ffff2d7224 */ /* 0x000fe200078e0015 */
[----:B----4-:R-:W-:Y:S01]  /*5ee80*/  STL.64 [R1+0x3920], R18 ;  /* 0x0039201201007387 */ /* 0x010fe20000100a00 */
[----:B---3--:R0:W-:Y:S02]  /*5ee90*/  STL.64 [R1+0x3918], R16 ;  /* 0x0039181001007387 */ /* 0x0081e40000100a00 */
[----:B------:R-:W3:Y:S02]  /*5eea0*/  LDL.LU R59, [R1+0x3950] ;  /* 0x00395000013b7983 */ /* 0x000ee40000300800 */
[----:B------:R1:W-:Y:S01]  /*5eeb0*/  STL.64 [R1+0x3928], R36 ;  /* 0x0039282401007387 */ /* 0x0003e20000100a00 */
[----:B------:R4:W-:Y:S04]  /*5eec0*/  STL.64 [R1+0x3930], R44 ;  /* 0x0039302c01007387 */ /* 0x0009e80000100a00 */
        /* <DEDUP_REMOVED lines=8> */
[----:B-1----:R-:W-:Y:S01]  /*5ef50*/  IMAD.MOV.U32 R36, RZ, RZ, R20 ;  /* 0x000000ffff247224 */ /* 0x002fe200078e0014 */
[----:B--2---:R-:W-:Y:S01]  /*5ef60*/  STL.64 [R1+0x3940], R18 ;  /* 0x0039401201007387 */ /* 0x004fe20000100a00 */
[----:B------:R0:W-:Y:S02]  /*5ef70*/  STL.64 [R1+0x3938], R16 ;  /* 0x0039381001007387 */ /* 0x0001e40000100a00 */
[----:B------:R-:W2:Y:S02]  /*5ef80*/  LDL.LU R20, [R1+0x1110] ;  /* 0x0011100001147983 */ /* 0x000ea40000300800 */
[----:B------:R-:W2:Y:S01]  /*5ef90*/  LDL.LU R21, [R1+0x1114] ;  /* 0x0011140001157983 */ /* 0x000ea20000300800 */
[----:B------:R-:W2:Y:S01]  /*5efa0*/  LDL.LU R22, [R1+0x1118] ;  /* 0x0011180001167983 */ /* 0x000ea20000300800 */
[----:B------:R-:W2:Y:S02]  /*5efb0*/  LDL.LU R23, [R1+0x111c] ;  /* 0x00111c0001177983 */ /* 0x000ea40000300800 */
[----:B----4-:R-:W4:Y:S02]  /*5efc0*/  LDL.LU R44, [R1+0x320] ;  /* 0x00032000012c7983 */ /* 0x010f240000300800 */
[----:B------:R-:W4:Y:S01]  /*5efd0*/  LDL.LU R45, [R1+0x324] ;  /* 0x00032400012d7983 */ /* 0x000f220000300800 */
[----:B------:R-:W4:Y:S01]  /*5efe0*/  LDL.LU R46, [R1+0x328] ;  /* 0x00032800012e7983 */ /* 0x000f220000300800 */
[----:B------:R-:W4:Y:S03]  /*5eff0*/  LDL.LU R47, [R1+0x32c] ;  /* 0x00032c00012f7983 */ /* 0x000f260000300800 */
[----:B0-----:R-:W4:Y:S01]  /*5f000*/  LDL.LU R16, [R1+0x1100] ;  /* 0x0011000001107983 */ /* 0x001f220000300800 */
[----:B------:R-:W4:Y:S02]  /*5f010*/  LDL.LU R17, [R1+0x1104] ;  /* 0x0011040001117983 */ /* 0x000f240000300800 */
[----:B------:R-:W4:Y:S02]  /*5f020*/  LDL.LU R18, [R1+0x1108] ;  /* 0x0011080001127983 */ /* 0x000f240000300800 */
[----:B------:R-:W4:Y:S01]  /*5f030*/  LDL.LU R19, [R1+0x110c] ;  /* 0x00110c0001137983 */ /* 0x000f220000300800 */
[C---:B---3--:R-:W-:Y:S01]  /*5f040*/  HMMA.16816.F32 R12, R8.reuse, R52, R12 ;  /* 0x00000034080c723c */ /* 0x048fe2000000180c */
        /* <DEDUP_REMOVED lines=12> */
[----:B------:R-:W-:Y:S01]  /*5f110*/  STL.64 [R1+0x33a0], R26 ;  /* 0x0033a01a01007387 */ /* 0x000fe20000100a00 */
[----:B------:R0:W-:Y:S02]  /*5f120*/  STL.64 [R1+0x3398], R24 ;  /* 0x0033981801007387 */ /* 0x0001e40000100a00 */
[----:B------:R-:W-:Y:S01]  /*5f130*/  IMAD.MOV.U32 R37, RZ, RZ, R2 ;  /* 0x000000ffff257224 */ /* 0x000fe200078e0002 */
[----:B0-----:R-:W3:Y:S01]  /*5f140*/  LDL.LU.64 R24, [R1+0xa0] ;  /* 0x0000a00001187983 */ /* 0x001ee20000300a00 */
[----:B------:R-:W3:Y:S02]  /*5f150*/  LDL.64 R26, [R1+0xa8] ;  /* 0x0000a800011a7983 */ /* 0x000ee40000100a00 */
[----:B------:R0:W-:Y:S02]  /*5f160*/  STL.64 [R1+0x160], R12 ;  /* 0x0001600c01007387 */ /* 0x0001e40000100a00 */
[----:B------:R1:W-:Y:S02]  /*5f170*/  STL [R1+0x168], R14 ;  /* 0x0001680e01007387 */ /* 0x0003e40000100800 */
[----:B------:R-:W-:Y:S01]  /*5f180*/  IMAD.MOV.U32 R2, RZ, RZ, R15 ;  /* 0x000000ffff027224 */ /* 0x000fe200078e000f */
[----:B0-----:R-:W3:Y:S01]  /*5f190*/  LDL.LU R12, [R1+0x1520] ;  /* 0x00152000010c7983 */ /* 0x001ee20000300800 */
[----:B------:R-:W3:Y:S02]  /*5f1a0*/  LDL.LU R13, [R1+0x1524] ;  /* 0x00152400010d7983 */ /* 0x000ee40000300800 */
[----:B-1----:R-:W3:Y:S02]  /*5f1b0*/  LDL.LU R14, [R1+0x1528] ;  /* 0x00152800010e7983 */ /* 0x002ee40000300800 */
[----:B------:R-:W3:Y:S01]  /*5f1c0*/  LDL.LU R15, [R1+0x152c] ;  /* 0x00152c00010f7983 */ /* 0x000ee20000300800 */
[----:B------:R-:W-:Y:S01]  /*5f1d0*/  STL [R1+0x33ac], R2 ;  /* 0x0033ac0201007387 */ /* 0x000fe20000100800 */
[----:B--2---:R-:W-:Y:S08]  /*5f1e0*/  HMMA.16816.F32 R20, R8, R56, R20 ;  /* 0x000000380814723c */ /* 0x004ff00000001814 */
[----:B----4-:R-:W-:Y:S01]  /*5f1f0*/  HMMA.16816.F32 R16, R4, R28, R16 ;  /* 0x0000001c0410723c */ /* 0x010fe20000001810 */
[----:B------:R-:W-:-:S02]  /*5f200*/  IMAD.MOV.U32 R8, RZ, RZ, R55 ;  /* 0x000000ffff087224 */ /* 0x000fc400078e0037 */
[----:B------:R-:W-:Y:S01]  /*5f210*/  IMAD.MOV.U32 R9, RZ, RZ, R54 ;  /* 0x000000ffff097224 */ /* 0x000fe200078e0036 */
[----:B------:R-:W2:Y:S01]  /*5f220*/  LDL.LU R55, [R1+0x394c] ;  /* 0x00394c0001377983 */ /* 0x000ea20000300800 */
[----:B------:R-:W2:Y:S10]  /*5f230*/  LDL.LU R54, [R1+0x3948] ;  /* 0x0039480001367983 */ /* 0x000eb40000300800 */
[----:B------:R-:W-:Y:S01]  /*5f240*/  STL.64 [R1+0x3380], R22 ;  /* 0x0033801601007387 */ /* 0x000fe20000100a00 */
[----:B------:R0:W-:Y:S03]  /*5f250*/  STL.64 [R1+0x3378], R20 ;  /* 0x0033781401007387 */ /* 0x0001e60000100a00 */
[----:B0-----:R-:W4:Y:S01]  /*5f260*/  LDL.LU.64 R20, [R1+0x40] ;  /* 0x0000400001147983 */ /* 0x001f220000300a00 */
[----:B------:R-:W2:Y:S03]  /*5f270*/  LDL.64 R22, [R1+0x48] ;  /* 0x0000480001167983 */ /* 0x000ea60000100a00 */
[----:B------:R-:W-:Y:S02]  /*5f280*/  STL.64 [R1+0x370], R16 ;  /* 0x0003701001007387 */ /* 0x000fe40000100a00 */
[----:B------:R0:W-:Y:S02]  /*5f290*/  STL.64 [R1+0x378], R18 ;  /* 0x0003781201007387 */ /* 0x0001e40000100a00 */
[----:B0-----:R-:W3:Y:S01]  /*5f2a0*/  LDL.LU.64 R18, [R1+0x3940] ;  /* 0x0039400001127983 */ /* 0x001ee20000300a00 */
[----:B------:R-:W3:Y:S01]  /*5f2b0*/  LDL.LU.64 R16, [R1+0x3938] ;  /* 0x0039380001107983 */ /* 0x000ee20000300a00 */
[C---:B------:R-:W-:Y:S01]  /*5f2c0*/  HMMA.16816.F32 R36, R4.reuse, R36, R44 ;  /* 0x000000240424723c */ /* 0x040fe2000000182c */
[----:B------:R-:W2:Y:S11]  /*5f2d0*/  LDL.LU.64 R44, [R1+0x3930] ;  /* 0x00393000012c7983 */ /* 0x000eb60000300a00 */
[----:B------:R-:W-:Y:S11]  /*5f2e0*/  @!UPT UIADD3 URZ, URZ, URZ, URZ ;  /* 0x0000003f3f3ff290 */ /* 0x000ff6000fffe03f */
[----:B------:R0:W-:Y:S01]  /*5f2f0*/  STL.64 [R1+0x360], R36 ;  /* 0x0003602401007387 */ /* 0x0001e20000100a00 */
[----:B------:R-:W-:Y:S03]  /*5f300*/  STL.64 [R1+0x368], R38 ;  /* 0x0003682601007387 */ /* 0x000fe60000100a00 */
[----:B0-----:R-:W2:Y:S01]  /*5f310*/  LDL.LU.64 R36, [R1+0x3928] ;  /* 0x0039280001247983 */ /* 0x001ea20000300a00 */
[C---:B---3--:R-:W-:Y:S11]  /*5f320*/  HMMA.16816.F32 R16, R4.reuse, R24, R16 ;  /* 0x000000180410723c */ /* 0x048ff60000001810 */
[----:B------:R-:W-:Y:S11]  /*5f330*/  @!UPT UIADD3 URZ, URZ, URZ, URZ ;  /* 0x0000003f3f3ff290 */ /* 0x000ff6000fffe03f */
[----:B------:R-:W-:Y:S01]  /*5f340*/  @!UPT UIADD3 URZ, URZ, URZ, URZ ;  /* 0x0000003f3f3ff290 */ /* 0x000fe2000fffe03f */
[----:B------:R-:W-:Y:S01]  /*5f350*/  STL.64 [R1+0x350], R16 ;  /* 0x0003501001007387 */ /* 0x000fe20000100a00 */
[----:B------:R0:W-:Y:S03]  /*5f360*/  STL.64 [R1+0x358], R18 ;  /* 0x0003581201007387 */ /* 0x0001e60000100a00 */
[----:B0-----:R-:W3:Y:S01]  /*5f370*/  LDL.LU.64 R18, [R1+0x3920] ;  /* 0x0039200001127983 */ /* 0x001ee20000300a00 */
[----:B------:R-:W3:Y:S01]  /*5f380*/  LDL.LU.64 R16, [R1+0x3918] ;  /* 0x0039180001107983 */ /* 0x000ee20000300a00 */
[C---:B--2---:R-:W-:Y:S08]  /*5f390*/  HMMA.16816.F32 R44, R4.reuse, R44, R48 ;  /* 0x0000002c042c723c */ /* 0x044ff00000001830 */
[C---:B------:R-:W-:Y:S01]  /*5f3a0*/  HMMA.16816.F32 R36, R4.reuse, R36, R40 ;  /* 0x000000240424723c */ /* 0x040fe20000001828 */
[----:B------:R-:W-:Y:S01]  /*5f3b0*/  STL.64 [R1+0x3880], R26 ;  /* 0x0038801a01007387 */ /* 0x000fe20000100a00 */
[----:B------:R-:W-:Y:S02]  /*5f3c0*/  STL.64 [R1+0x3878], R24 ;  /* 0x0038781801007387 */ /* 0x000fe40000100a00 */
[----:B------:R-:W4:Y:S02]  /*5f3d0*/  LDL.LU.64 R50, [R1+0x3910] ;  /* 0x0039100001327983 */ /* 0x000f240000300a00 */
[----:B------:R-:W4:Y:S09]  /*5f3e0*/  LDL.LU.64 R48, [R1+0x3908] ;  /* 0x0039080001307983 */ /* 0x000f320000300a00 */
        /* <DEDUP_REMOVED lines=9> */
[----:B------:R-:W2:Y:S01]  /*5f480*/  LDL.LU.64 R36, [R1+0x38d8] ;  /* 0x0038d80001247983 */ /* 0x000ea20000300a00 */
[C---:B---3--:R-:W-:Y:S02]  /*5f490*/  HMMA.16816.F32 R8, R4.reuse, R8, R16 ;  /* 0x000000080408723c */ /* 0x048fe40000001810 */
[----:B------:R-:W3:Y:S11]  /*5f4a0*/  LDL.LU.64 R16, [R1+0x38d0] ;  /* 0x0038d00001107983 */ /* 0x000ef60000300a00 */
[----:B------:R-:W-:Y:S10]  /*5f4b0*/  @!UPT UIADD3 URZ, URZ, URZ, URZ ;  /* 0x0000003f3f3ff290 */ /* 0x000ff4000fffe03f */
        /* <DEDUP_REMOVED lines=9> */
[----:B------:R-:W-:Y:S01]  /*5f550*/  STL [R1+0x3810], R60 ;  /* 0x0038103c01007387 */ /* 0x000fe20000100800 */
[C---:B---3--:R-:W-:Y:S11]  /*5f560*/  HMMA.16816.F32 R32, R4.reuse, R16, R32 ;  /* 0x000000100420723c */ /* 0x048ff60000001820 */
[----:B------:R-:W-:Y:S11]  /*5f570*/  @!UPT UIADD3 URZ, URZ, URZ, URZ ;  /* 0x0000003f3f3ff290 */ /* 0x000ff6000fffe03f */
[----:B------:R-:W-:Y:S01]  /*5f580*/  @!UPT UIADD3 URZ, URZ, URZ, URZ ;  /* 0x0000003f3f3ff290 */ /* 0x000fe2000fffe03f */
[----:B------:R-:W-:Y:S01]  /*5f590*/  STL.64 [R1+0x310], R32 ;  /* 0x0003102001007387 */ /* 0x000fe20000100a00 */
[----:B------:R0:W-:Y:S03]  /*5f5a0*/  STL.64 [R1+0x318], R34 ;  /* 0x0003182201007387 */ /* 0x0001e60000100a00 */
[----:B0-----:R-:W3:Y:S01]  /*5f5b0*/  LDL.LU.64 R34, [R1+0x38c8] ;  /* 0x0038c80001227983 */ /* 0x001ee20000300a00 */
[----:B------:R-:W3:Y:S02]  /*5f5c0*/  LDL.LU.64 R32, [R1+0x38c0] ;  /* 0x0038c00001207983 */ /* 0x000ee40000300a00 */
[----:B------:R-:W-:Y:S02]  /*5f5d0*/  IMAD.MOV.U32 R24, RZ, RZ, R61 ;  /* 0x000000ffff187224 */ /* 0x000fe400078e003d */
[----:B------:R-:W-:Y:S01]  /*5f5e0*/  IMAD.MOV.U32 R25, RZ, RZ, R3 ;  /* 0x000000ffff197224 */ /* 0x000fe200078e0003 */
[----:B------:R2:W-:Y:S01]  /*5f5f0*/  STL.64 [R1+0x3888], R16 ;  /* 0x0038881001007387 */ /* 0x0005e20000100a00 */
[----:B------:R-:W-:Y:S05]  /*5f600*/  STL.64 [R1+0x3860], R22 ;  /* 0x0038601601007387 */ /* 0x000fea0000100a00 */
[C---:B--2---:R-:W-:Y:S08]  /*5f610*/  HMMA.16816.F32 R16, R4.reuse, R24, R8 ;  /* 0x000000180410723c */ /* 0x044ff00000001808 */
[C---:B----4-:R-:W-:Y:S11]  /*5f620*/  HMMA.16816.F32 R8, R4.reuse, R20, R48 ;  /* 0x000000140408723c */ /* 0x050ff60000001830 */
[----:B------:R-:W-:Y:S04]  /*5f630*/  @!UPT UIADD3 URZ, URZ, URZ, URZ ;  /* 0x0000003f3f3ff290 */ /* 0x000fe8000fffe03f */
[----:B------:R-:W-:Y:S01]  /*5f640*/  STL.64 [R1+0x300], R16 ;  /* 0x0003001001007387 */ /* 0x000fe20000100a00 */
[----:B------:R-:W-:Y:S02]  /*5f650*/  STL.64 [R1+0x308], R18 ;  /* 0x0003081201007387 */ /* 0x000fe40000100a00 */
[----:B------:R-:W-:Y:S05]  /*5f660*/  STL.64 [R1+0x3858], R20 ;  /* 0x0038581401007387 */ /* 0x000fea0000100a00 */
[----:B------:R-:W-:Y:S01]  /*5f670*/  STL.64 [R1+0x2f0], R8 ;  /* 0x0002f00801007387 */ /* 0x000fe20000100a00 */
[----:B------:R3:W-:Y:S02]  /*5f680*/  STL.64 [R1+0x2f8], R10 ;  /* 0x0002f80a01007387 */ /* 0x0007e40000100a00 */
[C---:B---3--:R-:W-:Y:S02]  /*5f690*/  HMMA.16816.F32 R8, R4.reuse, R32, R44 ;  /* 0x000000200408723c */ /* 0x048fe4000000182c */
[----:B------:R-:W2:Y:S11]  /*5f6a0*/  LDL.LU R44, [R1+0x1510] ;  /* 0x00151000012c7983 */ /* 0x000eb60000300800 */
[----:B------:R-:W-:Y:S10]  /*5f6b0*/  @!UPT UIADD3 URZ, URZ, URZ, URZ ;  /* 0x0000003f3f3ff290 */ /* 0x000ff4000fffe03f */
[----:B------:R-:W-:Y:S01]  /*5f6c0*/  STL.64 [R1+0x2e0], R8 ;  /* 0x0002e00801007387 */ /* 0x000fe20000100a00 */
[----:B------:R0:W-:Y:S02]  /*5f6d0*/  STL.64 [R1+0x2e8], R10 ;  /* 0x0002e80a01007387 */ /* 0x0001e40000100a00 */
[----:B------:R-:W2:Y:S02]  /*5f6e0*/  LDL.LU R45, [R1+0x1514] ;  /* 0x00151400012d7983 */ /* 0x000ea40000300800 */
[----:B------:R-:W2:Y:S01]  /*5f6f0*/  LDL.LU R46, [R1+0x1518] ;  /* 0x00151800012e7983 */ /* 0x000ea20000300800 */
[----:B------:R-:W2:Y:S01]  /*5f700*/  LDL.LU R47, [R1+0x151c] ;  /* 0x00151c00012f7983 */ /* 0x000ea20000300800 */
[C---:B0-----:R-:W-:Y:S03]  /*5f710*/  HMMA.16816.F32 R8, R4.reuse, R36, R12 ;  /* 0x000000240408723c */ /* 0x041fe6000000180c */
[----:B------:R-:W-:Y:S01]  /*5f720*/  STL.64 [R1+0x3850], R34 ;  /* 0x0038502201007387 */ /* 0x000fe20000100a00 */
[----:B------:R-:W-:Y:S02]  /*5f730*/  STL.64 [R1+0x3848], R32 ;  /* 0x0038482001007387 */ /* 0x000fe40000100a00 */
[----:B------:R-:W3:Y:S11]  /*5f740*/  LDL.LU R48, [R1+0x1500] ;  /* 0x0015000001307983 */ /* 0x000ef60000300800 */
[----:B------:R-:W-:Y:S06]  /*5f750*/  @!UPT UIADD3 URZ, URZ, URZ, URZ ;  /* 0x0000003f3f3ff290 */ /* 0x000fec000fffe03f */
        /* <DEDUP_REMOVED lines=8> */
[----:B------:R-:W4:Y:S04]  /*5f7e0*/  LDL.LU R15, [R1+0x14ec] ;  /* 0x0014ec00010f7983 */ /* 0x000f280000300800 */
[----:B0-----:R-:W3:Y:S01]  /*5f7f0*/  LDL.LU R8, [R1+0x380] ;  /* 0x0003800001087983 */ /* 0x001ee20000300800 */
[----:B------:R-:W3:Y:S02]  /*5f800*/  LDL.LU R9, [R1+0x384] ;  /* 0x0003840001097983 */ /* 0x000ee40000300800 */
[----:B-1----:R-:W3:Y:S02]  /*5f810*/  LDL.LU R10, [R1+0x388] ;  /* 0x00038800010a7983 */ /* 0x002ee40000300800 */
[----:B------:R-:W3:Y:S01]  /*5f820*/  LDL.LU R11, [R1+0x38c] ;  /* 0x00038c00010b7983 */ /* 0x000ee20000300800 */
[----:B------:R-:W3:Y:S01]  /*5f830*/  LDL.LU R16, [R1+0x390] ;  /* 0x0003900001107983 */ /* 0x000ee20000300800 */
[----:B------:R-:W3:Y:S02]  /*5f840*/  LDL.LU R17, [R1+0x394] ;  /* 0x0003940001117983 */ /* 0x000ee40000300800 */
[----:B------:R-:W3:Y:S02]  /*5f850*/  LDL.LU R18, [R1+0x398] ;  /* 0x0003980001127983 */ /* 0x000ee40000300800 */
[----:B------:R-:W3:Y:S01]  /*5f860*/  LDL.LU R19, [R1+0x39c] ;  /* 0x00039c0001137983 */ /* 0x000ee20000300800 */
[----:B------:R-:W3:Y:S01]  /*5f870*/  LDL.LU.64 R24, [R1+0xb0] ;  /* 0x0000b00001187983 */ /* 0x000ee20000300a00 */
[----:B------:R-:W3:Y:S02]  /*5f880*/  LDL.LU R32, [R1+0x3b0] ;  /* 0x0003b00001207983 */ /* 0x000ee40000300800 */
[----:B------:R-:W3:Y:S02]  /*5f890*/  LDL.LU R33, [R1+0x3b4] ;  /* 0x0003b40001217983 */ /* 0x000ee40000300800 */
[----:B------:R-:W3:Y:S01]  /*5f8a0*/  LDL.LU R34, [R1+0x3b8] ;  /* 0x0003b80001227983 */ /* 0x000ee20000300800 */
[----:B------:R-:W3:Y:S01]  /*5f8b0*/  LDL.LU R35, [R1+0x3bc] ;  /* 0x0003bc0001237983 */ /* 0x000ee20000300800 */
[----:B------:R-:W3:Y:S02]  /*5f8c0*/  LDL.LU.64 R20, [R1+0x90] ;  /* 0x0000900001147983 */ /* 0x000ee40000300a00 */
        /* <DEDUP_REMOVED lines=26> */
[C---:B----4-:R-:W-:Y:S01]  /*5fa70*/  HMMA.16816.F32 R12, R4.reuse, R52, R12 ;  /* 0x00000034040c723c */ /* 0x050fe2000000180c */
[----:B--2---:R-:W-:Y:S01]  /*5fa80*/  STL.64 [R1+0x3870], R46 ;  /* 0x0038702e01007387 */ /* 0x004fe20000100a00 */
[----:B------:R0:W-:Y:S04]  /*5fa90*/  STL.64 [R1+0x3868], R44 ;  /* 0x0038682c01007387 */ /* 0x0001e80000100a00 */
[----:B0-----:R-:W2:Y:S01]  /*5faa0*/  LDL.LU R44, [R1+0x3a0] ;  /* 0x0003a000012c7983 */ /* 0x001ea20000300800 */
[----:B------:R-:W2:Y:S02]  /*5fab0*/  LDL.LU R45, [R1+0x3a4] ;  /* 0x0003a400012d7983 */ /* 0x000ea40000300800 */
[----:B------:R-:W2:Y:S02]  /*5fac0*/  LDL.LU R46, [R1+0x3a8] ;  /* 0x0003a800012e7983 */ /* 0x000ea40000300800 */
[----:B------:R-:W2:Y:S01]  /*5fad0*/  LDL.LU R47, [R1+0x3ac] ;  /* 0x0003ac00012f7983 */ /* 0x000ea20000300800 */
[C---:B---3--:R-:W-:Y:S11]  /*5fae0*/  HMMA.16816.F32 R36, R4.reuse, R48, R36 ;  /* 0x000000300424723c */ /* 0x048ff60000001824 */
[----:B------:R-:W-:Y:S11]  /*5faf0*/  @!UPT UIADD3 URZ, URZ, URZ, URZ ;  /* 0x0000003f3f3ff290 */ /* 0x000ff6000fffe03f */
[----:B------:R-:W-:Y:S01]  /*5fb00*/  @!UPT UIADD3 URZ, URZ, URZ, URZ ;  /* 0x0000003f3f3ff290 */ /* 0x000fe2000fffe03f */
[----:B------:R0:W-:Y:S01]  /*5fb10*/  STL.64 [R1+0x2a0], R36 ;  /* 0x0002a02401007387 */ /* 0x0001e20000100a00 */
[----:B------:R-:W-:Y:S03]  /*5fb20*/  STL.64 [R1+0x2a8], R38 ;  /* 0x0002a82601007387 */ /* 0x000fe60000100a00 */
[----:B0-----:R-:W3:Y:S01]  /*5fb30*/  LDL.LU.64 R36, [R1+0x80] ;  /* 0x0000800001247983 */ /* 0x001ee20000300a00 */
[----:B------:R-:W-:Y:S02]  /*5fb40*/  STL.64 [R1+0x290], R12 ;  /* 0x0002900c01007387 */ /* 0x000fe40000100a00 */
[----:B------:R0:W-:Y:S02]  /*5fb50*/  STL.64 [R1+0x298], R14 ;  /* 0x0002980e01007387 */ /* 0x0001e40000100a00 */
[----:B0-----:R-:W4:Y:S01]  /*5fb60*/  LDL.LU.64 R14, [R1+0x3898] ;  /* 0x00389800010e7983 */ /* 0x001f220000300a00 */
[----:B------:R-:W4:Y:S01]  /*5fb70*/  LDL.LU.64 R12, [R1+0x3890] ;  /* 0x00389000010c7983 */ /* 0x000f220000300a00 */
[----:B------:R-:W-:Y:S01]  /*5fb80*/  HMMA.16816.F32 R40, R4, R56, R40 ;  /* 0x000000380428723c */ /* 0x000fe20000001828 */
[----:B------:R-:W2:Y:S02]  /*5fb90*/  LDL.LU R4, [R1+0x3d0] ;  /* 0x0003d00001047983 */ /* 0x000ea40000300800 */
[----:B------:R-:W-:-:S02]  /*5fba0*/  IMAD.MOV.U32 R60, RZ, RZ, R24 ;  /* 0x000000ffff3c7224 */ /* 0x000fc400078e0018 */
[----:B------:R-:W-:Y:S11]  /*5fbb0*/  IMAD.MOV.U32 R30, RZ, RZ, R25 ;  /* 0x000000ffff1e7224 */ /* 0x000ff600078e0019 */
[----:B------:R-:W-:Y:S07]  /*5fbc0*/  @!UPT UIADD3 URZ, URZ, URZ, URZ ;  /* 0x0000003f3f3ff290 */ /* 0x000fee000fffe03f */
[----:B------:R0:W-:Y:S01]  /*5fbd0*/  STL.64 [R1+0x270], R40 ;  /* 0x0002702801007387 */ /* 0x0001e20000100a00 */
[----:B------:R-:W-:Y:S02]  /*5fbe0*/  STL.64 [R1+0x278], R42 ;  /* 0x0002782a01007387 */ /* 0x000fe40000100a00 */
[----:B------:R-:W2:Y:S02]  /*5fbf0*/  LDL.LU R5, [R1+0x3d4] ;  /* 0x0003d40001057983 */ /* 0x000ea40000300800 */
[----:B------:R-:W2:Y:S01]  /*5fc00*/  LDL.LU R6, [R1+0x3d8] ;  /* 0x0003d80001067983 */ /* 0x000ea20000300800 */
[----:B------:R-:W2:Y:S04]  /*5fc10*/  LDL.LU R7, [R1+0x3dc] ;  /* 0x0003dc0001077983 */ /* 0x000ea80000300800 */
[----:B0-----:R-:W2:Y:S01]  /*5fc20*/  LDL.LU.64 R40, [R1+0x70] ;  /* 0x0000700001287983 */ /* 0x001ea20000300a00 */
[C---:B----4-:R-:W-:Y:S08]  /*5fc30*/  HMMA.16816.F32 R8, R12.reuse, R28, R8 ;  /* 0x0000001c0c08723c */ /* 0x050ff00000001808 */
[C---:B------:R-:W-:Y:S11]  /*5fc40*/  HMMA.16816.F32 R16, R12.reuse, R24, R16 ;  /* 0x000000180c10723c */ /* 0x040ff60000001810 */
[----:B------:R-:W-:Y:S04]  /*5fc50*/  @!UPT UIADD3 URZ, URZ, URZ, URZ ;  /* 0x0000003f3f3ff290 */ /* 0x000fe8000fffe03f */
[----:B------:R0:W-:Y:S01]  /*5fc60*/  STL.64 [R1+0x260], R8 ;  /* 0x0002600801007387 */ /* 0x0001e20000100a00 */
[----:B------:R1:W-:Y:S03]  /*5fc70*/  STL.64 [R1+0x268], R10 ;  /* 0x0002680a01007387 */ /* 0x0003e60000100a00 */
[----:B0-----:R-:W4:Y:S01]  /*5fc80*/  LDL.LU R8, [R1+0x3e0] ;  /* 0x0003e00001087983 */ /* 0x001f220000300800 */
[----:B------:R-:W4:Y:S02]  /*5fc90*/  LDL.LU R9, [R1+0x3e4] ;  /* 0x0003e40001097983 */ /* 0x000f240000300800 */
[----:B-1----:R-:W4:Y:S02]  /*5fca0*/  LDL.LU R10, [R1+0x3e8] ;  /* 0x0003e800010a7983 */ /* 0x002f240000300800 */
[----:B------:R-:W4:Y:S01]  /*5fcb0*/  LDL.LU R11, [R1+0x3ec] ;  /* 0x0003ec00010b7983 */ /* 0x000f220000300800 */
[----:B------:R0:W-:Y:S01]  /*5fcc0*/  STL.64 [R1+0x250], R16 ;  /* 0x0002501001007387 */ /* 0x0001e20000100a00 */
[----:B------:R1:W-:Y:S03]  /*5fcd0*/  STL.64 [R1+0x258], R18 ;  /* 0x0002581201007387 */ /* 0x0003e60000100a00 */
[----:B0-----:R-:W4:Y:S01]  /*5fce0*/  LDL.LU.64 R16, [R1+0x3888] ;  /* 0x0038880001107983 */ /* 0x001f220000300a00 */
[----:B------:R-:W2:Y:S02]  /*5fcf0*/  LDL.LU.64 R26, [R1+0x3880] ;  /* 0x00388000011a7983 */ /* 0x000ea40000300a00 */
[----:B------:R-:W2:Y:S01]  /*5fd00*/  LDL.LU.64 R24, [R1+0x3878] ;  /* 0x0038780001187983 */ /* 0x000ea20000300a00 */
[----:B------:R-:W-:Y:S01]  /*5fd10*/  HMMA.16816.F32 R32, R12, R20, R32 ;  /* 0x000000140c20723c */ /* 0x000fe20000001820 */
[----:B-1----:R-:W-:-:S02]  /*5fd20*/  IMAD.MOV.U32 R19, RZ, RZ, R20 ;  /* 0x000000ffff137224 */ /* 0x002fc400078e0014 */
[----:B------:R-:W-:-:S05]  /*5fd30*/  IMAD.MOV.U32 R18, RZ, RZ, R21 ;  /* 0x000000ffff127224 */ /* 0x000fca00078e0015 */
[C---:B--2---:R-:W-:Y:S01]  /*5fd40*/  HMMA.16816.F32 R44, R12.reuse, R24, R44 ;  /* 0x000000180c2c723c */ /* 0x044fe2000000182c */
[----:B------:R-:W-:Y:S01]  /*5fd50*/  STL.64 [R1+0x37e8], R26 ;  /* 0x0037e81a01007387 */ /* 0x000fe20000100a00 */
[----:B------:R0:W-:Y:S11]  /*5fd60*/  STL.64 [R1+0x37e0], R24 ;  /* 0x0037e01801007387 */ /* 0x0001f60000100a00 */
[----:B------:R-:W-:Y:S10]  /*5fd70*/  @!UPT UIADD3 URZ, URZ, URZ, URZ ;  /* 0x0000003f3f3ff290 */ /* 0x000ff4000fffe03f */
[----:B------:R1:W-:Y:S01]  /*5fd80*/  STL.64 [R1+0x240], R44 ;  /* 0x0002402c01007387 */ /* 0x0003e20000100a00 */
[----:B------:R2:W-:Y:S02]  /*5fd90*/  STL.64 [R1+0x248], R46 ;  /* 0x0002482e01007387 */ /* 0x0005e40000100a00 */
[----:B0-----:R-:W4:Y:S02]  /*5fda0*/  LDL.LU R24, [R1+0x3c0] ;  /* 0x0003c00001187983 */ /* 0x001f240000300800 */
[----:B------:R-:W4:Y:S01]  /*5fdb0*/  LDL.LU R25, [R1+0x3c4] ;  /* 0x0003c40001197983 */ /* 0x000f220000300800 */
[----:B------:R-:W4:Y:S01]  /*5fdc0*/  LDL.LU R26, [R1+0x3c8] ;  /* 0x0003c800011a7983 */ /* 0x000f220000300800 */
[----:B------:R-:W4:Y:S02]  /*5fdd0*/  LDL.LU R27, [R1+0x3cc] ;  /* 0x0003cc00011b7983 */ /* 0x000f240000300800 */
[----:B------:R0:W-:Y:S02]  /*5fde0*/  STL.64 [R1+0x230], R32 ;  /* 0x0002302001007387 */ /* 0x0001e40000100a00 */
[----:B------:R3:W-:Y:S01]  /*5fdf0*/  STL.64 [R1+0x238], R34 ;  /* 0x0002382201007387 */ /* 0x0007e20000100a00 */
[----:B-1----:R-:W4:Y:S01]  /*5fe00*/  LDL.LU R44, [R1+0x1350] ;  /* 0x00135000012c7983 */ /* 0x002f220000300800 */
[----:B------:R-:W4:Y:S02]  /*5fe10*/  LDL.LU R45, [R1+0x1354] ;  /* 0x00135400012d7983 */ /* 0x000f240000300800 */
[----:B--2---:R-:W2:Y:S02]  /*5fe20*/  LDL.LU R46, [R1+0x1358] ;  /* 0x00135800012e7983 */ /* 0x004ea40000300800 */
[----:B------:R-:W2:Y:S01]  /*5fe30*/  LDL.LU R47, [R1+0x135c] ;  /* 0x00135c00012f7983 */ /* 0x000ea20000300800 */
[----:B------:R-:W2:Y:S01]  /*5fe40*/  LDL.LU.64 R20, [R1+0x50] ;  /* 0x0000500001147983 */ /* 0x000ea20000300a00 */
[----:B------:R-:W-:Y:S01]  /*5fe50*/  HMMA.16816.F32 R4, R12, R40, R4 ;  /* 0x000000280c04723c */ /* 0x000fe20000001804 */
[----:B0-----:R-:W2:Y:S02]  /*5fe60*/  LDL.LU R32, [R1+0x1340] ;  /* 0x0013400001207983 */ /* 0x001ea40000300800 */
[----:B------:R-:W2:Y:S01]  /*5fe70*/  LDL.LU R33, [R1+0x1344] ;  /* 0x0013440001217983 */ /* 0x000ea20000300800 */
[----:B---3--:R-:W3:Y:S01]  /*5fe80*/  LDL.LU R34, [R1+0x1348] ;  /* 0x0013480001227983 */ /* 0x008ee20000300800 */
[----:B------:R-:W3:Y:S02]  /*5fe90*/  LDL.LU R35, [R1+0x134c] ;  /* 0x00134c0001237983 */ /* 0x000ee40000300800 */
[----:B------:R-:W-:-:S02]  /*5fea0*/  IMAD.MOV.U32 R31, RZ, RZ, R36 ;  /* 0x000000ffff1f7224 */ /* 0x000fc400078e0024 */
[----:B------:R-:W-:Y:S01]  /*5feb0*/  IMAD.MOV.U32 R61, RZ, RZ, R37 ;  /* 0x000000ffff3d7224 */ /* 0x000fe200078e0025 */
[C---:B----4-:R-:W-:Y:S11]  /*5fec0*/  HMMA.16816.F32 R24, R12.reuse, R36, R24 ;  /* 0x000000240c18723c */ /* 0x050ff60000001818 */
[----:B------:R-:W-:Y:S11]  /*5fed0*/  @!UPT UIADD3 URZ, URZ, URZ, URZ ;  /* 0x0000003f3f3ff290 */ /* 0x000ff6000fffe03f */
[----:B------:R-:W-:Y:S01]  /*5fee0*/  @!UPT UIADD3 URZ, URZ, URZ, URZ ;  /* 0x0000003f3f3ff290 */ /* 0x000fe2000fffe03f */
[----:B------:R-:W-:Y:S01]  /*5fef0*/  STL.64 [R1+0x220], R24 ;  /* 0x0002201801007387 */ /* 0x000fe20000100a00 */
[----:B------:R-:W-:Y:S02]  /*5ff00*/  STL.64 [R1+0x228], R26 ;  /* 0x0002281a01007387 */ /* 0x000fe40000100a00 */
[----:B------:R-:W4:Y:S02]  /*5ff10*/  LDL.LU R36, [R1+0x1330] ;  /* 0x0013300001247983 */ /* 0x000f240000300800 */
[----:B------:R-:W4:Y:S01]  /*5ff20*/  LDL.LU R37, [R1+0x1334] ;  /* 0x0013340001257983 */ /* 0x000f220000300800 */
[----:B------:R-:W4:Y:S01]  /*5ff30*/  LDL.LU R38, [R1+0x1338] ;  /* 0x0013380001267983 */ /* 0x000f220000300800 */
[----:B------:R-:W4:Y:S02]  /*5ff40*/  LDL.LU R39, [R1+0x133c] ;  /* 0x00133c0001277983 */ /* 0x000f240000300800 */
[----:B------:R-:W-:Y:S02]  /*5ff50*/  STL.64 [R1+0x210], R4 ;  /* 0x0002100401007387 */ /* 0x000fe40000100a00 */
[----:B------:R0:W-:Y:S02]  /*5ff60*/  STL.64 [R1+0x218], R6 ;  /* 0x0002180601007387 */ /* 0x0001e40000100a00 */
[----:B0-----:R-:W-:Y:S01]  /*5ff70*/  HMMA.16816.F32 R4, R12, R16, R8 ;  /* 0x000000100c04723c */ /* 0x001fe20000001808 */
[----:B------:R-:W-:-:S02]  /*5ff80*/  IMAD.MOV.U32 R25, RZ, RZ, R40 ;  /* 0x000000ffff197224 */ /* 0x000fc400078e0028 */
[----:B------:R-:W-:Y:S01]  /*5ff90*/  IMAD.MOV.U32 R24, RZ, RZ, R41 ;  /* 0x000000ffff187224 */ /* 0x000fe200078e0029 */
[----:B------:R-:W3:Y:S01]  /*5ffa0*/  LDL.LU R40, [R1+0x1320] ;  /* 0x0013200001287983 */ /* 0x000ee20000300800 */
[----:B------:R-:W3:Y:S02]  /*5ffb0*/  LDL.LU R41, [R1+0x1324] ;  /* 0x0013240001297983 */ /* 0x000ee40000300800 */
[----:B------:R-:W3:Y:S02]  /*5ffc0*/  LDL.LU R42, [R1+0x1328] ;  /* 0x00132800012a7983 */ /* 0x000ee40000300800 */
[----:B------:R-:W3:Y:S01]  /*5ffd0*/  LDL.LU R43, [R1+0x132c] ;  /* 0x00132c00012b7983 */ /* 0x000ee20000300800 */
[----:B------:R-:W3:Y:S11]  /*5ffe0*/  LDL.LU R8, [R1+0x1310] ;  /* 0x0013100001087983 */ /* 0x000ef60000300800 */
[----:B------:R-:W-:Y:S02]  /*5fff0*/  @!UPT UIADD3 URZ, URZ, URZ, URZ ;  /* 0x0000003f3f3ff290 */ /* 0x000fe4000fffe03f */
[----:B------:R-:W-:Y:S01]  /*60000*/  STL.64 [R1+0x200], R4 ;  /* 0x0002000401007387 */ /* 0x000fe20000100a00 */
[----:B------:R-:W-:Y:S02]  /*60010*/  STL.64 [R1+0x208], R6 ;  /* 0x0002080601007387 */ /* 0x000fe40000100a00 */
[----:B------:R-:W0:Y:S01]  /*60020*/  LDSM.16.MT88.4 R4, [R0+0x6000] ;  /* 0x006000000004783b */ /* 0x000e220000004200 */
[----:B--2---:R-:W-:Y:S01]  /*60030*/  HMMA.16816.F32 R44, R12, R20, R44 ;  /* 0x000000140c2c723c */ /* 0x004fe2000000182c */
[----:B------:R-:W2:Y:S02]  /*60040*/  LDL.LU R9, [R1+0x1314] ;  /* 0x0013140001097983 */ /* 0x000ea40000300800 */
[----:B------:R-:W2:Y:S02]  /*60050*/  LDL.LU R10, [R1+0x1318] ;  /* 0x00131800010a7983 */ /* 0x000ea40000300800 */
[----:B------:R-:W2:Y:S02]  /*60060*/  LDL.LU R11, [R1+0x131c] ;  /* 0x00131c00010b7983 */ /* 0x000ea40000300800 */
[----:B------:R-:W-:Y:S02]  /*60070*/  STL.64 [R1+0x3790], R16 ;  /* 0x0037901001007387 */ /* 0x000fe40000100a00 */
[----:B------:R-:W-:-:S02]  /*60080*/  IMAD.MOV.U32 R3, RZ, RZ, R20 ;  /* 0x000000ffff037224 */ /* 0x000fc400078e0014 */
[----:B------:R-:W-:Y:S01]  /*60090*/  IMAD.MOV.U32 R2, RZ, RZ, R21 ;  /* 0x000000ffff027224 */ /* 0x000fe200078e0015 */
[----:B0-----:R-:W-:Y:S01]  /*600a0*/  STL.64 [R1+0x3708], R6 ;  /* 0x0037080601007387 */ /* 0x001fe20000100a00 */
[----:B------:R0:W-:Y:S03]  /*600b0*/  STL.64 [R1+0x3700], R4 ;  /* 0x0037000401007387 */ /* 0x0001e60000100a00 */
[----:B0-----:R-:W2:Y:S01]  /*600c0*/  LDL.LU R4, [R1+0x460] ;  /* 0x0004600001047983 */ /* 0x001ea20000300800 */
[----:B------:R-:W2:Y:S02]  /*600d0*/  LDL.LU R5, [R1+0x464] ;  /* 0x0004640001057983 */ /* 0x000ea40000300800 */
[----:B------:R-:W2:Y:S02]  /*600e0*/  LDL.LU R6, [R1+0x468] ;  /* 0x0004680001067983 */ /* 0x000ea40000300800 */
[----:B------:R-:W2:Y:S02]  /*600f0*/  LDL.LU R7, [R1+0x46c] ;  /* 0x00046c0001077983 */ /* 0x000ea40000300800 */
[----:B------:R-:W-:Y:S01]  /*60100*/  STL.64 [R1+0x1f0], R44 ;  /* 0x0001f02c01007387 */ /* 0x000fe20000100a00 */
[----:B------:R0:W-:Y:S03]  /*60110*/  STL.64 [R1+0x1f8], R46 ;  /* 0x0001f82e01007387 */ /* 0x0001e60000100a00 */
[----:B0-----:R-:W2:Y:S01]  /*60120*/  LDL.LU.64 R46, [R1+0x3870] ;  /* 0x00387000012e7983 */ /* 0x001ea20000300a00 */
[----:B------:R-:W2:Y:S02]  /*60130*/  LDL.LU.64 R44, [R1+0x3868] ;  /* 0x00386800012c7983 */ /* 0x000ea40000300a00 */
[----:B------:R-:W2:Y:S02]  /*60140*/  LDL.LU.64 R22, [R1+0x3860] ;  /* 0x0038600001167983 */ /* 0x000ea40000300a00 */
[----:B------:R-:W3:Y:S02]  /*60150*/  LDL.LU.64 R20, [R1+0x3858] ;  /* 0x0038580001147983 */ /* 0x000ee40000300a00 */
[C---:B---3--:R-:W-:Y:S11]  /*60160*/  HMMA.16816.F32 R32, R12.reuse, R20, R32 ;  /* 0x000000140c20723c */ /* 0x048ff60000001820 */
[----:B------:R-:W-:Y:S11]  /*60170*/  @!UPT UIADD3 URZ, URZ, URZ, URZ ;  /* 0x0000003f3f3ff290 */ /* 0x000ff6000fffe03f */
[----:B------:R-:W-:Y:S01]  /*60180*/  @!UPT UIADD3 URZ, URZ, URZ, URZ ;  /* 0x0000003f3f3ff290 */ /* 0x000fe2000fffe03f */
[----:B------:R-:W-:Y:S01]  /*60190*/  STL.64 [R1+0x1e0], R32 ;  /* 0x0001e02001007387 */ /* 0x000fe20000100a00 */
[----:B------:R0:W-:Y:S03]  /*601a0*/  STL.64 [R1+0x1e8], R34 ;  /* 0x0001e82201007387 */ /* 0x0001e60000100a00 */
[----:B0-----:R-:W3:Y:S01]  /*601b0*/  LDL.LU.64 R34, [R1+0x3850] ;  /* 0x0038500001227983 */ /* 0x001ee20000300a00 */
[----:B------:R-:W4:Y:S02]  /*601c0*/  LDL.LU.64 R32, [R1+0x3848] ;  /* 0x0038480001207983 */ /* 0x000f240000300a00 */
[----:B--2---:R-:W-:Y:S02]  /*601d0*/  STL.64 [R1+0x3760], R22 ;  /* 0x0037601601007387 */ /* 0x004fe40000100a00 */
        /* <DEDUP_REMOVED lines=26> */
[----:B------:R0:W-:Y:S02]  /*60380*/  STL.64 [R1+0x3738], R36 ;  /* 0x0037382401007387 */ /* 0x0001e40000100a00 */
[----:B0-----:R-:W4:Y:S01]  /*60390*/  LDL.LU R36, [R1+0x1300] ;  /* 0x0013000001247983 */ /* 0x001f220000300800 */
[----:B------:R-:W4:Y:S02]  /*603a0*/  LDL.LU R37, [R1+0x1304] ;  /* 0x0013040001257983 */ /* 0x000f240000300800 */
[----:B------:R-:W4:Y:S02]  /*603b0*/  LDL.LU R38, [R1+0x1308] ;  /* 0x0013080001267983 */ /* 0x000f240000300800 */
[----:B------:R-:W4:Y:S01]  /*603c0*/  LDL.LU R39, [R1+0x130c] ;  /* 0x00130c0001277983 */ /* 0x000f220000300800 */
[C---:B---3--:R-:W-:Y:S08]  /*603d0*/  HMMA.16816.F32 R32, R12.reuse, R48, R32 ;  /* 0x000000300c20723c */ /* 0x048ff00000001820 */
[C---:B------:R-:W-:Y:S08]  /*603e0*/  HMMA.16816.F32 R20, R12.reuse, R52, R20 ;  /* 0x000000340c14723c */ /* 0x040ff00000001814 */
[C---:B------:R-:W-:Y:S08]  /*603f0*/  HMMA.16816.F32 R4, R12.reuse, R56, R4 ;  /* 0x000000380c04723c */ /* 0x040ff00000001804 */
[C---:B--2---:R-:W-:Y:S08]  /*60400*/  HMMA.16816.F32 R8, R12.reuse, R40, R8 ;  /* 0x000000280c08723c */ /* 0x044ff00000001808 */
[----:B----4-:R-:W-:Y:S11]  /*60410*/  HMMA.16816.F32 R36, R12, R44, R36 ;  /* 0x0000002c0c24723c */ /* 0x010ff60000001824 */
        /* <DEDUP_REMOVED lines=13> */
[----:B------:R-:W-:Y:S02]  /*604f0*/  STL.64 [R1+0x190], R32 ;  /* 0x0001902001007387 */ /* 0x000fe40000100a00 */
[----:B------:R-:W-:Y:S01]  /*60500*/  STL.64 [R1+0x198], R34 ;  /* 0x0001982201007387 */ /* 0x000fe20000100a00 */
[----:B------:R-:W-:Y:S01]  /*60510*/  STL.64 [R1+0x37a0], R54 ;  /* 0x0037a03601007387 */ /* 0x000fe20000100a00 */
[----:B------:R1:W-:Y:S02]  /*60520*/  STL.64 [R1+0x3798], R52 ;  /* 0x0037983401007387 */ /* 0x0003e40000100a00 */
[----:B------:R-:W-:Y:S02]  /*60530*/  STL.64 [R1+0x180], R20 ;  /* 0x0001801401007387 */ /* 0x000fe40000100a00 */
[----:B------:R-:W-:Y:S01]  /*60540*/  STL.64 [R1+0x188], R22 ;  /* 0x0001881601007387 */ /* 0x000fe20000100a00 */
[----:B------:R-:W-:Y:S01]  /*60550*/  STL.64 [R1+0x37b0], R58 ;  /* 0x0037b03a01007387 */ /* 0x000fe20000100a00 */
[----:B------:R-:W-:Y:S02]  /*60560*/  STL.64 [R1+0x37a8], R56 ;  /* 0x0037a83801007387 */ /* 0x000fe40000100a00 */
[----:B------:R-:W-:Y:S02]  /*60570*/  STL.64 [R1+0x170], R4 ;  /* 0x0001700401007387 */ /* 0x000fe40000100a00 */
[----:B------:R-:W-:Y:S01]  /*60580*/  STL.64 [R1+0x178], R6 ;  /* 0x0001780601007387 */ /* 0x000fe20000100a00 */
[----:B------:R-:W3:Y:S01]  /*60590*/  LDL.LU R12, [R1+0xac0] ;  /* 0x000ac000010c7983 */ /* 0x000ee20000300800 */
[----:B------:R-:W3:Y:S02]  /*605a0*/  LDL.LU R13, [R1+0xac4] ;  /* 0x000ac400010d7983 */ /* 0x000ee40000300800 */
[----:B------:R-:W4:Y:S02]  /*605b0*/  LDL.LU R14, [R1+0xac8] ;  /* 0x000ac800010e7983 */ /* 0x000f240000300800 */
[----:B------:R-:W4:Y:S02]  /*605c0*/  LDL.LU R15, [R1+0xacc] ;  /* 0x000acc00010f7983 */ /* 0x000f240000300800 */
[----:B----4-:R-:W-:Y:S01]  /*605d0*/  STL.64 [R1+0x37c0], R14 ;  /* 0x0037c00e01007387 */ /* 0x010fe20000100a00 */
[----:B---3--:R-:W-:Y:S02]  /*605e0*/  STL.64 [R1+0x37b8], R12 ;  /* 0x0037b80c01007387 */ /* 0x008fe40000100a00 */
[----:B0-----:R-:W3:Y:S02]  /*605f0*/  LDL.LU R48, [R1+0x3f0] ;  /* 0x0003f00001307983 */ /* 0x001ee40000300800 */
[----:B------:R-:W3:Y:S01]  /*60600*/  LDL.LU R49, [R1+0x3f4] ;  /* 0x0003f40001317983 */ /* 0x000ee20000300800 */
[----:B------:R-:W4:Y:S01]  /*60610*/  LDL.LU R50, [R1+0x3f8] ;  /* 0x0003f80001327983 */ /* 0x000f220000300800 */
[----:B------:R-:W4:Y:S02]  /*60620*/  LDL.LU R51, [R1+0x3fc] ;  /* 0x0003fc0001337983 */ /* 0x000f240000300800 */
[----:B------:R-:W-:-:S02]  /*60630*/  IMAD.MOV.U32 R16, RZ, RZ, R25 ;  /* 0x000000ffff107224 */ /* 0x000fc400078e0019 */
[----:B------:R-:W-:Y:S01]  /*60640*/  IMAD.MOV.U32 R17, RZ, RZ, R24 ;  /* 0x000000ffff117224 */ /* 0x000fe200078e0018 */
[----:B----4-:R-:W-:Y:S01]  /*60650*/  STL.64 [R1+0x37d0], R50 ;  /* 0x0037d03201007387 */ /* 0x010fe20000100a00 */
[----:B---3--:R-:W-:Y:S03]  /*60660*/  STL.64 [R1+0x37c8], R48 ;  /* 0x0037c83001007387 */ /* 0x008fe60000100a00 */
[----:B------:R-:W-:Y:S02]  /*60670*/  STL.64 [R1+0x37d8], R16 ;  /* 0x0037d81001007387 */ /* 0x000fe40000100a00 */
[----:B-1----:R-:W3:Y:S01]  /*60680*/  LDL.LU R52, [R1+0x400] ;  /* 0x0004000001347983 */ /* 0x002ee20000300800 */
[----:B------:R-:W3:Y:S01]  /*60690*/  LDL.LU R53, [R1+0x404] ;  /* 0x0004040001357983 */ /* 0x000ee20000300800 */
[----:B------:R-:W4:Y:S02]  /*606a0*/  LDL.LU R54, [R1+0x408] ;  /* 0x0004080001367983 */ /* 0x000f240000300800 */
[----:B------:R-:W4:Y:S02]  /*606b0*/  LDL.LU R55, [R1+0x40c] ;  /* 0x00040c0001377983 */ /* 0x000f240000300800 */
[----:B------:R-:W-:-:S02]  /*606c0*/  IMAD.MOV.U32 R40, RZ, RZ, R60 ;  /* 0x000000ffff287224 */ /* 0x000fc400078e003c */
[----:B------:R-:W-:Y:S01]  /*606d0*/  IMAD.MOV.U32 R41, RZ, RZ, R30 ;  /* 0x000000ffff297224 */ /* 0x000fe200078e001e */
[----:B----4-:R-:W-:Y:S01]  /*606e0*/  STL.64 [R1+0x37f8], R54 ;  /* 0x0037f83601007387 */ /* 0x010fe20000100a00 */
[----:B---3--:R0:W-:Y:S02]  /*606f0*/  STL.64 [R1+0x37f0], R52 ;  /* 0x0037f03401007387 */ /* 0x0081e40000100a00 */
[----:B------:R-:W3:Y:S02]  /*60700*/  LDL.LU R60, [R1+0x3810] ;  /* 0x00381000013c7983 */ /* 0x000ee40000300800 */
[----:B------:R-:W4:Y:S01]  /*60710*/  LDL.LU R30, [R1+0x380c] ;  /* 0x00380c00011e7983 */ /* 0x000f220000300800 */
[----:B------:R-:W2:Y:S01]  /*60720*/  LDL.LU R24, [R1+0x440] ;  /* 0x0004400001187983 */ /* 0x000ea20000300800 */
[----:B------:R-:W2:Y:S02]  /*60730*/  LDL.LU R25, [R1+0x444] ;  /* 0x0004440001197983 */ /* 0x000ea40000300800 */
[----:B------:R-:W2:Y:S02]  /*60740*/  LDL.LU R26, [R1+0x448] ;  /* 0x00044800011a7983 */ /* 0x000ea40000300800 */
[----:B------:R-:W2:Y:S01]  /*60750*/  LDL.LU R27, [R1+0x44c] ;  /* 0x00044c00011b7983 */ /* 0x000ea20000300800 */
[----:B0-----:R-:W2:Y:S01]  /*60760*/  LDL.LU R52, [R1+0x450] ;  /* 0x0004500001347983 */ /* 0x001ea20000300800 */
[----:B------:R-:W2:Y:S02]  /*60770*/  LDL.LU R53, [R1+0x454] ;  /* 0x0004540001357983 */ /* 0x000ea40000300800 */
[----:B------:R-:W2:Y:S02]  /*60780*/  LDL.LU R54, [R1+0x458] ;  /* 0x0004580001367983 */ /* 0x000ea40000300800 */
[----:B------:R-:W2:Y:S02]  /*60790*/  LDL.LU R55, [R1+0x45c] ;  /* 0x00045c0001377983 */ /* 0x000ea40000300800 */
[----:B------:R-:W-:-:S02]  /*607a0*/  IMAD.MOV.U32 R56, RZ, RZ, R31 ;  /* 0x000000ffff387224 */ /* 0x000fc400078e001f */
[----:B------:R-:W-:Y:S01]  /*607b0*/  IMAD.MOV.U32 R57, RZ, RZ, R61 ;  /* 0x000000ffff397224 */ /* 0x000fe200078e003d */
[----:B------:R-:W4:Y:S01]  /*607c0*/  LDL.LU R31, [R1+0x3808] ;  /* 0x00380800011f7983 */ /* 0x000f220000300800 */
        /* <DEDUP_REMOVED lines=10> */
[----:B------:R-:W-:Y:S01]  /*60870*/  IMAD.MOV.U32 R49, RZ, RZ, R18 ;  /* 0x000000ffff317224 */ /* 0x000fe200078e0012 */
[----:B------:R-:W3:Y:S01]  /*60880*/  LDL.LU R17, [R1+0x424] ;  /* 0x0004240001117983 */ /* 0x000ee20000300800 */
[----:B------:R-:W-:-:S02]  /*60890*/  IMAD.MOV.U32 R48, RZ, RZ, R19 ;  /* 0x000000ffff307224 */ /* 0x000fc400078e0013 */
[----:B------:R-:W3:Y:S02]  /*608a0*/  LDL.LU R18, [R1+0x428] ;  /* 0x0004280001127983 */ /* 0x000ee40000300800 */
[----:B------:R-:W3:Y:S01]  /*608b0*/  LDL.LU R19, [R1+0x42c] ;  /* 0x00042c0001137983 */ /* 0x000ee20000300800 */
[----:B------:R-:W3:Y:S01]  /*608c0*/  LDL.LU R32, [R1+0xb30] ;  /* 0x000b300001207983 */ /* 0x000ee20000300800 */
[----:B------:R-:W3:Y:S02]  /*608d0*/  LDL.LU R33, [R1+0xb34] ;  /* 0x000b340001217983 */ /* 0x000ee40000300800 */
[----:B------:R-:W3:Y:S02]  /*608e0*/  LDL.LU R34, [R1+0xb38] ;  /* 0x000b380001227983 */ /* 0x000ee40000300800 */
[----:B------:R-:W3:Y:S02]  /*608f0*/  LDL.LU R35, [R1+0xb3c] ;  /* 0x000b3c0001237983 */ /* 0x000ee40000300800 */
[----:B------:R-:W-:-:S02]  /*60900*/  IMAD.MOV.U32 R20, RZ, RZ, R3 ;  /* 0x000000ffff147224 */ /* 0x000fc400078e0003 */
        /* <DEDUP_REMOVED lines=9> */
[C---:B--2---:R-:W-:Y:S08]  /*609a0*/  HMMA.16816.F32 R52, R8.reuse, R28, R52 ;  /* 0x0000001c0834723c */ /* 0x044ff00000001834 */
[C---:B------:R-:W-:Y:S11]  /*609b0*/  HMMA.16816.F32 R40, R8.reuse, R40, R24 ;  /* 0x000000280828723c */ /* 0x040ff60000001818 */
[----:B------:R-:W-:Y:S04]  /*609c0*/  @!UPT UIADD3 URZ, URZ, URZ, URZ ;  /* 0x0000003f3f3ff290 */ /* 0x000fe8000fffe03f */
[----:B------:R-:W-:Y:S01]  /*609d0*/  STL.64 [R1+0x460], R52 ;  /* 0x0004603401007387 */ /* 0x000fe20000100a00 */
[----:B------:R0:W-:Y:S03]  /*609e0*/  STL.64 [R1+0x468], R54 ;  /* 0x0004683601007387 */ /* 0x0001e60000100a00 */
[----:B0-----:R-:W2:Y:S01]  /*609f0*/  LDL.LU.64 R54, [R1+0x37f8] ;  /* 0x0037f80001367983 */ /* 0x001ea20000300a00 */
[----:B------:R-:W2:Y:S02]  /*60a00*/  LDL.LU.64 R52, [R1+0x37f0] ;  /* 0x0037f00001347983 */ /* 0x000ea40000300a00 */
[----:B------:R-:W2:Y:S02]  /*60a10*/  LDL.LU.64 R26, [R1+0x37e8] ;  /* 0x0037e800011a7983 */ /* 0x000ea40000300a00 */
[----:B------:R-:W2:Y:S01]  /*60a20*/  LDL.LU.64 R24, [R1+0x37e0] ;  /* 0x0037e00001187983 */ /* 0x000ea20000300a00 */
[----:B------:R0:W-:Y:S01]  /*60a30*/  STL.64 [R1+0x450], R40 ;  /* 0x0004502801007387 */ /* 0x0001e20000100a00 */
[----:B------:R1:W-:Y:S03]  /*60a40*/  STL.64 [R1+0x458], R42 ;  /* 0x0004582a01007387 */ /* 0x0003e60000100a00 */
[----:B0-----:R-:W4:Y:S01]  /*60a50*/  LDL.LU R40, [R1+0xb10] ;  /* 0x000b100001287983 */ /* 0x001f220000300800 */
[----:B------:R-:W4:Y:S02]  /*60a60*/  LDL.LU R41, [R1+0xb14] ;  /* 0x000b140001297983 */ /* 0x000f240000300800 */
[----:B-1----:R-:W4:Y:S02]  /*60a70*/  LDL.LU R42, [R1+0xb18] ;  /* 0x000b1800012a7983 */ /* 0x002f240000300800 */
[----:B------:R-:W4:Y:S01]  /*60a80*/  LDL.LU R43, [R1+0xb1c] ;  /* 0x000b1c00012b7983 */ /* 0x000f220000300800 */
[C---:B---3--:R-:W-:Y:S08]  /*60a90*/  HMMA.16816.F32 R48, R8.reuse, R48, R16 ;  /* 0x000000300830723c */ /* 0x048ff00000001810 */
        /* <DEDUP_REMOVED lines=11> */
[----:B------:R-:W3:Y:S01]  /*60b50*/  LDL.LU R25, [R1+0x964] ;  /* 0x0009640001197983 */ /* 0x000ee20000300800 */
[----:B0-----:R-:W3:Y:S01]  /*60b60*/  LDL.LU R26, [R1+0x968] ;  /* 0x00096800011a7983 */ /* 0x001ee20000300800 */
[----:B------:R-:W3:Y:S02]  /*60b70*/  LDL.LU R27, [R1+0x96c] ;  /* 0x00096c00011b7983 */ /* 0x000ee40000300800 */
[----:B------:R-:W2:Y:S01]  /*60b80*/  LDL.LU.64 R16, [R1+0x37d8] ;  /* 0x0037d80001107983 */ /* 0x000ea20000300a00 */
[C---:B------:R-:W-:Y:S01]  /*60b90*/  HMMA.16816.F32 R56, R8.reuse, R56, R12 ;  /* 0x000000380838723c */ /* 0x040fe2000000180c */
[----:B------:R-:W-:Y:S01]  /*60ba0*/  STL.64 [R1+0x430], R48 ;  /* 0x0004303001007387 */ /* 0x000fe20000100a00 */
[----:B------:R0:W-:Y:S03]  /*60bb0*/  STL.64 [R1+0x438], R50 ;  /* 0x0004383201007387 */ /* 0x0001e60000100a00 */
[----:B0-----:R-:W3:Y:S01]  /*60bc0*/  LDL.LU.64 R50, [R1+0x37d0] ;  /* 0x0037d00001327983 */ /* 0x001ee20000300a00 */
[----:B------:R-:W3:Y:S02]  /*60bd0*/  LDL.LU.64 R48, [R1+0x37c8] ;  /* 0x0037c80001307983 */ /* 0x000ee40000300a00 */
[----:B------:R-:W3:Y:S02]  /*60be0*/  LDL.LU.64 R14, [R1+0x37c0] ;  /* 0x0037c000010e7983 */ /* 0x000ee40000300a00 */
[----:B------:R-:W3:Y:S11]  /*60bf0*/  LDL.LU.64 R12, [R1+0x37b8] ;  /* 0x0037b800010c7983 */ /* 0x000ef60000300a00 */
[----:B------:R-:W-:Y:S02]  /*60c00*/  @!UPT UIADD3 URZ, URZ, URZ, URZ ;  /* 0x0000003f3f3ff290 */ /* 0x000fe4000fffe03f */
[----:B------:R-:W-:Y:S01]  /*60c10*/  STL.64 [R1+0x420], R56 ;  /* 0x0004203801007387 */ /* 0x000fe20000100a00 */
[----:B------:R0:W-:Y:S03]  /*60c20*/  STL.64 [R1+0x428], R58 ;  /* 0x0004283a01007387 */ /* 0x0001e60000100a00 */
[----:B0-----:R-:W3:Y:S01]  /*60c30*/  LDL.LU.64 R58, [R1+0x37b0] ;  /* 0x0037b000013a7983 */ /* 0x001ee20000300a00 */
[----:B------:R-:W3:Y:S01]  /*60c40*/  LDL.LU.64 R56, [R1+0x37a8] ;  /* 0x0037a80001387983 */ /* 0x000ee20000300a00 */
[----:B--2---:R-:W-:Y:S02]  /*60c50*/  HMMA.16816.F32 R16, R8, R16, R52 ;  /* 0x000000100810723c */ /* 0x004fe40000001834 */
[----:B------:R-:W2:Y:S01]  /*60c60*/  LDL.LU.64 R54, [R1+0x37a0] ;  /* 0x0037a00001367983 */ /* 0x000ea20000300a00 */
[----:B------:R-:W2:Y:S11]  /*60c70*/  LDL.LU.64 R52, [R1+0x3798] ;  /* 0x0037980001347983 */ /* 0x000eb60000300a00 */
[----:B------:R-:W-:Y:S09]  /*60c80*/  @!UPT UIADD3 URZ, URZ, URZ, URZ ;  /* 0x0000003f3f3ff290 */ /* 0x000ff2000fffe03f */
[----:B------:R0:W-:Y:S01]  /*60c90*/  STL.64 [R1+0x410], R16 ;  /* 0x0004101001007387 */ /* 0x0001e20000100a00 */
[----:B------:R3:W-:Y:S03]  /*60ca0*/  STL.64 [R1+0x418], R18 ;  /* 0x0004181201007387 */ /* 0x0007e60000100a00 */
[----:B0-----:R-:W3:Y:S01]  /*60cb0*/  LDL.LU.64 R16, [R1+0x3790] ;  /* 0x0037900001107983 */ /* 0x001ee20000300a00 */
[----:B------:R-:W-:-:S07]  /*60cc0*/  IMAD.MOV.U32 R21, RZ, RZ, R2 ;  /* 0x000000ffff157224 */ /* 0x000fce00078e0002 */
[C---:B------:R-:W-:Y:S08]  /*60cd0*/  HMMA.16816.F32 R20, R8.reuse, R20, R44 ;  /* 0x000000140814723c */ /* 0x040ff0000000182c */
[----:B---3--:R-:W-:Y:S01]  /*60ce0*/  HMMA.16816.F32 R16, R8, R16, R48 ;  /* 0x000000100810723c */ /* 0x008fe20000001830 */
[----:B------:R-:W3:Y:S01]  /*60cf0*/  LDL.LU.64 R50, [R1+0x3788] ;  /* 0x0037880001327983 */ /* 0x000ee20000300a00 */
[----:B------:R-:W2:Y:S11]  /*60d00*/  LDL.LU.64 R48, [R1+0x3780] ;  /* 0x0037800001307983 */ /* 0x000eb60000300a00 */
        /* <DEDUP_REMOVED lines=8> */
[----:B---3--:R-:W-:-:S02]  /*60d90*/  IMAD.MOV.U32 R18, RZ, RZ, R51 ;  /* 0x000000ffff127224 */ /* 0x008fc400078e0033 */
[----:B------:R-:W-:Y:S01]  /*60da0*/  IMAD.MOV.U32 R19, RZ, RZ, R50 ;  /* 0x000000ffff137224 */ /* 0x000fe200078e0032 */
[----:B------:R-:W3:Y:S01]  /*60db0*/  LDL.LU R51, [R1+0x377c] ;  /* 0x00377c0001337983 */ /* 0x000ee20000300800 */
[----:B------:R-:W2:Y:S02]  /*60dc0*/  LDL.LU R50, [R1+0x3778] ;  /* 0x0037780001327983 */ /* 0x000ea40000300800 */
[----:B------:R-:W-:Y:S02]  /*60dd0*/  STL [R1+0x336c], R0 ;  /* 0x00336c0001007387 */ /* 0x000fe40000100800 */
        /* <DEDUP_REMOVED lines=21> */
[----:B------:R-:W2:Y:S01]  /*60f30*/  LDL.LU R32, [R1+0xae0] ;  /* 0x000ae00001207983 */ /* 0x000ea20000300800 */
[----:B------:R-:W2:Y:S04]  /*60f40*/  LDL.LU R33, [R1+0xae4] ;  /* 0x000ae40001217983 */ /* 0x000ea80000300800 */
[----:B0-----:R-:W2:Y:S01]  /*60f50*/  LDL.LU R34, [R1+0xae8] ;  /* 0x000ae80001227983 */ /* 0x001ea20000300800 */
[----:B------:R-:W-:-:S02]  /*60f60*/  IMAD.MOV.U32 R35, RZ, RZ, R46 ;  /* 0x000000ffff237224 */ /* 0x000fc400078e002e */
[----:B------:R-:W2:Y:S01]  /*60f70*/  LDL.LU R46, [R1+0x3730] ;  /* 0x00373000012e7983 */ /* 0x000ea20000300800 */
[----:B----4-:R-:W-:Y:S11]  /*60f80*/  HMMA.16816.F32 R40, R8, R36, R40 ;  /* 0x000000240828723c */ /* 0x010ff60000001828 */
[----:B------:R-:W-:Y:S11]  /*60f90*/  @!UPT UIADD3 URZ, URZ, URZ, URZ ;  /* 0x0000003f3f3ff290 */ /* 0x000ff6000fffe03f */
[----:B------:R-:W-:Y:S01]  /*60fa0*/  @!UPT UIADD3 URZ, URZ, URZ, URZ ;  /* 0x0000003f3f3ff290 */ /* 0x000fe2000fffe03f */
[----:B------:R-:W-:Y:S01]  /*60fb0*/  STL.64 [R1+0x3c0], R40 ;  /* 0x0003c02801007387 */ /* 0x000fe20000100a00 */
[----:B------:R0:W-:Y:S03]  /*60fc0*/  STL.64 [R1+0x3c8], R42 ;  /* 0x0003c82a01007387 */ /* 0x0001e60000100a00 */
[----:B0-----:R-:W4:Y:S01]  /*60fd0*/  LDL.LU.64 R42, [R1+0x3728] ;  /* 0x00372800012a7983 */ /* 0x001f220000300a00 */
[----:B------:R-:W4:Y:S02]  /*60fe0*/  LDL.LU.64 R40, [R1+0x3720] ;  /* 0x0037200001287983 */ /* 0x000f240000300a00 */
[----:B--2---:R0:W-:Y:S02]  /*60ff0*/  STL.64 [R1+0x36c8], R38 ;  /* 0x0036c82601007387 */ /* 0x0041e40000100a00 */
[----:B------:R-:W-:Y:S02]  /*61000*/  IMAD.MOV.U32 R37, RZ, RZ, R47 ;  /* 0x000000ffff257224 */ /* 0x000fe400078e002f */
[----:B0-----:R-:W-:-:S02]  /*61010*/  IMAD.MOV.U32 R38, RZ, RZ, R50 ;  /* 0x000000ffff267224 */ /* 0x001fc400078e0032 */
[----:B---3--:R-:W-:Y:S02]  /*61020*/  IMAD.MOV.U32 R39, RZ, RZ, R51 ;  /* 0x000000ffff277224 */ /* 0x008fe400078e0033 */
[----:B----4-:R-:W-:Y:S02]  /*61030*/  IMAD.MOV.U32 R36, RZ, RZ, R43 ;  /* 0x000000ffff247224 */ /* 0x010fe400078e002b */
[----:B------:R-:W2:Y:S01]  /*61040*/  LDL.LU R43, [R1+0x371c] ;  /* 0x00371c00012b7983 */ /* 0x000ea20000300800 */
[----:B------:R-:W3:Y:S02]  /*61050*/  LDL.LU R47, [R1+0x3718] ;  /* 0x00371800012f7983 */ /* 0x000ee40000300800 */
[----:B------:R-:W4:Y:S02]  /*61060*/  LDL.LU R50, [R1+0x3714] ;  /* 0x0037140001327983 */ /* 0x000f240000300800 */
[----:B------:R-:W4:Y:S01]  /*61070*/  LDL.LU R51, [R1+0x3710] ;  /* 0x0037100001337983 */ /* 0x000f220000300800 */
[C---:B------:R-:W-:Y:S11]  /*61080*/  HMMA.16816.F32 R4, R8.reuse, R40, R4 ;  /* 0x000000280804723c */ /* 0x040ff60000001804 */
[----:B------:R-:W-:Y:S11]  /*61090*/  @!UPT UIADD3 URZ, URZ, URZ, URZ ;  /* 0x0000003f3f3ff290 */ /* 0x000ff6000fffe03f */
[----:B------:R-:W-:Y:S01]  /*610a0*/  @!UPT UIADD3 URZ, URZ, URZ, URZ ;  /* 0x0000003f3f3ff290 */ /* 0x000fe2000fffe03f */
[----:B------:R-:W-:Y:S01]  /*610b0*/  STL.64 [R1+0x3b0], R4 ;  /* 0x0003b00401007387 */ /* 0x000fe20000100a00 */
[----:B------:R0:W-:Y:S03]  /*610c0*/  STL.64 [R1+0x3b8], R6 ;  /* 0x0003b80601007387 */ /* 0x0001e60000100a00 */
[----:B0-----:R-:W4:Y:S01]  /*610d0*/  LDL.LU.64 R6, [R1+0x3708] ;  /* 0x0037080001067983 */ /* 0x001f220000300a00 */
[----:B------:R-:W4:Y:S03]  /*610e0*/  LDL.LU.64 R4, [R1+0x3700] ;  /* 0x0037000001047983 */ /* 0x000f260000300a00 */
[----:B--2---:R0:W-:Y:S02]  /*610f0*/  STL.64 [R1+0x3698], R42 ;  /* 0x0036982a01007387 */ /* 0x0041e40000100a00 */
[C---:B0-----:R-:W-:Y:S08]  /*61100*/  HMMA.16816.F32 R40, R8.reuse, R44, R36 ;  /* 0x0000002c0828723c */ /* 0x041ff00000001824 */
[C---:B------:R-:W-:Y:S01]  /*61110*/  HMMA.16816.F32 R36, R8.reuse, R48, R32 ;  /* 0x000000300824723c */ /* 0x040fe20000001820 */
[----:B---3--:R-:W-:Y:S07]  /*61120*/  STL.64 [R1+0x3690], R46 ;  /* 0x0036902e01007387 */ /* 0x008fee0000100a00 */
[C---:B------:R-:W-:Y:S08]  /*61130*/  HMMA.16816.F32 R32, R8.reuse, R52, R16 ;  /* 0x000000340820723c */ /* 0x040ff00000001810 */
[----:B------:R-:W-:Y:S01]  /*61140*/  HMMA.16816.F32 R16, R8, R56, R24 ;  /* 0x000000380810723c */ /* 0x000fe20000001818 */
[----:B------:R-:W-:Y:S01]  /*61150*/  STL.64 [R1+0x3a0], R40 ;  /* 0x0003a02801007387 */ /* 0x000fe20000100a00 */
[----:B------:R-:W-:Y:S02]  /*61160*/  STL.64 [R1+0x3a8], R42 ;  /* 0x0003a82a01007387 */ /* 0x000fe40000100a00 */
[----:B----4-:R-:W-:Y:S03]  /*61170*/  STL.64 [R1+0x3688], R50 ;  /* 0x0036883201007387 */ /* 0x010fe60000100a00 */
[----:B------:R-:W-:Y:S04]  /*61180*/  STL.64 [R1+0x390], R36 ;  /* 0x0003902401007387 */ /* 0x000fe80000100a00 */
[----:B------:R-:W-:Y:S01]  /*61190*/  STL.64 [R1+0x398], R38 ;  /* 0x0003982601007387 */ /* 0x000fe20000100a00 */
[----:B------:R-:W2:Y:S01]  /*611a0*/  LDL.64 R10, [R1+0x78] ;  /* 0x00007800010a7983 */ /* 0x000ea20000100a00 */
[----:B------:R-:W-:Y:S02]  /*611b0*/  HMMA.16816.F32 R12, R4, R30, R12 ;  /* 0x0000001e040c723c */ /* 0x000fe4000000180c */
[----:B------:R-:W-:Y:S01]  /*611c0*/  STL.64 [R1+0x380], R32 ;  /* 0x0003802001007387 */ /* 0x000fe20000100a00 */
[----:B------:R-:W-:Y:S04]  /*611d0*/  STL.64 [R1+0x388], R34 ;  /* 0x0003882201007387 */ /* 0x000fe80000100a00 */
[----:B--2---:R0:W-:Y:S03]  /*611e0*/  STL.64 [R1+0x36d0], R10 ;  /* 0x0036d00a01007387 */ /* 0x0041e60000100a00 */
[----:B------:R-:W-:Y:S02]  /*611f0*/  STL.64 [R1+0x280], R16 ;  /* 0x0002801001007387 */ /* 0x000fe40000100a00 */
[----:B------:R-:W-:Y:S11]  /*61200*/  STL.64 [R1+0x288], R18 ;  /* 0x0002881201007387 */ /* 0x000ff60000100a00 */
[----:B------:R-:W-:Y:S01]  /*61210*/  STL.64 [R1+0x13c0], R12 ;  /* 0x0013c00c01007387 */ /* 0x000fe20000100a00 */
[----:B------:R-:W-:Y:S01]  /*61220*/  STL.64 [R1+0x13c8], R14 ;  /* 0x0013c80e01007387 */ /* 0x000fe20000100a00 */
[----:B------:R-:W2:Y:S02]  /*61230*/  LDL.LU R24, [R1+0xab0] ;  /* 0x000ab00001187983 */ /* 0x000ea40000300800 */
[----:B------:R-:W2:Y:S02]  /*61240*/  LDL.LU R25, [R1+0xab4] ;  /* 0x000ab40001197983 */ /* 0x000ea40000300800 */
[----:B------:R-:W2:Y:S01]  /*61250*/  LDL.LU R26, [R1+0xab8] ;  /* 0x000ab800011a7983 */ /* 0x000ea20000300800 */
[----:B------:R-:W2:Y:S01]  /*61260*/  LDL.LU R27, [R1+0xabc] ;  /* 0x000abc00011b7983 */ /* 0x000ea20000300800 */
[----:B------:R-:W3:Y:S02]  /*61270*/  LDL.LU R8, [R1+0xa90] ;  /* 0x000a900001087983 */ /* 0x000ee40000300800 */
[----:B------:R-:W3:Y:S01]  /*61280*/  LDL.LU R9, [R1+0xa94] ;  /* 0x000a940001097983 */ /* 0x000ee20000300800 */
[----:B0-----:R-:W4:Y:S01]  /*61290*/  LDL.LU R10, [R1+0xa98] ;  /* 0x000a9800010a7983 */ /* 0x001f220000300800 */
[----:B------:R-:W4:Y:S02]  /*612a0*/  LDL.LU R11, [R1+0xa9c] ;  /* 0x000a9c00010b7983 */ /* 0x000f240000300800 */
[----:B------:R-:W-:-:S02]  /*612b0*/  IMAD.MOV.U32 R56, RZ, RZ, R12 ;  /* 0x000000ffff387224 */ /* 0x000fc400078e000c */
[----:B------:R-:W-:Y:S02]  /*612c0*/  IMAD.MOV.U32 R52, RZ, RZ, R14 ;  /* 0x000000ffff347224 */ /* 0x000fe400078e000e */
[----:B------:R-:W-:Y:S02]  /*612d0*/  IMAD.MOV.U32 R33, RZ, RZ, R54 ;  /* 0x000000ffff217224 */ /* 0x000fe400078e0036 */
[----:B------:R-:W-:Y:S01]  /*612e0*/  IMAD.MOV.U32 R34, RZ, RZ, R55 ;  /* 0x000000ffff227224 */ /* 0x000fe200078e0037 */
[----:B----4-:R0:W-:Y:S01]  /*612f0*/  STL.64 [R1+0x36e8], R10 ;  /* 0x0036e80a01007387 */ /* 0x0101e20000100a00 */
[----:B---3--:R-:W-:Y:S03]  /*61300*/  STL.64 [R1+0x36e0], R8 ;  /* 0x0036e00801007387 */ /* 0x008fe60000100a00 */
[----:B0-----:R-:W2:Y:S01]  /*61310*/  LDL.64 R10, [R1+0xb8] ;  /* 0x0000b800010a7983 */ /* 0x001ea20000100a00 */
[----:B------:R-:W3:Y:S02]  /*61320*/  LDL.LU R48, [R1+0xaa0] ;  /* 0x000aa00001307983 */ /* 0x000ee40000300800 */
[----:B------:R-:W3:Y:S02]  /*61330*/  LDL.LU R49, [R1+0xaa4] ;  /* 0x000aa40001317983 */ /* 0x000ee40000300800 */
[----:B------:R-:W3:Y:S01]  /*61340*/  LDL.LU R50, [R1+0xaa8] ;  /* 0x000aa80001327983 */ /* 0x000ee20000300800 */
[----:B------:R-:W3:Y:S01]  /*61350*/  LDL.LU R51, [R1+0xaac] ;  /* 0x000aac0001337983 */ /* 0x000ee20000300800 */
[----:B------:R-:W4:Y:S02]  /*61360*/  LDL.64 R38, [R1+0x98] ;  /* 0x0000980001267983 */ /* 0x000f240000100a00 */
[----:B------:R-:W3:Y:S02]  /*61370*/  LDL.64 R18, [R1+0x88] ;  /* 0x0000880001127983 */ /* 0x000ee40000100a00 */
        /* <DEDUP_REMOVED lines=10> */
[----:B------:R-:W4:Y:S02]  /*61420*/  LDL.LU R55, [R1+0x36f8] ;  /* 0x0036f80001377983 */ /* 0x000f240000300800 */
[----:B------:R-:W4:Y:S02]  /*61430*/  LDL.LU R35, [R1+0xc7c] ;  /* 0x000c7c0001237983 */ /* 0x000f240000300800 */
[----:B------:R-:W4:Y:S01]  /*61440*/  LDL.64 R42, [R1+0x58] ;  /* 0x00005800012a7983 */ /* 0x000f220000100a00 */
[----:B------:R3:W-:Y:S01]  /*61450*/  STL.64 [R1+0x3668], R30 ;  /* 0x0036681e01007387 */ /* 0x0007e20000100a00 */
[----:B------:R-:W4:Y:S02]  /*61460*/  LDL.LU R28, [R1+0xa80] ;  /* 0x000a8000011c7983 */ /* 0x000f240000300800 */
[----:B------:R-:W4:Y:S01]  /*61470*/  LDL.LU R29, [R1+0xa84] ;  /* 0x000a8400011d7983 */ /* 0x000f220000300800 */
[----:B--2---:R-:W-:Y:S01]  /*61480*/  HMMA.16816.F32 R24, R4, R10, R24 ;  /* 0x0000000a0418723c */ /* 0x004fe20000001818 */
[----:B------:R-:W-:-:S02]  /*61490*/  IMAD.MOV.U32 R21, RZ, RZ, R10 ;  /* 0x000000ffff157224 */ /* 0x000fc400078e000a */
[----:B------:R-:W-:Y:S02]  /*614a0*/  IMAD.MOV.U32 R20, RZ, RZ, R11 ;  /* 0x000000ffff147224 */ /* 0x000fe400078e000b */
[----:B---3--:R-:W-:Y:S02]  /*614b0*/  IMAD.MOV.U32 R30, RZ, RZ, R54 ;  /* 0x000000ffff1e7224 */ /* 0x008fe400078e0036 */
[----:B----4-:R-:W-:Y:S01]  /*614c0*/  IMAD.MOV.U32 R31, RZ, RZ, R55 ;  /* 0x000000ffff1f7224 */ /* 0x010fe200078e0037 */
[----:B------:R-:W2:Y:S01]  /*614d0*/  LDL.LU R54, [R1+0x36f4] ;  /* 0x0036f40001367983 */ /* 0x000ea20000300800 */
[----:B------:R-:W2:Y:S02]  /*614e0*/  LDL.LU R55, [R1+0x36f0] ;  /* 0x0036f00001377983 */ /* 0x000ea40000300800 */
[----:B------:R-:W-:Y:S02]  /*614f0*/  STL [R1+0x33b0], R56 ;  /* 0x0033b03801007387 */ /* 0x000fe40000100800 */
[----:B------:R-:W-:Y:S01]  /*61500*/  STL [R1+0x3370], R52 ;  /* 0x0033703401007387 */ /* 0x000fe20000100800 */
[----:B------:R-:W3:Y:S01]  /*61510*/  LDL.LU.64 R10, [R1+0x36e8] ;  /* 0x0036e800010a7983 */ /* 0x000ee20000300a00 */
[----:B------:R-:W3:Y:S08]  /*61520*/  LDL.LU.64 R8, [R1+0x36e0] ;  /* 0x0036e00001087983 */ /* 0x000ef00000300a00 */
[----:B------:R-:W-:Y:S02]  /*61530*/  STL.64 [R1+0x1380], R24 ;  /* 0x0013801801007387 */ /* 0x000fe40000100a00 */
[----:B------:R-:W-:Y:S01]  /*61540*/  IMAD.MOV.U32 R53, RZ, RZ, R26 ;  /* 0x000000ffff357224 */ /* 0x000fe200078e001a */
[----:B------:R0:W-:Y:S04]  /*61550*/  STL.64 [R1+0x1388], R26 ;  /* 0x0013881a01007387 */ /* 0x0001e80000100a00 */
[----:B0-----:R-:W4:Y:S01]  /*61560*/  LDL.LU.64 R26, [R1+0x36d8] ;  /* 0x0036d800011a7983 */ /* 0x001f220000300a00 */
[----:B------:R-:W-:-:S02]  /*61570*/  IMAD.MOV.U32 R57, RZ, RZ, R24 ;  /* 0x000000ffff397224 */ /* 0x000fc400078e0018 */
[----:B------:R-:W-:Y:S02]  /*61580*/  IMAD.MOV.U32 R25, RZ, RZ, R38 ;  /* 0x000000ffff197224 */ /* 0x000fe400078e0026 */
[----:B------:R-:W-:Y:S01]  /*61590*/  IMAD.MOV.U32 R24, RZ, RZ, R39 ;  /* 0x000000ffff187224 */ /* 0x000fe200078e0027 */
[C---:B---3--:R-:W-:Y:S08]  /*615a0*/  HMMA.16816.F32 R8, R4.reuse, R38, R8 ;  /* 0x000000260408723c */ /* 0x048ff00000001808 */
[C---:B----4-:R-:W-:Y:S01]  /*615b0*/  HMMA.16816.F32 R48, R4.reuse, R26, R48 ;  /* 0x0000001a0430723c */ /* 0x050fe20000001830 */
[----:B--2---:R0:W-:Y:S01]  /*615c0*/  STL.64 [R1+0x3678], R54 ;  /* 0x0036783601007387 */ /* 0x0041e20000100a00 */
[----:B------:R-:W-:Y:S03]  /*615d0*/  STL [R1+0x3670], R53 ;  /* 0x0036703501007387 */ /* 0x000fe60000100800 */
[----:B0-----:R-:W2:Y:S11]  /*615e0*/  LDL.64 R54, [R1+0x68] ;  /* 0x0000680001367983 */ /* 0x001eb60000100a00 */
[----:B------:R-:W-:Y:S07]  /*615f0*/  @!UPT UIADD3 URZ, URZ, URZ, URZ ;  /* 0x0000003f3f3ff290 */ /* 0x000fee000fffe03f */
        /* <DEDUP_REMOVED lines=8> */
[----:B0-----:R-:W4:Y:S01]  /*61680*/  LDL.LU.64 R10, [R1+0x36d0] ;  /* 0x0036d000010a7983 */ /* 0x001f220000300a00 */
[----:B------:R-:W3:Y:S01]  /*61690*/  LDL.LU.64 R38, [R1+0x36c8] ;  /* 0x0036c80001267983 */ /* 0x000ee20000300a00 */
[C---:B------:R-:W-:Y:S11]  /*616a0*/  HMMA.16816.F32 R28, R4.reuse, R18, R28 ;  /* 0x00000012041c723c */ /* 0x040ff6000000181c */
[----:B------:R-:W-:Y:S11]  /*616b0*/  @!UPT UIADD3 URZ, URZ, URZ, URZ ;  /* 0x0000003f3f3ff290 */ /* 0x000ff6000fffe03f */
[----:B------:R-:W-:Y:S01]  /*616c0*/  @!UPT UIADD3 URZ, URZ, URZ, URZ ;  /* 0x0000003f3f3ff290 */ /* 0x000fe2000fffe03f */
[----:B------:R0:W-:Y:S02]  /*616d0*/  STL.64 [R1+0x1190], R28 ;  /* 0x0011901c01007387 */ /* 0x0001e40000100a00 */
[----:B0-----:R-:W-:Y:S02]  /*616e0*/  IMAD.MOV.U32 R29, RZ, RZ, R18 ;  /* 0x000000ffff1d7224 */ /* 0x001fe400078e0012 */
[----:B------:R-:W-:Y:S01]  /*616f0*/  IMAD.MOV.U32 R28, RZ, RZ, R19 ;  /* 0x000000ffff1c7224 */ /* 0x000fe200078e0013 */
[----:B------:R-:W-:Y:S01]  /*61700*/  STL.64 [R1+0x1198], R30 ;  /* 0x0011981e01007387 */ /* 0x000fe20000100a00 */
[C---:B--2---:R-:W-:Y:S08]  /*61710*/  HMMA.16816.F32 R32, R4.reuse, R54, R32 ;  /* 0x000000360420723c */ /* 0x044ff00000001820 */
[C---:B----4-:R-:W-:Y:S01]  /*61720*/  HMMA.16816.F32 R16, R4.reuse, R10, R12 ;  /* 0x0000000a0410723c */ /* 0x050fe2000000180c */
[----:B------:R-:W0:Y:S04]  /*61730*/  LDSM.16.MT88.4 R12, [R3+0x6000] ;  /* 0x00600000030c783b */ /* 0x000e280000004200 */
[----:B0-----:R3:W-:Y:S11]  /*61740*/  STL.64 [R1+0x35f0], R14 ;  /* 0x0035f00e01007387 */ /* 0x0017f60000100a00 */
[----:B------:R-:W-:Y:S07]  /*61750*/  @!UPT UIADD3 URZ, URZ, URZ, URZ ;  /* 0x0000003f3f3ff290 */ /* 0x000fee000fffe03f */
[----:B------:R-:W-:Y:S02]  /*61760*/  STL.64 [R1+0x1160], R16 ;  /* 0x0011601001007387 */ /* 0x000fe40000100a00 */
[----:B------:R-:W-:Y:S02]  /*61770*/  STL.64 [R1+0x1168], R18 ;  /* 0x0011681201007387 */ /* 0x000fe40000100a00 */
[----:B------:R0:W-:Y:S02]  /*61780*/  STL.64 [R1+0x35e8], R12 ;  /* 0x0035e80c01007387 */ /* 0x0001e40000100a00 */
[----:B---3--:R-:W-:Y:S02]  /*61790*/  IMAD.MOV.U32 R14, RZ, RZ, R39 ;  /* 0x000000ffff0e7224 */ /* 0x008fe400078e0027 */
[----:B------:R-:W-:Y:S01]  /*617a0*/  IMAD.MOV.U32 R15, RZ, RZ, R38 ;  /* 0x000000ffff0f7224 */ /* 0x000fe200078e0026 */
[----:B0-----:R-:W2:Y:S01]  /*617b0*/  LDL.LU R12, [R1+0xa00] ;  /* 0x000a0000010c7983 */ /* 0x001ea20000300800 */
[----:B------:R-:W2:Y:S02]  /*617c0*/  LDL.LU R13, [R1+0xa04] ;  /* 0x000a0400010d7983 */ /* 0x000ea40000300800 */
[----:B------:R-:W3:Y:S02]  /*617d0*/  LDL.LU R39, [R1+0x36c4] ;  /* 0x0036c40001277983 */ /* 0x000ee40000300800 */
[----:B------:R-:W4:Y:S01]  /*617e0*/  LDL.LU R38, [R1+0x36c0] ;  /* 0x0036c00001267983 */ /* 0x000f220000300800 */
[----:B------:R-:W2:Y:S01]  /*617f0*/  LDL.LU R16, [R1+0xc40] ;  /* 0x000c400001107983 */ /* 0x000ea20000300800 */
[----:B------:R-:W2:Y:S02]  /*61800*/  LDL.LU R17, [R1+0xc44] ;  /* 0x000c440001117983 */ /* 0x000ea40000300800 */
[----:B------:R-:W2:Y:S02]  /*61810*/  LDL.LU R18, [R1+0xc48] ;  /* 0x000c480001127983 */ /* 0x000ea40000300800 */
[----:B------:R-:W2:Y:S01]  /*61820*/  LDL.LU R19, [R1+0xc4c] ;  /* 0x000c4c0001137983 */ /* 0x000ea20000300800 */
[----:B------:R-:W-:Y:S01]  /*61830*/  STL.64 [R1+0x1180], R32 ;  /* 0x0011802001007387 */ /* 0x000fe20000100a00 */
[----:B------:R0:W-:Y:S03]  /*61840*/  STL.64 [R1+0x1188], R34 ;  /* 0x0011882201007387 */ /* 0x0001e60000100a00 */
[----:B0-----:R-:W2:Y:S01]  /*61850*/  LDL.LU.64 R34, [R1+0x36b8] ;  /* 0x0036b80001227983 */ /* 0x001ea20000300a00 */
[----:B------:R-:W-:Y:S01]  /*61860*/  HMMA.16816.F32 R44, R4, R42, R44 ;  /* 0x0000002a042c723c */ /* 0x000fe2000000182c */
[----:B------:R-:W-:-:S02]  /*61870*/  IMAD.MOV.U32 R2, RZ, RZ, R54 ;  /* 0x000000ffff027224 */ /* 0x000fc400078e0036 */
[----:B------:R-:W-:-:S05]  /*61880*/  IMAD.MOV.U32 R0, RZ, RZ, R55 ;  /* 0x000000ffff007224 */ /* 0x000fca00078e0037 */
[----:B------:R-:W-:Y:S01]  /*61890*/  HMMA.16816.F32 R52, R4, R22, R48 ;  /* 0x000000160434723c */ /* 0x000fe20000001830 */
[----:B------:R-:W-:Y:S02]  /*618a0*/  IMAD.MOV.U32 R9, RZ, RZ, R42 ;  /* 0x000000ffff097224 */ /* 0x000fe400078e002a */
[----:B------:R-:W-:Y:S11]  /*618b0*/  IMAD.MOV.U32 R8, RZ, RZ, R43 ;  /* 0x000000ffff087224 */ /* 0x000ff600078e002b */
[----:B------:R-:W-:Y:S01]  /*618c0*/  @!UPT UIADD3 URZ, URZ, URZ, URZ ;  /* 0x0000003f3f3ff290 */ /* 0x000fe2000fffe03f */
[----:B------:R0:W-:Y:S01]  /*618d0*/  STL.64 [R1+0x1170], R44 ;  /* 0x0011702c01007387 */ /* 0x0001e20000100a00 */
[----:B------:R1:W-:Y:S02]  /*618e0*/  STL.64 [R1+0x1178], R46 ;  /* 0x0011782e01007387 */ /* 0x0003e40000100a00 */
[----:B------:R-:W3:Y:S02]  /*618f0*/  LDL.LU R40, [R1+0xc30] ;  /* 0x000c300001287983 */ /* 0x000ee40000300800 */
[----:B------:R-:W3:Y:S01]  /*61900*/  LDL.LU R41, [R1+0xc34] ;  /* 0x000c340001297983 */ /* 0x000ee20000300800 */
[----:B------:R-:W3:Y:S01]  /*61910*/  LDL.LU R42, [R1+0xc38] ;  /* 0x000c3800012a7983 */ /* 0x000ee20000300800 */
[----:B------:R-:W3:Y:S03]  /*61920*/  LDL.LU R43, [R1+0xc3c] ;  /* 0x000c3c00012b7983 */ /* 0x000ee60000300800 */
[----:B0-----:R-:W3:Y:S01]  /*61930*/  LDL.LU R44, [R1+0xc20] ;  /* 0x000c2000012c7983 */ /* 0x001ee20000300800 */
[----:B------:R-:W3:Y:S02]  /*61940*/  LDL.LU R45, [R1+0xc24] ;  /* 0x000c2400012d7983 */ /* 0x000ee40000300800 */
[----:B-1----:R-:W3:Y:S02]  /*61950*/  LDL.LU R46, [R1+0xc28] ;  /* 0x000c2800012e7983 */ /* 0x002ee40000300800 */
[----:B------:R-:W3:Y:S01]  /*61960*/  LDL.LU R47, [R1+0xc2c] ;  /* 0x000c2c00012f7983 */ /* 0x000ee20000300800 */
[----:B------:R-:W3:Y:S01]  /*61970*/  LDL.LU R48, [R1+0xc10] ;  /* 0x000c100001307983 */ /* 0x000ee20000300800 */
[----:B------:R0:W-:Y:S02]  /*61980*/  STL.64 [R1+0xc70], R52 ;  /* 0x000c703401007387 */ /* 0x0001e40000100a00 */
[----:B------:R1:W-:Y:S02]  /*61990*/  STL.64 [R1+0xc78], R54 ;  /* 0x000c783601007387 */ /* 0x0003e40000100a00 */
[----:B------:R-:W3:Y:S01]  /*619a0*/  LDL.LU R49, [R1+0xc14] ;  /* 0x000c140001317983 */ /* 0x000ee20000300800 */
[----:B------:R-:W3:Y:S01]  /*619b0*/  LDL.LU R50, [R1+0xc18] ;  /* 0x000c180001327983 */ /* 0x000ee20000300800 */
[----:B------:R-:W3:Y:S02]  /*619c0*/  LDL.LU R51, [R1+0xc1c] ;  /* 0x000c1c0001337983 */ /* 0x000ee40000300800 */
[----:B------:R1:W-:Y:S01]  /*619d0*/  STL.64 [R1+0x3630], R22 ;  /* 0x0036301601007387 */ /* 0x0003e20000100a00 */
[----:B0-----:R-:W3:Y:S01]  /*619e0*/  LDL.LU R52, [R1+0xc00] ;  /* 0x000c000001347983 */ /* 0x001ee20000300800 */
[----:B--2---:R-:W-:-:S02]  /*619f0*/  IMAD.MOV.U32 R53, RZ, RZ, R34 ;  /* 0x000000ffff357224 */ /* 0x004fc400078e0022 */
[----:B-1----:R-:W-:Y:S01]  /*61a00*/  IMAD.MOV.U32 R54, RZ, RZ, R35 ;  /* 0x000000ffff367224 */ /* 0x002fe200078e0023 */
[----:B------:R-:W2:Y:S01]  /*61a10*/  LDL.LU R34, [R1+0x36b4] ;  /* 0x0036b40001227983 */ /* 0x000ea20000300800 */
[----:B------:R-:W2:Y:S02]  /*61a20*/  LDL.LU R35, [R1+0x36b0] ;  /* 0x0036b00001237983 */ /* 0x000ea40000300800 */
[----:B------:R-:W-:Y:S02]  /*61a30*/  IMAD.MOV.U32 R23, RZ, RZ, R28 ;  /* 0x000000ffff177224 */ /* 0x000fe400078e001c */
[----:B------:R-:W3:Y:S02]  /*61a40*/  LDL.LU R55, [R1+0xc0c] ;  /* 0x000c0c0001377983 */ /* 0x000ee40000300800 */
[----:B------:R-:W-:Y:S01]  /*61a50*/  IMAD.MOV.U32 R22, RZ, RZ, R29 ;  /* 0x000000ffff167224 */ /* 0x000fe200078e001d */
[----:B------:R-:W3:Y:S01]  /*61a60*/  LDL.LU R28, [R1+0xbf0] ;  /* 0x000bf000011c7983 */ /* 0x000ee20000300800 */
[----:B------:R-:W3:Y:S02]  /*61a70*/  LDL.LU R29, [R1+0xbf4] ;  /* 0x000bf400011d7983 */ /* 0x000ee40000300800 */
[----:B------:R-:W3:Y:S02]  /*61a80*/  LDL.LU R30, [R1+0xbf8] ;  /* 0x000bf800011e7983 */ /* 0x000ee40000300800 */
[----:B------:R-:W3:Y:S01]  /*61a90*/  LDL.LU R31, [R1+0xbfc] ;  /* 0x000bfc00011f7983 */ /* 0x000ee20000300800 */
[----:B--2---:R-:W-:Y:S11]  /*61aa0*/  HMMA.16816.F32 R16, R4, R34, R16 ;  /* 0x000000220410723c */ /* 0x004ff60000001810 */
[----:B------:R-:W-:Y:S11]  /*61ab0*/  @!UPT UIADD3 URZ, URZ, URZ, URZ ;  /* 0x0000003f3f3ff290 */ /* 0x000ff6000fffe03f */
[----:B------:R-:W-:Y:S01]  /*61ac0*/  @!UPT UIADD3 URZ, URZ, URZ, URZ ;  /* 0x0000003f3f3ff290 */ /* 0x000fe2000fffe03f */
[----:B------:R0:W-:Y:S01]  /*61ad0*/  STL.64 [R1+0xc60], R16 ;  /* 0x000c601001007387 */ /* 0x0001e20000100a00 */
[----:B------:R3:W-:Y:S03]  /*61ae0*/  STL.64 [R1+0xc68], R18 ;  /* 0x000c681201007387 */ /* 0x0007e60000100a00 */
[----:B0-----:R-:W2:Y:S01]  /*61af0*/  LDL.LU R16, [R1+0xa60] ;  /* 0x000a600001107983 */ /* 0x001ea20000300800 */
[----:B----4-:R-:W-:Y:S02]  /*61b00*/  IMAD.MOV.U32 R17, RZ, RZ, R38 ;  /* 0x000000ffff117224 */ /* 0x010fe400078e0026 */
[----:B------:R-:W4:Y:S02]  /*61b10*/  LDL.LU R38, [R1+0x36ac] ;  /* 0x0036ac0001267983 */ /* 0x000f240000300800 */
[----:B---3--:R-:W-:Y:S02]  /*61b20*/  IMAD.MOV.U32 R18, RZ, RZ, R39 ;  /* 0x000000ffff127224 */ /* 0x008fe400078e0027 */
[----:B------:R-:W4:Y:S01]  /*61b30*/  LDL.LU R39, [R1+0x36a8] ;  /* 0x0036a80001277983 */ /* 0x000f220000300800 */
[----:B------:R-:W2:Y:S02]  /*61b40*/  LDL.LU R19, [R1+0xa6c] ;  /* 0x000a6c0001137983 */ /* 0x000ea40000300800 */
[----:B------:R0:W-:Y:S02]  /*61b50*/  STL.64 [R1+0x3628], R34 ;  /* 0x0036282201007387 */ /* 0x0001e40000100a00 */
[----:B------:R-:W3:Y:S01]  /*61b60*/  LDL.LU R32, [R1+0xa10] ;  /* 0x000a100001207983 */ /* 0x000ee20000300800 */
[----:B------:R-:W3:Y:S01]  /*61b70*/  LDL.LU R33, [R1+0xa14] ;  /* 0x000a140001217983 */ /* 0x000ee20000300800 */
[----:B0-----:R-:W-:-:S02]  /*61b80*/  IMAD.MOV.U32 R34, RZ, RZ, R59 ;  /* 0x000000ffff227224 */ /* 0x001fc400078e003b */
[----:B------:R-:W-:Y:S01]  /*61b90*/  IMAD.MOV.U32 R35, RZ, RZ, R58 ;  /* 0x000000ffff237224 */ /* 0x000fe200078e003a */
[----:B------:R-:W2:Y:S01]  /*61ba0*/  LDL.LU R59, [R1+0x36a4] ;  /* 0x0036a400013b7983 */ /* 0x000ea20000300800 */
[----:B------:R-:W2:Y:S01]  /*61bb0*/  LDL.LU R58, [R1+0x36a0] ;  /* 0x0036a000013a7983 */ /* 0x000ea20000300800 */
[C---:B----4-:R-:W-:Y:S11]  /*61bc0*/  HMMA.16816.F32 R40, R4.reuse, R38, R40 ;  /* 0x000000260428723c */ /* 0x050ff60000001828 */
[----:B------:R-:W-:Y:S11]  /*61bd0*/  @!UPT UIADD3 URZ, URZ, URZ, URZ ;  /* 0x0000003f3f3ff290 */ /* 0x000ff6000fffe03f */
[----:B------:R-:W-:Y:S01]  /*61be0*/  @!UPT UIADD3 URZ, URZ, URZ, URZ ;  /* 0x0000003f3f3ff290 */ /* 0x000fe2000fffe03f */
[----:B------:R-:W-:Y:S01]  /*61bf0*/  STL.64 [R1+0xc50], R40 ;  /* 0x000c502801007387 */ /* 0x000fe20000100a00 */
[----:B------:R0:W-:Y:S03]  /*61c00*/  STL.64 [R1+0xc58], R42 ;  /* 0x000c582a01007387 */ /* 0x0001e60000100a00 */
[----:B0-----:R-:W4:Y:S01]  /*61c10*/  LDL.LU.64 R42, [R1+0x3698] ;  /* 0x00369800012a7983 */ /* 0x001f220000300a00 */
[----:B------:R-:W-:Y:S01]  /*61c20*/  STL.64 [R1+0x3620], R38 ;  /* 0x0036202601007387 */ /* 0x000fe20000100a00 */
[C---:B----4-:R-:W-:Y:S11]  /*61c30*/  HMMA.16816.F32 R44, R4.reuse, R42, R44 ;  /* 0x0000002a042c723c */ /* 0x050ff6000000182c */
        /* <DEDUP_REMOVED lines=9> */
[----:B------:R-:W2:Y:S01]  /*61cd0*/  LDL.LU R43, [R1+0xa2c] ;  /* 0x000a2c00012b7983 */ /* 0x000ea20000300800 */
[----:B----4-:R-:W-:Y:S11]  /*61ce0*/  HMMA.16816.F32 R48, R4, R46, R48 ;  /* 0x0000002e0430723c */ /* 0x010ff60000001830 */
[----:B------:R-:W-:Y:S11]  /*61cf0*/  @!UPT UIADD3 URZ, URZ, URZ, URZ ;  /* 0x0000003f3f3ff290 */ /* 0x000ff6000fffe03f */
[----:B------:R-:W-:Y:S01]  /*61d00*/  @!UPT UIADD3 URZ, URZ, URZ, URZ ;  /* 0x0000003f3f3ff290 */ /* 0x000fe2000fffe03f */
[----:B------:R-:W-:Y:S01]  /*61d10*/  STL.64 [R1+0xaa0], R48 ;  /* 0x000aa03001007387 */ /* 0x000fe20000100a00 */
[----:B------:R0:W-:Y:S03]  /*61d20*/  STL.64 [R1+0xaa8], R50 ;  /* 0x000aa83201007387 */ /* 0x0001e60000100a00 */
[----:B0-----:R-:W4:Y:S01]  /*61d30*/  LDL.LU.64 R50, [R1+0x3688] ;  /* 0x0036880001327983 */ /* 0x001f220000300a00 */
[----:B------:R2:W-:Y:S02]  /*61d40*/  STL.64 [R1+0x3610], R46 ;  /* 0x0036102e01007387 */ /* 0x0005e40000100a00 */
[----:B------:R-:W3:Y:S02]  /*61d50*/  LDL.LU R44, [R1+0xa30] ;  /* 0x000a3000012c7983 */ /* 0x000ee40000300800 */
[----:B------:R-:W3:Y:S02]  /*61d60*/  LDL.LU R45, [R1+0xa34] ;  /* 0x000a3400012d7983 */ /* 0x000ee40000300800 */
[----:B--2---:R-:W-:-:S02]  /*61d70*/  IMAD.MOV.U32 R46, RZ, RZ, R58 ;  /* 0x000000ffff2e7224 */ /* 0x004fc400078e003a */
        /* <DEDUP_REMOVED lines=9> */
[----:B------:R-:W2:Y:S02]  /*61e10*/  LDL.LU R53, [R1+0x3670] ;  /* 0x0036700001357983 */ /* 0x000ea40000300800 */
[----:B------:R-:W-:Y:S01]  /*61e20*/  STL.64 [R1+0x3608], R50 ;  /* 0x0036083201007387 */ /* 0x000fe20000100a00 */
[C---:B----4-:R-:W-:Y:S08]  /*61e30*/  HMMA.16816.F32 R28, R4.reuse, R54, R28 ;  /* 0x00000036041c723c */ /* 0x050ff0000000181c */
[----:B--2---:R-:W-:Y:S11]  /*61e40*/  HMMA.16816.F32 R4, R4, R58, R16 ;  /* 0x0000003a0404723c */ /* 0x004ff60000001810 */
[----:B------:R-:W-:Y:S04]  /*61e50*/  @!UPT UIADD3 URZ, URZ, URZ, URZ ;  /* 0x0000003f3f3ff290 */ /* 0x000fe8000fffe03f */
[----:B------:R-:W-:Y:S01]  /*61e60*/  STL.64 [R1+0xa80], R28 ;  /* 0x000a801c01007387 */ /* 0x000fe20000100a00 */
[----:B------:R0:W-:Y:S03]  /*61e70*/  STL.64 [R1+0xa88], R30 ;  /* 0x000a881e01007387 */ /* 0x0001e60000100a00 */
[----:B0-----:R-:W2:Y:S01]  /*61e80*/  LDL.LU.64 R30, [R1+0x3668] ;  /* 0x00366800011e7983 */ /* 0x001ea20000300a00 */
[----:B------:R-:W-:Y:S02]  /*61e90*/  STL.64 [R1+0x3600], R54 ;  /* 0x0036003601007387 */ /* 0x000fe40000100a00 */
[----:B------:R0:W-:Y:S02]  /*61ea0*/  STL [R1+0x35f8], R53 ;  /* 0x0035f83501007387 */ /* 0x0001e40000100800 */
[----:B------:R-:W4:Y:S01]  /*61eb0*/  LDL.LU R52, [R1+0xa40] ;  /* 0x000a400001347983 */ /* 0x000f220000300800 */
[----:B0-----:R-:W4:Y:S01]  /*61ec0*/  LDL.LU R53, [R1+0xa44] ;  /* 0x000a440001357983 */ /* 0x001f220000300800 */
[----:B------:R-:W4:Y:S02]  /*61ed0*/  LDL.LU R54, [R1+0xa48] ;  /* 0x000a480001367983 */ /* 0x000f240000300800 */
[----:B------:R-:W4:Y:S02]  /*61ee0*/  LDL.LU R55, [R1+0xa4c] ;  /* 0x000a4c0001377983 */ /* 0x000f240000300800 */
[----:B------:R-:W3:Y:S01]  /*61ef0*/  LDL.LU.64 R18, [R1+0x3660] ;  /* 0x0036600001127983 */ /* 0x000ee20000300a00 */
[----:B------:R-:W3:Y:S01]  /*61f00*/  LDL.LU.64 R16, [R1+0x3658] ;  /* 0x0036580001107983 */ /* 0x000ee20000300a00 */
[----:B------:R0:W-:Y:S02]  /*61f10*/  STL.64 [R1+0xa60], R4 ;  /* 0x000a600401007387 */ /* 0x0001e40000100a00 */
[----:B------:R1:W-:Y:S01]  /*61f20*/  STL.64 [R1+0xa68], R6 ;  /* 0x000a680601007387 */ /* 0x0003e20000100a00 */
[----:B0-----:R-:W3:Y:S01]  /*61f30*/  LDL.LU R4, [R1+0xa50] ;  /* 0x000a500001047983 */ /* 0x001ee20000300800 */
[----:B------:R-:W3:Y:S02]  /*61f40*/  LDL.LU R5, [R1+0xa54] ;  /* 0x000a540001057983 */ /* 0x000ee40000300800 */
[----:B-1----:R-:W3:Y:S02]  /*61f50*/  LDL.LU R6, [R1+0xa58] ;  /* 0x000a580001067983 */ /* 0x002ee40000300800 */
[----:B------:R-:W3:Y:S02]  /*61f60*/  LDL.LU R7, [R1+0xa5c] ;  /* 0x000a5c0001077983 */ /* 0x000ee40000300800 */
[----:B------:R-:W-:-:S02]  /*61f70*/  IMAD.MOV.U32 R50, RZ, RZ, R21 ;  /* 0x000000ffff327224 */ /* 0x000fc400078e0015 */
[----:B------:R-:W-:Y:S01]  /*61f80*/  IMAD.MOV.U32 R51, RZ, RZ, R20 ;  /* 0x000000ffff337224 */ /* 0x000fe200078e0014 */
[----:B------:R-:W-:Y:S01]  /*61f90*/  STL.64 [R1+0x3640], R58 ;  /* 0x0036403a01007387 */ /* 0x000fe20000100a00 */
[----:B------:R-:W-:Y:S02]  /*61fa0*/  STL [R1+0x3638], R57 ;  /* 0x0036383901007387 */ /* 0x000fe40000100800 */
[----:B------:R-:W-:Y:S02]  /*61fb0*/  IMAD.MOV.U32 R38, RZ, RZ, R25 ;  /* 0x000000ffff267224 */ /* 0x000fe400078e0019 */
[----:B------:R-:W-:Y:S01]  /*61fc0*/  IMAD.MOV.U32 R39, RZ, RZ, R24 ;  /* 0x000000ffff277224 */ /* 0x000fe200078e0018 */
[----:B--2---:R4:W-:Y:S01]  /*61fd0*/  STL.64 [R1+0x3648], R30 ;  /* 0x0036481e01007387 */ /* 0x0049e20000100a00 */
[C---:B---3--:R-:W-:Y:S08]  /*61fe0*/  HMMA.16816.F32 R4, R16.reuse, R30, R4 ;  /* 0x0000001e1004723c */ /* 0x048ff00000001804 */
[C---:B----4-:R-:W-:Y:S11]  /*61ff0*/  HMMA.16816.F32 R28, R16.reuse, R50, R52 ;  /* 0x00000032101c723c */ /* 0x050ff60000001834 */
[----:B------:R-:W-:Y:S04]  /*62000*/  @!UPT UIADD3 URZ, URZ, URZ, URZ ;  /* 0x0000003f3f3ff290 */ /* 0x000fe8000fffe03f */
[----:B------:R-:W-:Y:S01]  /*62010*/  STL.64 [R1+0x1310], R4 ;  /* 0x0013100401007387 */ /* 0x000fe20000100a00 */
[----:B------:R0:W-:Y:S02]  /*62020*/  STL.64 [R1+0x1318], R6 ;  /* 0x0013180601007387 */ /* 0x0001e40000100a00 */
[C---:B0-----:R-:W-:Y:S01]  /*62030*/  HMMA.16816.F32 R4, R16.reuse, R26, R44 ;  /* 0x0000001a1004723c */ /* 0x041fe2000000182c */
[----:B------:R0:W-:Y:S04]  /*62040*/  STL.64 [R1+0x3650], R26 ;  /* 0x0036501a01007387 */ /* 0x0001e80000100a00 */
[----:B------:R-:W-:Y:S02]  /*62050*/  STL.64 [R1+0x1300], R28 ;  /* 0x0013001c01007387 */ /* 0x000fe40000100a00 */
[----:B------:R-:W-:Y:S01]  /*62060*/  STL.64 [R1+0x1308], R30 ;  /* 0x0013081e01007387 */ /* 0x000fe20000100a00 */
[C---:B------:R-:W-:Y:S08]  /*62070*/  HMMA.16816.F32 R20, R16.reuse, R22, R32 ;  /* 0x000000161014723c */ /* 0x040ff00000001820 */
[C---:B0-----:R-:W-:Y:S07]  /*62080*/  HMMA.16816.F32 R24, R16.reuse, R38, R40 ;  /* 0x000000261018723c */ /* 0x041fee0000001828 */
[----:B------:R-:W-:Y:S01]  /*62090*/  STL.64 [R1+0x12f0], R4 ;  /* 0x0012f00401007387 */ /* 0x000fe20000100a00 */
[----:B------:R0:W-:Y:S02]  /*620a0*/  STL.64 [R1+0x12f8], R6 ;  /* 0x0012f80601007387 */ /* 0x0001e40000100a00 */
[----:B0-----:R-:W-:Y:S11]  /*620b0*/  HMMA.16816.F32 R4, R16, R10, R12 ;  /* 0x0000000a1004723c */ /* 0x001ff6000000180c */
[----:B------:R-:W-:Y:S02]  /*620c0*/  @!UPT UIADD3 URZ, URZ, URZ, URZ ;  /* 0x0000003f3f3ff290 */ /* 0x000fe4000fffe03f */
[----:B------:R0:W-:Y:S01]  /*620d0*/  STL.64 [R1+0x12e0], R24 ;  /* 0x0012e01801007387 */ /* 0x0001e20000100a00 */
[----:B------:R1:W-:Y:S02]  /*620e0*/  STL.64 [R1+0x12e8], R26 ;  /* 0x0012e81a01007387 */ /* 0x0003e40000100a00 */
[----:B------:R-:W2:Y:S02]  /*620f0*/  LDL.LU R12, [R1+0xb60] ;  /* 0x000b6000010c7983 */ /* 0x000ea40000300800 */
[----:B------:R-:W-:Y:S01]  /*62100*/  STL.64 [R1+0x1150], R20 ;  /* 0x0011501401007387 */ /* 0x000fe20000100a00 */
[----:B------:R3:W-:Y:S04]  /*62110*/  STL.64 [R1+0x1158], R22 ;  /* 0x0011581601007387 */ /* 0x0007e80000100a00 */
[----:B------:R-:W-:Y:S01]  /*62120*/  STL.64 [R1+0x1120], R4 ;  /* 0x0011200401007387 */ /* 0x000fe20000100a00 */
[----:B------:R-:W-:Y:S02]  /*62130*/  STL.64 [R1+0x1128], R6 ;  /* 0x0011280601007387 */ /* 0x000fe40000100a00 */
[----:B------:R-:W2:Y:S02]  /*62140*/  LDL.LU R13, [R1+0xb64] ;  /* 0x000b6400010d7983 */ /* 0x000ea40000300800 */
[----:B------:R-:W2:Y:S01]  /*62150*/  LDL.LU R14, [R1+0xb68] ;  /* 0x000b6800010e7983 */ /* 0x000ea20000300800 */
[----:B------:R-:W2:Y:S01]  /*62160*/  LDL.LU R15, [R1+0xb6c] ;  /* 0x000b6c00010f7983 */ /* 0x000ea20000300800 */
[----:B------:R-:W4:Y:S02]  /*62170*/  LDL.LU R32, [R1+0xbc0] ;  /* 0x000bc00001207983 */ /* 0x000f240000300800 */
[----:B------:R-:W4:Y:S02]  /*62180*/  LDL.LU R33, [R1+0xbc4] ;  /* 0x000bc40001217983 */ /* 0x000f240000300800 */
[----:B------:R-:W4:Y:S01]  /*62190*/  LDL.LU R34, [R1+0xbc8] ;  /* 0x000bc80001227983 */ /* 0x000f220000300800 */
[----:B------:R-:W4:Y:S01]  /*621a0*/  LDL.LU R35, [R1+0xbcc] ;  /* 0x000bcc0001237983 */ /* 0x000f220000300800 */
[----:B0-----:R-:W2:Y:S02]  /*621b0*/  LDL.LU R24, [R1+0xbe0] ;  /* 0x000be00001187983 */ /* 0x001ea40000300800 */
[----:B------:R-:W2:Y:S02]  /*621c0*/  LDL.LU R25, [R1+0xbe4] ;  /* 0x000be40001197983 */ /* 0x000ea40000300800 */
[----:B-1----:R-:W2:Y:S01]  /*621d0*/  LDL.LU R26, [R1+0xbe8] ;  /* 0x000be800011a7983 */ /* 0x002ea20000300800 */
[----:B------:R-:W2:Y:S01]  /*621e0*/  LDL.LU R27, [R1+0xbec] ;  /* 0x000bec00011b7983 */ /* 0x000ea20000300800 */
[----:B------:R-:W4:Y:S02]  /*621f0*/  LDL.LU R56, [R1+0xbd0] ;  /* 0x000bd00001387983 */ /* 0x000f240000300800 */
[----:B------:R-:W4:Y:S02]  /*62200*/  LDL.LU R57, [R1+0xbd4] ;  /* 0x000bd40001397983 */ /* 0x000f240000300800 */
[----:B------:R-:W4:Y:S01]  /*62210*/  LDL.LU R58, [R1+0xbd8] ;  /* 0x000bd800013a7983 */ /* 0x000f220000300800 */
[----:B------:R-:W4:Y:S04]  /*62220*/  LDL.LU R59, [R1+0xbdc] ;  /* 0x000bdc00013b7983 */ /* 0x000f280000300800 */
[----:B------:R-:W0:Y:S01]  /*62230*/  LDSM.16.MT88.4 R4, [R61+0x6000] ;  /* 0x006000003d04783b */ /* 0x000e220000004200 */
[----:B------:R-:W-:-:S02]  /*62240*/  IMAD.MOV.U32 R30, RZ, RZ, R2 ;  /* 0x000000ffff1e7224 */ /* 0x000fc400078e0002 */
[----:B------:R-:W-:Y:S02]  /*62250*/  IMAD.MOV.U32 R31, RZ, RZ, R0 ;  /* 0x000000ffff1f7224 */ /* 0x000fe400078e0000 */
[----:B------:R-:W4:Y:S01]  /*62260*/  LDL.LU R40, [R1+0xba0] ;  /* 0x000ba00001287983 */ /* 0x000f220000300800 */
[----:B------:R-:W4:Y:S01]  /*62270*/  LDL.LU R41, [R1+0xba4] ;  /* 0x000ba40001297983 */ /* 0x000f220000300800 */
[----:B------:R-:W4:Y:S02]  /*62280*/  LDL.LU R42, [R1+0xba8] ;  /* 0x000ba800012a7983 */ /* 0x000f240000300800 */
[----:B------:R-:W4:Y:S02]  /*62290*/  LDL.LU R43, [R1+0xbac] ;  /* 0x000bac00012b7983 */ /* 0x000f240000300800 */
[----:B---3--:R-:W-:Y:S02]  /*622a0*/  IMAD.MOV.U32 R22, RZ, RZ, R9 ;  /* 0x000000ffff167224 */ /* 0x008fe400078e0009 */
        /* <DEDUP_REMOVED lines=17> */
[----:B------:R1:W-:Y:S04]  /*623c0*/  STL.64 [R1+0x35c8], R10 ;  /* 0x0035c80a01007387 */ /* 0x0003e80000100a00 */
[----:B-1----:R-:W3:Y:S01]  /*623d0*/  LDL.64 R10, [R1+0xb8] ;  /* 0x0000b800010a7983 */ /* 0x002ee20000100a00 */
[----:B0-----:R-:W-:Y:S02]  /*623e0*/  STL.64 [R1+0x3550], R6 ;  /* 0x0035500601007387 */ /* 0x001fe40000100a00 */
[----:B------:R0:W-:Y:S02]  /*623f0*/  STL.64 [R1+0x3548], R4 ;  /* 0x0035480401007387 */ /* 0x0001e40000100a00 */
[----:B0-----:R-:W3:Y:S01]  /*62400*/  LDL.LU R4, [R1+0x8b0] ;  /* 0x0008b00001047983 */ /* 0x001ee20000300800 */
[----:B------:R-:W3:Y:S02]  /*62410*/  LDL.LU R5, [R1+0x8b4] ;  /* 0x0008b40001057983 */ /* 0x000ee40000300800 */
[----:B------:R-:W3:Y:S02]  /*62420*/  LDL.LU R6, [R1+0x8b8] ;  /* 0x0008b80001067983 */ /* 0x000ee40000300800 */
[----:B------:R-:W3:Y:S01]  /*62430*/  LDL.LU R7, [R1+0x8bc] ;  /* 0x0008bc0001077983 */ /* 0x000ee20000300800 */
[C---:B--2---:R-:W-:Y:S08]  /*62440*/  HMMA.16816.F32 R28, R16.reuse, R30, R24 ;  /* 0x0000001e101c723c */ /* 0x044ff00000001818 */
[C---:B----4-:R-:W-:Y:S01]  /*62450*/  HMMA.16816.F32 R20, R16.reuse, R22, R56 ;  /* 0x000000161014723c */ /* 0x050fe20000001838 */
[----:B------:R-:W2:Y:S11]  /*62460*/  LDL.LU.64 R26, [R1+0x3650] ;  /* 0x00365000011a7983 */ /* 0x000eb60000300a00 */
[----:B------:R-:W-:Y:S03]  /*62470*/  @!UPT UIADD3 URZ, URZ, URZ, URZ ;  /* 0x0000003f3f3ff290 */ /* 0x000fe6000fffe03f */
[----:B------:R-:W-:Y:S01]  /*62480*/  STL.64 [R1+0x1140], R28 ;  /* 0x0011401c01007387 */ /* 0x000fe20000100a00 */
[----:B------:R0:W-:Y:S03]  /*62490*/  STL.64 [R1+0x1148], R30 ;  /* 0x0011481e01007387 */ /* 0x0001e60000100a00 */
[----:B0-----:R-:W4:Y:S01]  /*624a0*/  LDL.LU.64 R30, [R1+0x3648] ;  /* 0x00364800011e7983 */ /* 0x001f220000300a00 */
[----:B------:R-:W2:Y:S02]  /*624b0*/  LDL.LU.64 R58, [R1+0x3640] ;  /* 0x00364000013a7983 */ /* 0x000ea40000300a00 */
[----:B------:R-:W2:Y:S02]  /*624c0*/  LDL.LU R57, [R1+0x3638] ;  /* 0x0036380001397983 */ /* 0x000ea40000300800 */
[----:B------:R-:W-:Y:S01]  /*624d0*/  STL.64 [R1+0x1130], R20 ;  /* 0x0011301401007387 */ /* 0x000fe20000100a00 */
[----:B------:R0:W-:Y:S04]  /*624e0*/  STL.64 [R1+0x1138], R22 ;  /* 0x0011381601007387 */ /* 0x0001e80000100a00 */
[----:B0-----:R-:W2:Y:S02]  /*624f0*/  LDL.LU.64 R22, [R1+0x3630] ;  /* 0x0036300001167983 */ /* 0x001ea40000300a00 */
[C---:B--2---:R-:W-:Y:S11]  /*62500*/  HMMA.16816.F32 R32, R16.reuse, R22, R32 ;  /* 0x000000161020723c */ /* 0x044ff60000001820 */
[----:B------:R-:W-:Y:S11]  /*62510*/  @!UPT UIADD3 URZ, URZ, URZ, URZ ;  /* 0x0000003f3f3ff290 */ /* 0x000ff6000fffe03f */
[----:B------:R-:W-:Y:S01]  /*62520*/  @!UPT UIADD3 URZ, URZ, URZ, URZ ;  /* 0x0000003f3f3ff290 */ /* 0x000fe2000fffe03f */
[----:B------:R-:W-:Y:S01]  /*62530*/  STL.64 [R1+0xa70], R32 ;  /* 0x000a702001007387 */ /* 0x000fe20000100a00 */
[----:B------:R0:W-:Y:S03]  /*62540*/  STL.64 [R1+0xa78], R34 ;  /* 0x000a782201007387 */ /* 0x0001e60000100a00 */
[----:B0-----:R-:W3:Y:S01]  /*62550*/  LDL.LU.64 R34, [R1+0x3628] ;  /* 0x0036280001227983 */ /* 0x001ee20000300a00 */
[----:B------:R-:W2:Y:S02]  /*62560*/  LDL.LU R20, [R1+0x8a0] ;  /* 0x0008a00001147983 */ /* 0x000ea40000300800 */
[----:B------:R-:W-:Y:S02]  /*62570*/  IMAD.MOV.U32 R2, RZ, RZ, R22 ;  /* 0x000000ffff027224 */ /* 0x000fe400078e0016 */
[----:B------:R-:W2:Y:S02]  /*62580*/  LDL.LU R21, [R1+0x8a4] ;  /* 0x0008a40001157983 */ /* 0x000ea40000300800 */
[----:B------:R-:W-:Y:S01]  /*62590*/  IMAD.MOV.U32 R0, RZ, RZ, R23 ;  /* 0x000000ffff007224 */ /* 0x000fe200078e0017 */
[----:B------:R-:W2:Y:S01]  /*625a0*/  LDL.LU R22, [R1+0x8a8] ;  /* 0x0008a80001167983 */ /* 0x000ea20000300800 */
[----:B------:R-:W2:Y:S01]  /*625b0*/  LDL.LU R23, [R1+0x8ac] ;  /* 0x0008ac0001177983 */ /* 0x000ea20000300800 */
[C---:B---3--:R-:W-:Y:S11]  /*625c0*/  HMMA.16816.F32 R36, R16.reuse, R34, R36 ;  /* 0x000000221024723c */ /* 0x048ff60000001824 */
[----:B------:R-:W-:Y:S11]  /*625d0*/  @!UPT UIADD3 URZ, URZ, URZ, URZ ;  /* 0x0000003f3f3ff290 */ /* 0x000ff6000fffe03f */
[----:B------:R-:W-:Y:S01]  /*625e0*/  @!UPT UIADD3 URZ, URZ, URZ, URZ ;  /* 0x0000003f3f3ff290 */ /* 0x000fe2000fffe03f */
[----:B------:R-:W-:Y:S01]  /*625f0*/  STL.64 [R1+0xa50], R36 ;  /* 0x000a502401007387 */ /* 0x000fe20000100a00 */
[----:B------:R0:W-:Y:S03]  /*62600*/  STL.64 [R1+0xa58], R38 ;  /* 0x000a582601007387 */ /* 0x0001e60000100a00 */
[----:B0-----:R-:W3:Y:S02]  /*62610*/  LDL.LU.64 R38, [R1+0x3620] ;  /* 0x0036200001267983 */ /* 0x001ee40000300a00 */
[C---:B---3--:R-:W-:Y:S11]  /*62620*/  HMMA.16816.F32 R40, R16.reuse, R38, R40 ;  /* 0x000000261028723c */ /* 0x048ff60000001828 */
[----:B------:R-:W-:Y:S11]  /*62630*/  @!UPT UIADD3 URZ, URZ, URZ, URZ ;  /* 0x0000003f3f3ff290 */ /* 0x000ff6000fffe03f */
[----:B------:R-:W-:Y:S01]  /*62640*/  @!UPT UIADD3 URZ, URZ, URZ, URZ ;  /* 0x0000003f3f3ff290 */ /* 0x000fe2000fffe03f */
[----:B------:R-:W-:Y:S01]  /*62650*/  STL.64 [R1+0xa40], R40 ;  /* 0x000a402801007387 */ /* 0x000fe20000100a00 */
[----:B------:R0:W-:Y:S03]  /*62660*/  STL.64 [R1+0xa48], R42 ;  /* 0x000a482a01007387 */ /* 0x0001e60000100a00 */
[----:B0-----:R-:W3:Y:S01]  /*62670*/  LDL.LU.64 R42, [R1+0x3618] ;  /* 0x00361800012a7983 */ /* 0x001ee20000300a00 */
[----:B------:R0:W-:Y:S02]  /*62680*/  STL.64 [R1+0x35e0], R38 ;  /* 0x0035e02601007387 */ /* 0x0001e40000100a00 */
[----:B------:R-:W4:Y:S02]  /*62690*/  LDL.LU R36, [R1+0x8c0] ;  /* 0x0008c00001247983 */ /* 0x000f240000300800 */
[----:B------:R-:W4:Y:S01]  /*626a0*/  LDL.LU R37, [R1+0x8c4] ;  /* 0x0008c40001257983 */ /* 0x000f220000300800 */
[----:B0-----:R-:W4:Y:S01]  /*626b0*/  LDL.LU R38, [R1+0x8c8] ;  /* 0x0008c80001267983 */ /* 0x001f220000300800 */
[----:B------:R-:W4:Y:S01]  /*626c0*/  LDL.LU R39, [R1+0x8cc] ;  /* 0x0008cc0001277983 */ /* 0x000f220000300800 */
[C---:B---3--:R-:W-:Y:S11]  /*626d0*/  HMMA.16816.F32 R44, R16.reuse, R42, R44 ;  /* 0x0000002a102c723c */ /* 0x048ff6000000182c */
[----:B------:R-:W-:Y:S11]  /*626e0*/  @!UPT UIADD3 URZ, URZ, URZ, URZ ;  /* 0x0000003f3f3ff290 */ /* 0x000ff6000fffe03f */
[----:B------:R-:W-:Y:S01]  /*626f0*/  @!UPT UIADD3 URZ, URZ, URZ, URZ ;  /* 0x0000003f3f3ff290 */ /* 0x000fe2000fffe03f */
[----:B------:R-:W-:Y:S01]  /*62700*/  STL.64 [R1+0xa30], R44 ;  /* 0x000a302c01007387 */ /* 0x000fe20000100a00 */
[----:B------:R0:W-:Y:S03]  /*62710*/  STL.64 [R1+0xa38], R46 ;  /* 0x000a382e01007387 */ /* 0x0001e60000100a00 */
[----:B0-----:R-:W3:Y:S01]  /*62720*/  LDL.LU.64 R46, [R1+0x3610] ;  /* 0x00361000012e7983 */ /* 0x001ee20000300a00 */
[----:B------:R0:W-:Y:S02]  /*62730*/  STL.64 [R1+0x3568], R42 ;  /* 0x0035682a01007387 */ /* 0x0001e40000100a00 */
        /* <DEDUP_REMOVED lines=16> */
[----:B------:R-:W2:Y:S01]  /*62840*/  LDL.LU R53, [R1+0x35f8] ;  /* 0x0035f80001357983 */ /* 0x000ea20000300800 */
[C---:B---3--:R-:W-:Y:S11]  /*62850*/  HMMA.16816.F32 R12, R16.reuse, R54, R12 ;  /* 0x00000036100c723c */ /* 0x048ff6000000180c */
[----:B------:R-:W-:Y:S11]  /*62860*/  @!UPT UIADD3 URZ, URZ, URZ, URZ ;  /* 0x0000003f3f3ff290 */ /* 0x000ff6000fffe03f */
[----:B------:R-:W-:Y:S01]  /*62870*/  @!UPT UIADD3 URZ, URZ, URZ, URZ ;  /* 0x0000003f3f3ff290 */ /* 0x000fe2000fffe03f */
[----:B------:R-:W-:Y:S01]  /*62880*/  STL.64 [R1+0xa00], R12 ;  /* 0x000a000c01007387 */ /* 0x000fe20000100a00 */
[----:B------:R0:W-:Y:S03]  /*62890*/  STL.64 [R1+0xa08], R14 ;  /* 0x000a080e01007387 */ /* 0x0001e60000100a00 */
[----:B0-----:R-:W4:Y:S01]  /*628a0*/  LDL.LU.64 R14, [R1+0x35f0] ;  /* 0x0035f000010e7983 */ /* 0x001f220000300a00 */
[----:B------:R-:W4:Y:S01]  /*628b0*/  LDL.LU.64 R12, [R1+0x35e8] ;  /* 0x0035e800010c7983 */ /* 0x000f220000300a00 */
[----:B--2---:R-:W-:Y:S01]  /*628c0*/  HMMA.16816.F32 R16, R16, R58, R40 ;  /* 0x0000003a1010723c */ /* 0x004fe20000001828 */
[----:B------:R-:W-:Y:S01]  /*628d0*/  STL.64 [R1+0x3560], R54 ;  /* 0x0035603601007387 */ /* 0x000fe20000100a00 */
[----:B------:R-:W-:Y:S01]  /*628e0*/  STL [R1+0x3558], R53 ;  /* 0x0035583501007387 */ /* 0x000fe20000100800 */
[----:B------:R-:W-:Y:S02]  /*628f0*/  STL.64 [R1+0x3578], R58 ;  /* 0x0035783a01007387 */ /* 0x000fe40000100a00 */
[----:B------:R-:W-:Y:S11]  /*62900*/  STL [R1+0x3570], R57 ;  /* 0x0035703901007387 */ /* 0x000ff60000100800 */
[----:B------:R-:W-:Y:S07]  /*62910*/  @!UPT UIADD3 URZ, URZ, URZ, URZ ;  /* 0x0000003f3f3ff290 */ /* 0x000fee000fffe03f */
[----:B------:R-:W-:Y:S01]  /*62920*/  STL.64 [R1+0x960], R16 ;  /* 0x0009601001007387 */ /* 0x000fe20000100a00 */
[----:B------:R0:W-:Y:S02]  /*62930*/  STL.64 [R1+0x968], R18 ;  /* 0x0009681201007387 */ /* 0x0001e40000100a00 */
[----:B0-----:R-:W-:Y:S02]  /*62940*/  IMAD.MOV.U32 R18, RZ, RZ, R2 ;  /* 0x000000ffff127224 */ /* 0x001fe400078e0002 */
[----:B------:R-:W-:-:S05]  /*62950*/  IMAD.MOV.U32 R19, RZ, RZ, R0 ;  /* 0x000000ffff137224 */ /* 0x000fca00078e0000 */
[----:B------:R-:W-:Y:S01]  /*62960*/  STL.64 [R1+0x3590], R18 ;  /* 0x0035901201007387 */ /* 0x000fe20000100a00 */
[----:B------:R-:W-:Y:S02]  /*62970*/  IMAD.MOV.U32 R29, RZ, RZ, R10 ;  /* 0x000000ffff1d7224 */ /* 0x000fe400078e000a */
[----:B------:R-:W-:Y:S02]  /*62980*/  IMAD.MOV.U32 R28, RZ, RZ, R11 ;  /* 0x000000ffff1c7224 */ /* 0x000fe400078e000b */
[----:B------:R-:W-:Y:S02]  /*62990*/  IMAD.MOV.U32 R33, RZ, RZ, R26 ;  /* 0x000000ffff217224 */ /* 0x000fe400078e001a */
[----:B------:R-:W-:Y:S01]  /*629a0*/  IMAD.MOV.U32 R32, RZ, RZ, R27 ;  /* 0x000000ffff207224 */ /* 0x000fe200078e001b */
[C---:B----4-:R-:W-:Y:S08]  /*629b0*/  HMMA.16816.F32 R36, R12.reuse, R30, R36 ;  /* 0x0000001e0c24723c */ /* 0x050ff00000001824 */
[----:B------:R-:W-:Y:S11]  /*629c0*/  HMMA.16816.F32 R4, R12, R10, R4 ;  /* 0x0000000a0c04723c */ /* 0x000ff60000001804 */
[----:B------:R-:W-:Y:S04]  /*629d0*/  @!UPT UIADD3 URZ, URZ, URZ, URZ ;  /* 0x0000003f3f3ff290 */ /* 0x000fe8000fffe03f */
[----:B------:R-:W-:Y:S01]  /*629e0*/  STL.64 [R1+0x14f0], R36 ;  /* 0x0014f02401007387 */ /* 0x000fe20000100a00 */
[----:B------:R-:W-:Y:S07]  /*629f0*/  STL.64 [R1+0x14f8], R38 ;  /* 0x0014f82601007387 */ /* 0x000fee0000100a00 */
[----:B------:R-:W-:Y:S02]  /*62a00*/  STL.64 [R1+0x14e0], R4 ;  /* 0x0014e00401007387 */ /* 0x000fe40000100a00 */
[----:B------:R-:W-:Y:S01]  /*62a10*/  IMAD.MOV.U32 R45, RZ, RZ, R6 ;  /* 0x000000ffff2d7224 */ /* 0x000fe200078e0006 */
[----:B------:R0:W-:Y:S01]  /*62a20*/  STL.64 [R1+0x14e8], R6 ;  /* 0x0014e80601007387 */ /* 0x0001e20000100a00 */
[----:B------:R-:W-:-:S02]  /*62a30*/  IMAD.MOV.U32 R49, RZ, RZ, R4 ;  /* 0x000000ffff317224 */ /* 0x000fc400078e0004 */
[C---:B0-----:R-:W-:Y:S01]  /*62a40*/  HMMA.16816.F32 R4, R12.reuse, R26, R20 ;  /* 0x0000001a0c04723c */ /* 0x041fe20000001814 */
[----:B------:R-:W-:Y:S02]  /*62a50*/  IMAD.MOV.U32 R48, RZ, RZ, R36 ;  /* 0x000000ffff307224 */ /* 0x000fe400078e0024 */
[----:B------:R-:W-:Y:S01]  /*62a60*/  IMAD.MOV.U32 R44, RZ, RZ, R38 ;  /* 0x000000ffff2c7224 */ /* 0x000fe200078e0026 */
[----:B------:R-:W-:Y:S02]  /*62a70*/  STL.64 [R1+0x35b0], R50 ;  /* 0x0035b03201007387 */ /* 0x000fe40000100a00 */
[----:B------:R-:W-:Y:S02]  /*62a80*/  STL.64 [R1+0x35a8], R48 ;  /* 0x0035a83001007387 */ /* 0x000fe40000100a00 */
[----:B------:R-:W-:Y:S01]  /*62a90*/  STL.64 [R1+0x35a0], R46 ;  /* 0x0035a02e01007387 */ /* 0x000fe20000100a00 */
[----:B------:R-:W-:Y:S01]  /*62aa0*/  STL.64 [R1+0x3598], R44 ;  /* 0x0035982c01007387 */ /* 0x000fe20000100a00 */
[----:B------:R-:W-:Y:S02]  /*62ab0*/  STL.64 [R1+0x3588], R30 ;  /* 0x0035881e01007387 */ /* 0x000fe40000100a00 */
[----:B------:R-:W-:Y:S11]  /*62ac0*/  STL.64 [R1+0x3580], R28 ;  /* 0x0035801c01007387 */ /* 0x000ff60000100a00 */
[----:B------:R0:W-:Y:S01]  /*62ad0*/  STL.64 [R1+0x14d0], R4 ;  /* 0x0014d00401007387 */ /* 0x0001e20000100a00 */
[----:B------:R1:W-:Y:S02]  /*62ae0*/  STL.64 [R1+0x14d8], R6 ;  /* 0x0014d80601007387 */ /* 0x0003e40000100a00 */
[----:B------:R-:W-:Y:S02]  /*62af0*/  STL.64 [R1+0x35c0], R34 ;  /* 0x0035c02201007387 */ /* 0x000fe40000100a00 */
[----:B------:R-:W-:Y:S01]  /*62b00*/  STL.64 [R1+0x35b8], R32 ;  /* 0x0035b82001007387 */ /* 0x000fe20000100a00 */
[----:B0-----:R-:W2:Y:S01]  /*62b10*/  LDL.LU R4, [R1+0x8f0] ;  /* 0x0008f00001047983 */ /* 0x001ea20000300800 */
[----:B------:R-:W2:Y:S02]  /*62b20*/  LDL.LU R5, [R1+0x8f4] ;  /* 0x0008f40001057983 */ /* 0x000ea40000300800 */
[----:B-1----:R-:W3:Y:S02]  /*62b30*/  LDL.LU R6, [R1+0x8f8] ;  /* 0x0008f80001067983 */ /* 0x002ee40000300800 */
[----:B------:R-:W3:Y:S02]  /*62b40*/  LDL.LU R7, [R1+0x8fc] ;  /* 0x0008fc0001077983 */ /* 0x000ee40000300800 */
[----:B---3--:R0:W-:Y:S01]  /*62b50*/  STL.64 [R1+0x35d8], R6 ;  /* 0x0035d80601007387 */ /* 0x0081e20000100a00 */
[----:B--2---:R-:W-:Y:S02]  /*62b60*/  STL.64 [R1+0x35d0], R4 ;  /* 0x0035d00401007387 */ /* 0x004fe40000100a00 */
[----:B------:R-:W2:Y:S02]  /*62b70*/  LDL.LU R20, [R1+0x880] ;  /* 0x0008800001147983 */ /* 0x000ea40000300800 */
[----:B------:R-:W2:Y:S01]  /*62b80*/  LDL.LU R21, [R1+0x884] ;  /* 0x0008840001157983 */ /* 0x000ea20000300800 */
[----:B------:R-:W2:Y:S01]  /*62b90*/  LDL.LU R22, [R1+0x888] ;  /* 0x0008880001167983 */ /* 0x000ea20000300800 */
[----:B------:R-:W2:Y:S02]  /*62ba0*/  LDL.LU R23, [R1+0x88c] ;  /* 0x00088c0001177983 */ /* 0x000ea40000300800 */
[----:B------:R-:W3:Y:S02]  /*62bb0*/  LDL.LU R36, [R1+0x890] ;  /* 0x0008900001247983 */ /* 0x000ee40000300800 */
[----:B------:R-:W3:Y:S01]  /*62bc0*/  LDL.LU R37, [R1+0x894] ;  /* 0x0008940001257983 */ /* 0x000ee20000300800 */
[----:B------:R-:W3:Y:S01]  /*62bd0*/  LDL.LU R38, [R1+0x898] ;  /* 0x0008980001267983 */ /* 0x000ee20000300800 */
[----:B------:R-:W3:Y:S02]  /*62be0*/  LDL.LU R39, [R1+0x89c] ;  /* 0x00089c0001277983 */ /* 0x000ee40000300800 */
[----:B------:R-:W2:Y:S01]  /*62bf0*/  LDL.64 R10, [R1+0x88] ;  /* 0x00008800010a7983 */ /* 0x000ea20000100a00 */
[----:B0-----:R-:W3:Y:S01]  /*62c00*/  LDL.64 R6, [R1+0x98] ;  /* 0x0000980001067983 */ /* 0x001ee20000100a00 */
        /* <DEDUP_REMOVED lines=30> */
[C---:B---3--:R-:W-:Y:S08]  /*62df0*/  HMMA.16816.F32 R36, R12.reuse, R6, R36 ;  /* 0x000000060c24723c */ /* 0x048ff00000001824 */
[----:B--2---:R-:W-:Y:S11]  /*62e00*/  HMMA.16816.F32 R20, R12, R10, R20 ;  /* 0x0000000a0c14723c */ /* 0x004ff60000001814 */
        /* <DEDUP_REMOVED lines=8> */
[----:B------:R0:W-:Y:S01]  /*62e90*/  STL.64 [R1+0x13b0], R20 ;  /* 0x0013b01401007387 */ /* 0x0001e20000100a00 */
[----:B------:R-:W-:Y:S02]  /*62ea0*/  STL.64 [R1+0x13b8], R22 ;  /* 0x0013b81601007387 */ /* 0x000fe40000100a00 */
[----:B0-----:R-:W-:-:S02]  /*62eb0*/  IMAD.MOV.U32 R21, RZ, RZ, R10 ;  /* 0x000000ffff157224 */ /* 0x001fc400078e000a */
[----:B------:R-:W-:Y:S02]  /*62ec0*/  IMAD.MOV.U32 R20, RZ, RZ, R11 ;  /* 0x000000ffff147224 */ /* 0x000fe400078e000b */
[----:B------:R-:W4:Y:S02]  /*62ed0*/  LDL.LU.64 R10, [R1+0x35c8] ;  /* 0x0035c800010a7983 */ /* 0x000f240000300a00 */
[C---:B----4-:R-:W-:Y:S01]  /*62ee0*/  HMMA.16816.F32 R32, R12.reuse, R10, R32 ;  /* 0x0000000a0c20723c */ /* 0x050fe20000001820 */
[----:B------:R-:W-:Y:S02]  /*62ef0*/  IMAD.MOV.U32 R2, RZ, RZ, R10 ;  /* 0x000000ffff027224 */ /* 0x000fe400078e000a */
[----:B------:R-:W-:Y:S02]  /*62f00*/  IMAD.MOV.U32 R0, RZ, RZ, R11 ;  /* 0x000000ffff007224 */ /* 0x000fe400078e000b */
[----:B------:R-:W0:Y:S11]  /*62f10*/  LDSM.16.MT88.4 R8, [R60+0x6000] ;  /* 0x006000003c08783b */ /* 0x000e360000004200 */
[----:B------:R-:W-:Y:S07]  /*62f20*/  @!UPT UIADD3 URZ, URZ, URZ, URZ ;  /* 0x0000003f3f3ff290 */ /* 0x000fee000fffe03f */
[----:B------:R-:W-:Y:S01]  /*62f30*/  STL.64 [R1+0x1350], R32 ;  /* 0x0013502001007387 */ /* 0x000fe20000100a00 */
[----:B------:R1:W-:Y:S03]  /*62f40*/  STL.64 [R1+0x1358], R34 ;  /* 0x0013582201007387 */ /* 0x0003e60000100a00 */
[----:B-1----:R-:W4:Y:S01]  /*62f50*/  LDL.LU.64 R34, [R1+0x35c0] ;  /* 0x0035c00001227983 */ /* 0x002f220000300a00 */
[----:B------:R-:W2:Y:S03]  /*62f60*/  LDL.LU.64 R32, [R1+0x35b8] ;  /* 0x0035b80001207983 */ /* 0x000ea60000300a00 */
[----:B0-----:R-:W-:Y:S01]  /*62f70*/  STL.64 [R1+0x3488], R10 ;  /* 0x0034880a01007387 */ /* 0x001fe20000100a00 */
[----:B------:R0:W-:Y:S03]  /*62f80*/  STL.64 [R1+0x3480], R8 ;  /* 0x0034800801007387 */ /* 0x0001e60000100a00 */
[----:B0-----:R-:W2:Y:S01]  /*62f90*/  LDL.LU R8, [R1+0x950] ;  /* 0x0009500001087983 */ /* 0x001ea20000300800 */
[----:B------:R-:W2:Y:S02]  /*62fa0*/  LDL.LU R9, [R1+0x954] ;  /* 0x0009540001097983 */ /* 0x000ea40000300800 */
[----:B------:R-:W2:Y:S02]  /*62fb0*/  LDL.LU R10, [R1+0x958] ;  /* 0x00095800010a7983 */ /* 0x000ea40000300800 */
[----:B------:R-:W2:Y:S01]  /*62fc0*/  LDL.LU R11, [R1+0x95c] ;  /* 0x00095c00010b7983 */ /* 0x000ea20000300800 */
[C---:B------:R-:W-:Y:S08]  /*62fd0*/  HMMA.16816.F32 R44, R12.reuse, R18, R44 ;  /* 0x000000120c2c723c */ /* 0x040ff0000000182c */
[----:B--2---:R-:W-:Y:S11]  /*62fe0*/  HMMA.16816.F32 R8, R12, R50, R8 ;  /* 0x000000320c08723c */ /* 0x004ff60000001808 */
[----:B------:R-:W-:Y:S11]  /*62ff0*/  @!UPT UIADD3 URZ, URZ, URZ, URZ ;  /* 0x0000003f3f3ff290 */ /* 0x000ff6000fffe03f */
[----:B------:R-:W-:Y:S01]  /*63000*/  @!UPT UIADD3 URZ, URZ, URZ, URZ ;  /* 0x0000003f3f3ff290 */ /* 0x000fe2000fffe03f */
[----:B------:R0:W-:Y:S01]  /*63010*/  STL.64 [R1+0x13a0], R8 ;  /* 0x0013a00801007387 */ /* 0x0001e20000100a00 */
[----:B------:R1:W-:Y:S02]  /*63020*/  STL.64 [R1+0x13a8], R10 ;  /* 0x0013a80a01007387 */ /* 0x0003e40000100a00 */
[----:B0-----:R-:W-:Y:S02]  /*63030*/  IMAD.MOV.U32 R9, RZ, RZ, R50 ;  /* 0x000000ffff097224 */ /* 0x001fe400078e0032 */
[----:B------:R-:W-:Y:S02]  /*63040*/  IMAD.MOV.U32 R8, RZ, RZ, R51 ;  /* 0x000000ffff087224 */ /* 0x000fe400078e0033 */
[----:B------:R-:W2:Y:S01]  /*63050*/  LDL.LU.64 R50, [R1+0x35b0] ;  /* 0x0035b00001327983 */ /* 0x000ea20000300a00 */
[----:B------:R-:W2:Y:S02]  /*63060*/  LDL.LU.64 R48, [R1+0x35a8] ;  /* 0x0035a80001307983 */ /* 0x000ea40000300a00 */
[----:B------:R-:W-:Y:S02]  /*63070*/  STL.64 [R1+0x1390], R44 ;  /* 0x0013902c01007387 */ /* 0x000fe40000100a00 */
[----:B------:R0:W-:Y:S02]  /*63080*/  STL.64 [R1+0x1398], R46 ;  /* 0x0013982e01007387 */ /* 0x0001e40000100a00 */
[----:B-1----:R-:W-:-:S02]  /*63090*/  IMAD.MOV.U32 R11, RZ, RZ, R18 ;  /* 0x000000ffff0b7224 */ /* 0x002fc400078e0012 */
[----:B------:R-:W-:Y:S01]  /*630a0*/  IMAD.MOV.U32 R10, RZ, RZ, R19 ;  /* 0x000000ffff0a7224 */ /* 0x000fe200078e0013 */
[----:B0-----:R-:W3:Y:S01]  /*630b0*/  LDL.LU.64 R46, [R1+0x35a0] ;  /* 0x0035a000012e7983 */ /* 0x001ee20000300a00 */
[----:B------:R-:W2:Y:S02]  /*630c0*/  LDL.LU.64 R44, [R1+0x3598] ;  /* 0x00359800012c7983 */ /* 0x000ea40000300a00 */
[----:B------:R-:W2:Y:S01]  /*630d0*/  LDL.LU.64 R18, [R1+0x3590] ;  /* 0x0035900001127983 */ /* 0x000ea20000300a00 */
[C---:B----4-:R-:W-:Y:S08]  /*630e0*/  HMMA.16816.F32 R56, R12.reuse, R34, R56 ;  /* 0x000000220c38723c */ /* 0x050ff00000001838 */
[C---:B------:R-:W-:Y:S08]  /*630f0*/  HMMA.16816.F32 R40, R12.reuse, R38, R40 ;  /* 0x000000260c28723c */ /* 0x040ff00000001828 */
        /* <DEDUP_REMOVED lines=15> */
[----:B------:R-:W2:Y:S02]  /*631f0*/  LDL.LU R57, [R1+0x3570] ;  /* 0x0035700001397983 */ /* 0x000ea40000300800 */
[----:B------:R-:W-:Y:S02]  /*63200*/  STL.64 [R1+0x34a0], R34 ;  /* 0x0034a02201007387 */ /* 0x000fe40000100a00 */
[----:B------:R-:W-:Y:S01]  /*63210*/  STL.64 [R1+0x11f0], R40 ;  /* 0x0011f02801007387 */ /* 0x000fe20000100a00 */
[----:B------:R0:W-:Y:S04]  /*63220*/  STL.64 [R1+0x11f8], R42 ;  /* 0x0011f82a01007387 */ /* 0x0001e80000100a00 */
        /* <DEDUP_REMOVED lines=8> */
[----:B------:R-:W3:Y:S01]  /*632b0*/  LDL.LU R53, [R1+0x3558] ;  /* 0x0035580001357983 */ /* 0x000ee20000300800 */
[C---:B------:R-:W-:Y:S01]  /*632c0*/  HMMA.16816.F32 R16, R12.reuse, R50, R16 ;  /* 0x000000320c10723c */ /* 0x040fe20000001810 */
[----:B------:R-:W-:Y:S01]  /*632d0*/  STL.64 [R1+0x11d0], R4 ;  /* 0x0011d00401007387 */ /* 0x000fe20000100a00 */
[----:B------:R0:W-:Y:S04]  /*632e0*/  STL.64 [R1+0x11d8], R6 ;  /* 0x0011d80601007387 */ /* 0x0001e80000100a00 */
[----:B0-----:R-:W4:Y:S01]  /*632f0*/  LDL.LU.64 R6, [R1+0x3550] ;  /* 0x0035500001067983 */ /* 0x001f220000300a00 */
[----:B------:R-:W4:Y:S02]  /*63300*/  LDL.LU.64 R4, [R1+0x3548] ;  /* 0x0035480001047983 */ /* 0x000f240000300a00 */
[----:B------:R-:W-:Y:S02]  /*63310*/  STL.64 [R1+0x3498], R46 ;  /* 0x0034982e01007387 */ /* 0x000fe40000100a00 */
[----:B------:R-:W-:Y:S01]  /*63320*/  STL.64 [R1+0x3490], R44 ;  /* 0x0034902c01007387 */ /* 0x000fe20000100a00 */
[----:B------:R-:W-:Y:S01]  /*63330*/  STL.64 [R1+0x34b8], R50 ;  /* 0x0034b83201007387 */ /* 0x000fe20000100a00 */
[----:B------:R-:W-:Y:S10]  /*63340*/  STL.64 [R1+0x34b0], R48 ;  /* 0x0034b03001007387 */ /* 0x000ff40000100a00 */
[----:B------:R-:W-:Y:S01]  /*63350*/  STL.64 [R1+0x11c0], R16 ;  /* 0x0011c01001007387 */ /* 0x000fe20000100a00 */
[----:B------:R2:W-:Y:S02]  /*63360*/  STL.64 [R1+0x11c8], R18 ;  /* 0x0011c81201007387 */ /* 0x0005e40000100a00 */
[----:B--2---:R-:W-:Y:S01]  /*63370*/  HMMA.16816.F32 R16, R12, R54, R24 ;  /* 0x000000360c10723c */ /* 0x004fe20000001818 */
[----:B------:R-:W-:Y:S01]  /*63380*/  STL.64 [R1+0x34c8], R54 ;  /* 0x0034c83601007387 */ /* 0x000fe20000100a00 */
[----:B---3--:R-:W-:Y:S11]  /*63390*/  STL [R1+0x34c0], R53 ;  /* 0x0034c03501007387 */ /* 0x008ff60000100800 */
[----:B------:R-:W-:Y:S10]  /*633a0*/  @!UPT UIADD3 URZ, URZ, URZ, URZ ;  /* 0x0000003f3f3ff290 */ /* 0x000ff4000fffe03f */
[----:B------:R-:W-:Y:S01]  /*633b0*/  STL.64 [R1+0x11b0], R16 ;  /* 0x0011b01001007387 */ /* 0x000fe20000100a00 */
[----:B------:R0:W-:Y:S02]  /*633c0*/  STL.64 [R1+0x11b8], R18 ;  /* 0x0011b81201007387 */ /* 0x0001e40000100a00 */
[----:B0-----:R-:W-:Y:S02]  /*633d0*/  IMAD.MOV.U32 R18, RZ, RZ, R11 ;  /* 0x000000ffff127224 */ /* 0x001fe400078e000b */
[----:B------:R-:W-:-:S05]  /*633e0*/  IMAD.MOV.U32 R19, RZ, RZ, R10 ;  /* 0x000000ffff137224 */ /* 0x000fca00078e000a */
[----:B------:R0:W-:Y:S01]  /*633f0*/  STL.64 [R1+0x34d0], R18 ;  /* 0x0034d01201007387 */ /* 0x0001e20000100a00 */
[----:B------:R-:W2:Y:S02]  /*63400*/  LDL.LU R48, [R1+0x630] ;  /* 0x0006300001307983 */ /* 0x000ea40000300800 */
[----:B------:R-:W2:Y:S02]  /*63410*/  LDL.LU R49, [R1+0x634] ;  /* 0x0006340001317983 */ /* 0x000ea40000300800 */
[----:B------:R-:W3:Y:S01]  /*63420*/  LDL.LU R50, [R1+0x638] ;  /* 0x0006380001327983 */ /* 0x000ee20000300800 */
[----:B------:R-:W3:Y:S01]  /*63430*/  LDL.LU R51, [R1+0x63c] ;  /* 0x00063c0001337983 */ /* 0x000ee20000300800 */
[----:B------:R-:W-:Y:S02]  /*63440*/  IMAD.MOV.U32 R54, RZ, RZ, R9 ;  /* 0x000000ffff367224 */ /* 0x000fe400078e0009 */
[----:B------:R-:W-:Y:S01]  /*63450*/  IMAD.MOV.U32 R55, RZ, RZ, R8 ;  /* 0x000000ffff377224 */ /* 0x000fe200078e0008 */
[----:B---3--:R-:W-:Y:S01]  /*63460*/  STL.64 [R1+0x34e0], R50 ;  /* 0x0034e03201007387 */ /* 0x008fe20000100a00 */
[----:B--2---:R1:W-:Y:S03]  /*63470*/  STL.64 [R1+0x34d8], R48 ;  /* 0x0034d83001007387 */ /* 0x0043e60000100a00 */
[----:B------:R2:W-:Y:S02]  /*63480*/  STL.64 [R1+0x34e8], R54 ;  /* 0x0034e83601007387 */ /* 0x0005e40000100a00 */
[----:B------:R-:W3:Y:S01]  /*63490*/  LDL.LU R16, [R1+0x640] ;  /* 0x0006400001107983 */ /* 0x000ee20000300800 */
[----:B------:R-:W3:Y:S01]  /*634a0*/  LDL.LU R17, [R1+0x644] ;  /* 0x0006440001117983 */ /* 0x000ee20000300800 */
[----:B0-----:R-:W2:Y:S02]  /*634b0*/  LDL.LU R18, [R1+0x648] ;  /* 0x0006480001127983 */ /* 0x001ea40000300800 */
[----:B------:R-:W2:Y:S02]  /*634c0*/  LDL.LU R19, [R1+0x64c] ;  /* 0x00064c0001137983 */ /* 0x000ea40000300800 */
[----:B--2---:R-:W-:Y:S01]  /*634d0*/  STL.64 [R1+0x34f8], R18 ;  /* 0x0034f81201007387 */ /* 0x004fe20000100a00 */
[----:B---3--:R0:W-:Y:S02]  /*634e0*/  STL.64 [R1+0x34f0], R16 ;  /* 0x0034f01001007387 */ /* 0x0081e40000100a00 */
[----:B-1----:R-:W2:Y:S02]  /*634f0*/  LDL.LU R48, [R1+0x10] ;  /* 0x0000100001307983 */ /* 0x002ea40000300800 */
[----:B------:R-:W2:Y:S01]  /*63500*/  LDL.LU R49, [R1+0x14] ;  /* 0x0000140001317983 */ /* 0x000ea20000300800 */
[----:B------:R-:W3:Y:S01]  /*63510*/  LDL.LU R50, [R1+0x18] ;  /* 0x0000180001327983 */ /* 0x000ee20000300800 */
[----:B------:R-:W3:Y:S02]  /*63520*/  LDL.LU R51, [R1+0x1c] ;  /* 0x00001c0001337983 */ /* 0x000ee40000300800 */
[----:B------:R-:W-:-:S02]  /*63530*/  IMAD.MOV.U32 R54, RZ, RZ, R21 ;  /* 0x000000ffff367224 */ /* 0x000fc400078e0015 */
[----:B------:R-:W-:Y:S01]  /*63540*/  IMAD.MOV.U32 R55, RZ, RZ, R20 ;  /* 0x000000ffff377224 */ /* 0x000fe200078e0014 */
[----:B---3--:R1:W-:Y:S01]  /*63550*/  STL.64 [R1+0x3508], R50 ;  /* 0x0035083201007387 */ /* 0x0083e20000100a00 */
[----:B--2---:R-:W-:Y:S03]  /*63560*/  STL.64 [R1+0x3500], R48 ;  /* 0x0035003001007387 */ /* 0x004fe60000100a00 */
[----:B------:R-:W-:Y:S02]  /*63570*/  STL.64 [R1+0x3510], R54 ;  /* 0x0035103601007387 */ /* 0x000fe40000100a00 */
[----:B0-----:R-:W2:Y:S01]  /*63580*/  LDL.LU R16, [R1+0x550] ;  /* 0x0005500001107983 */ /* 0x001ea20000300800 */
[----:B------:R-:W2:Y:S01]  /*63590*/  LDL.LU R17, [R1+0x554] ;  /* 0x0005540001117983 */ /* 0x000ea20000300800 */
[----:B------:R-:W3:Y:S02]  /*635a0*/  LDL.LU R18, [R1+0x558] ;  /* 0x0005580001127983 */ /* 0x000ee40000300800 */
[----:B------:R-:W3:Y:S02]  /*635b0*/  LDL.LU R19, [R1+0x55c] ;  /* 0x00055c0001137983 */ /* 0x000ee40000300800 */
[----:B------:R-:W2:Y:S01]  /*635c0*/  LDL.LU R20, [R1+0x860] ;  /* 0x0008600001147983 */ /* 0x000ea20000300800 */
[----:B------:R-:W4:Y:S01]  /*635d0*/  LDL.LU R21, [R1+0x864] ;  /* 0x0008640001157983 */ /* 0x000f220000300800 */
[----:B------:R-:W4:Y:S02]  /*635e0*/  LDL.LU R22, [R1+0x868] ;  /* 0x0008680001167983 */ /* 0x000f240000300800 */
[----:B------:R-:W4:Y:S02]  /*635f0*/  LDL.LU R23, [R1+0x86c] ;  /* 0x00086c0001177983 */ /* 0x000f240000300800 */
[----:B------:R-:W4:Y:S01]  /*63600*/  LDL.LU R24, [R1+0x590] ;  /* 0x0005900001187983 */ /* 0x000f220000300800 */
[----:B------:R-:W4:Y:S01]  /*63610*/  LDL.LU R25, [R1+0x594] ;  /* 0x0005940001197983 */ /* 0x000f220000300800 */
[----:B------:R-:W4:Y:S02]  /*63620*/  LDL.LU R26, [R1+0x598] ;  /* 0x00059800011a7983 */ /* 0x000f240000300800 */
[----:B------:R-:W4:Y:S02]  /*63630*/  LDL.LU R27, [R1+0x59c] ;  /* 0x00059c00011b7983 */ /* 0x000f240000300800 */
[----:B-1----:R-:W-:-:S02]  /*63640*/  IMAD.MOV.U32 R50, RZ, RZ, R37 ;  /* 0x000000ffff327224 */ /* 0x002fc400078e0025 */
[----:B------:R-:W-:Y:S01]  /*63650*/  IMAD.MOV.U32 R51, RZ, RZ, R36 ;  /* 0x000000ffff337224 */ /* 0x000fe200078e0024 */
[----:B---3--:R0:W-:Y:S01]  /*63660*/  STL.64 [R1+0x3520], R18 ;  /* 0x0035201201007387 */ /* 0x0081e20000100a00 */
[----:B--2---:R-:W-:Y:S03]  /*63670*/  STL.64 [R1+0x3518], R16 ;  /* 0x0035181001007387 */ /* 0x004fe60000100a00 */
[----:B------:R1:W-:Y:S02]  /*63680*/  STL.64 [R1+0x3528], R50 ;  /* 0x0035283201007387 */ /* 0x0003e40000100a00 */
[----:B0-----:R-:W-:Y:S02]  /*63690*/  IMAD.MOV.U32 R18, RZ, RZ, R33 ;  /* 0x000000ffff127224 */ /* 0x001fe400078e0021 */
[----:B------:R-:W-:-:S05]  /*636a0*/  IMAD.MOV.U32 R19, RZ, RZ, R32 ;  /* 0x000000ffff137224 */ /* 0x000fca00078e0020 */
[----:B------:R-:W-:Y:S01]  /*636b0*/  STL.64 [R1+0x3530], R18 ;  /* 0x0035301201007387 */ /* 0x000fe20000100a00 */
[----:B------:R-:W2:Y:S02]  /*636c0*/  LDL.LU R48, [R1+0x570] ;  /* 0x0005700001307983 */ /* 0x000ea40000300800 */
[----:B------:R-:W2:Y:S02]  /*636d0*/  LDL.LU R49, [R1+0x574] ;  /* 0x0005740001317983 */ /* 0x000ea40000300800 */
[----:B-1----:R-:W3:Y:S01]  /*636e0*/  LDL.LU R50, [R1+0x578] ;  /* 0x0005780001327983 */ /* 0x002ee20000300800 */
[----:B------:R-:W3:Y:S01]  /*636f0*/  LDL.LU R51, [R1+0x57c] ;  /* 0x00057c0001337983 */ /* 0x000ee20000300800 */
[----:B----4-:R-:W-:Y:S03]  /*63700*/  HMMA.16816.F32 R8, R12, R58, R20 ;  /* 0x0000003a0c08723c */ /* 0x010fe60000001814 */
[----:B---3--:R-:W-:Y:S01]  /*63710*/  STL.64 [R1+0x3540], R50 ;  /* 0x0035403201007387 */ /* 0x008fe20000100a00 */
[----:B--2---:R0:W-:Y:S03]  /*63720*/  STL.64 [R1+0x3538], R48 ;  /* 0x0035383001007387 */ /* 0x0041e60000100a00 */
        /* <DEDUP_REMOVED lines=13> */
[----:B------:R0:W-:Y:S02]  /*63800*/  STL.64 [R1+0x11a8], R10 ;  /* 0x0011a80a01007387 */ /* 0x0001e40000100a00 */
[----:B0-----:R-:W-:Y:S01]  /*63810*/  HMMA.16816.F32 R8, R4, R30, R24 ;  /* 0x0000001e0408723c */ /* 0x001fe20000001818 */
[----:B------:R-:W-:-:S02]  /*63820*/  IMAD.MOV.U32 R18, RZ, RZ, R29 ;  /* 0x000000ffff127224 */ /* 0x000fc400078e001d */
[----:B------:R-:W-:Y:S11]  /*63830*/  IMAD.MOV.U32 R19, RZ, RZ, R28 ;  /* 0x000000ffff137224 */ /* 0x000ff600078e001c */
[----:B------:R-:W-:Y:S09]  /*63840*/  @!UPT UIADD3 URZ, URZ, URZ, URZ ;  /* 0x0000003f3f3ff290 */ /* 0x000ff2000fffe03f */
[----:B------:R0:W-:Y:S01]  /*63850*/  STL.64 [R1+0x16f0], R8 ;  /* 0x0016f00801007387 */ /* 0x0001e20000100a00 */
[----:B------:R1:W-:Y:S02]  /*63860*/  STL.64 [R1+0x16f8], R10 ;  /* 0x0016f80a01007387 */ /* 0x0003e40000100a00 */
[----:B------:R-:W-:Y:S02]  /*63870*/  IMAD.MOV.U32 R40, RZ, RZ, R8 ;  /* 0x000000ffff287224 */ /* 0x000fe400078e0008 */
[----:B------:R-:W-:Y:S01]  /*63880*/  IMAD.MOV.U32 R36, RZ, RZ, R10 ;  /* 0x000000ffff247224 */ /* 0x000fe200078e000a */
        /* <DEDUP_REMOVED lines=16> */
[C---:B--2---:R-:W-:Y:S01]  /*63990*/  HMMA.16816.F32 R16, R4.reuse, R18, R48 ;  /* 0x000000120410723c */ /* 0x044fe20000001830 */
[----:B------:R-:W2:Y:S01]  /*639a0*/  LDL.LU.64 R50, [R1+0x3540] ;  /* 0x0035400001327983 */ /* 0x000ea20000300a00 */
[----:B------:R-:W2:Y:S11]  /*639b0*/  LDL.LU.64 R48, [R1+0x3538] ;  /* 0x0035380001307983 */ /* 0x000eb60000300a00 */
[----:B------:R-:W-:Y:S10]  /*639c0*/  @!UPT UIADD3 URZ, URZ, URZ, URZ ;  /* 0x0000003f3f3ff290 */ /* 0x000ff4000fffe03f */
[----:B------:R-:W-:Y:S01]  /*639d0*/  STL.64 [R1+0x16e0], R16 ;  /* 0x0016e01001007387 */ /* 0x000fe20000100a00 */
[----:B------:R-:W-:Y:S02]  /*639e0*/  IMAD.MOV.U32 R37, RZ, RZ, R18 ;  /* 0x000000ffff257224 */ /* 0x000fe400078e0012 */
[----:B------:R0:W-:Y:S02]  /*639f0*/  STL.64 [R1+0x16e8], R18 ;  /* 0x0016e81201007387 */ /* 0x0001e40000100a00 */
[----:B0-----:R-:W2:Y:S01]  /*63a00*/  LDL.LU.64 R18, [R1+0x3530] ;  /* 0x0035300001127983 */ /* 0x001ea20000300a00 */
[----:B------:R-:W-:Y:S02]  /*63a10*/  IMAD.MOV.U32 R41, RZ, RZ, R16 ;  /* 0x000000ffff297224 */ /* 0x000fe400078e0010 */
[C---:B--2---:R-:W-:Y:S01]  /*63a20*/  HMMA.16816.F32 R16, R4.reuse, R18, R48 ;  /* 0x000000120410723c */ /* 0x044fe20000001830 */
[----:B------:R-:W3:Y:S11]  /*63a30*/  LDL.LU.64 R50, [R1+0x3528] ;  /* 0x0035280001327983 */ /* 0x000ef60000300a00 */
[----:B------:R-:W-:Y:S11]  /*63a40*/  @!UPT UIADD3 URZ, URZ, URZ, URZ ;  /* 0x0000003f3f3ff290 */ /* 0x000ff6000fffe03f */
[----:B------:R-:W-:Y:S01]  /*63a50*/  STL.64 [R1+0x16d0], R16 ;  /* 0x0016d01001007387 */ /* 0x000fe20000100a00 */
[----:B------:R0:W-:Y:S03]  /*63a60*/  STL.64 [R1+0x16d8], R18 ;  /* 0x0016d81201007387 */ /* 0x0001e60000100a00 */
[----:B0-----:R-:W2:Y:S01]  /*63a70*/  LDL.LU.64 R18, [R1+0x3520] ;  /* 0x0035200001127983 */ /* 0x001ea20000300a00 */
[----:B------:R-:W2:Y:S01]  /*63a80*/  LDL.LU.64 R16, [R1+0x3518] ;  /* 0x0035180001107983 */ /* 0x000ea20000300a00 */
[C---:B---3--:R-:W-:Y:S02]  /*63a90*/  HMMA.16816.F32 R48, R4.reuse, R50, R52 ;  /* 0x000000320430723c */ /* 0x048fe40000001834 */
[----:B------:R-:W2:Y:S11]  /*63aa0*/  LDL.LU.64 R54, [R1+0x3510] ;  /* 0x0035100001367983 */ /* 0x000eb60000300a00 */
[----:B------:R-:W-:Y:S10]  /*63ab0*/  @!UPT UIADD3 URZ, URZ, URZ, URZ ;  /* 0x0000003f3f3ff290 */ /* 0x000ff4000fffe03f */
        /* <DEDUP_REMOVED lines=8> */
[----:B------:R-:W-:Y:S01]  /*63b40*/  STL.64 [R1+0x15f0], R52 ;  /* 0x0015f03401007387 */ /* 0x000fe20000100a00 */
[----:B------:R0:W-:Y:S03]  /*63b50*/  STL.64 [R1+0x15f8], R54 ;  /* 0x0015f83601007387 */ /* 0x0001e60000100a00 */
[----:B0-----:R-:W2:Y:S01]  /*63b60*/  LDL.LU.64 R54, [R1+0x34e8] ;  /* 0x0034e80001367983 */ /* 0x001ea20000300a00 */
[----:B------:R-:W-:Y:S02]  /*63b70*/  IMAD.MOV.U32 R14, RZ, RZ, R2 ;  /* 0x000000ffff0e7224 */ /* 0x000fe400078e0002 */
[----:B------:R-:W-:-:S07]  /*63b80*/  IMAD.MOV.U32 R15, RZ, RZ, R0 ;  /* 0x000000ffff0f7224 */ /* 0x000fce00078e0000 */
[C---:B---3--:R-:W-:Y:S01]  /*63b90*/  HMMA.16816.F32 R12, R4.reuse, R14, R48 ;  /* 0x0000000e040c723c */ /* 0x048fe20000001830 */
[----:B------:R-:W3:Y:S01]  /*63ba0*/  LDL.LU.64 R50, [R1+0x34e0] ;  /* 0x0034e00001327983 */ /* 0x000ee20000300a00 */
[----:B------:R-:W3:Y:S11]  /*63bb0*/  LDL.LU.64 R48, [R1+0x34d8] ;  /* 0x0034d80001307983 */ /* 0x000ef60000300a00 */
[----:B------:R-:W-:Y:S10]  /*63bc0*/  @!UPT UIADD3 URZ, URZ, URZ, URZ ;  /* 0x0000003f3f3ff290 */ /* 0x000ff4000fffe03f */
[----:B------:R-:W-:Y:S01]  /*63bd0*/  STL.64 [R1+0x15c0], R12 ;  /* 0x0015c00c01007387 */ /* 0x000fe20000100a00 */
[----:B------:R-:W-:Y:S02]  /*63be0*/  STL.64 [R1+0x15c8], R14 ;  /* 0x0015c80e01007387 */ /* 0x000fe40000100a00 */
[----:B------:R-:W0:Y:S01]  /*63bf0*/  LDSM.16.MT88.4 R12, [R3+0x6080] ;  /* 0x00608000030c783b */ /* 0x000e220000004200 */
[C---:B--2---:R-:W-:Y:S01]  /*63c00*/  HMMA.16816.F32 R52, R4.reuse, R54, R16 ;  /* 0x000000360434723c */ /* 0x044fe20000001810 */
[----:B------:R-:W3:Y:S11]  /*63c10*/  LDL.LU.64 R18, [R1+0x34d0] ;  /* 0x0034d00001127983 */ /* 0x000ef60000300a00 */
[----:B------:R-:W-:Y:S11]  /*63c20*/  @!UPT UIADD3 URZ, URZ, URZ, URZ ;  /* 0x0000003f3f3ff290 */ /* 0x000ff6000fffe03f */
[----:B------:R-:W-:Y:S01]  /*63c30*/  STL.64 [R1+0x15e0], R52 ;  /* 0x0015e03401007387 */ /* 0x000fe20000100a00 */
[----:B------:R1:W-:Y:S03]  /*63c40*/  STL.64 [R1+0x15e8], R54 ;  /* 0x0015e83601007387 */ /* 0x0003e60000100a00 */
[----:B-1----:R-:W2:Y:S01]  /*63c50*/  LDL.LU.64 R54, [R1+0x34c8] ;  /* 0x0034c80001367983 */ /* 0x002ea20000300a00 */
[----:B------:R-:W2:Y:S01]  /*63c60*/  LDL.LU R53, [R1+0x34c0] ;  /* 0x0034c00001357983 */ /* 0x000ea20000300800 */
[C---:B---3--:R-:W-:Y:S02]  /*63c70*/  HMMA.16816.F32 R16, R4.reuse, R18, R48 ;  /* 0x000000120410723c */ /* 0x048fe40000001830 */
[----:B------:R-:W3:Y:S01]  /*63c80*/  LDL.LU.64 R50, [R1+0x34b8] ;  /* 0x0034b80001327983 */ /* 0x000ee20000300a00 */
[----:B------:R-:W2:Y:S11]  /*63c90*/  LDL.LU.64 R48, [R1+0x34b0] ;  /* 0x0034b00001307983 */ /* 0x000eb60000300a00 */
[----:B------:R-:W-:Y:S09]  /*63ca0*/  @!UPT UIADD3 URZ, URZ, URZ, URZ ;  /* 0x0000003f3f3ff290 */ /* 0x000ff2000fffe03f */
[----:B------:R-:W-:Y:S01]  /*63cb0*/  STL.64 [R1+0x15d0], R16 ;  /* 0x0015d01001007387 */ /* 0x000fe20000100a00 */
[----:B------:R1:W-:Y:S03]  /*63cc0*/  STL.64 [R1+0x15d8], R18 ;  /* 0x0015d81201007387 */ /* 0x0003e60000100a00 */
[----:B-1----:R-:W4:Y:S02]  /*63cd0*/  LDL.LU.64 R18, [R1+0x34a8] ;  /* 0x0034a80001127983 */ /* 0x002f240000300a00 */
[C---:B----4-:R-:W-:Y:S11]  /*63ce0*/  HMMA.16816.F32 R32, R4.reuse, R18, R32 ;  /* 0x000000120420723c */ /* 0x050ff60000001820 */
[----:B------:R-:W-:Y:S11]  /*63cf0*/  @!UPT UIADD3 URZ, URZ, URZ, URZ ;  /* 0x0000003f3f3ff290 */ /* 0x000ff6000fffe03f */
[----:B------:R-:W-:Y:S01]  /*63d00*/  @!UPT UIADD3 URZ, URZ, URZ, URZ ;  /* 0x0000003f3f3ff290 */ /* 0x000fe2000fffe03f */
[----:B------:R-:W-:Y:S01]  /*63d10*/  STL.64 [R1+0x1480], R32 ;  /* 0x0014802001007387 */ /* 0x000fe20000100a00 */
[----:B------:R1:W-:Y:S03]  /*63d20*/  STL.64 [R1+0x1488], R34 ;  /* 0x0014882201007387 */ /* 0x0003e60000100a00 */
[----:B-1----:R-:W4:Y:S01]  /*63d30*/  LDL.LU.64 R34, [R1+0x34a0] ;  /* 0x0034a00001227983 */ /* 0x002f220000300a00 */
[C---:B------:R-:W-:Y:S01]  /*63d40*/  HMMA.16816.F32 R8, R4.reuse, R38, R8 ;  /* 0x000000260408723c */ /* 0x040fe20000001808 */
[----:B------:R1:W-:Y:S02]  /*63d50*/  STL.64 [R1+0x33c8], R18 ;  /* 0x0033c81201007387 */ /* 0x0003e40000100a00 */
[----:B------:R-:W3:Y:S01]  /*63d60*/  LDL.LU R16, [R1+0x5d0] ;  /* 0x0005d00001107983 */ /* 0x000ee20000300800 */
[----:B------:R-:W3:Y:S04]  /*63d70*/  LDL.LU R17, [R1+0x5d4] ;  /* 0x0005d40001117983 */ /* 0x000ee80000300800 */
[----:B-1----:R-:W3:Y:S01]  /*63d80*/  LDL.LU R18, [R1+0x5d8] ;  /* 0x0005d80001127983 */ /* 0x002ee20000300800 */
[----:B------:R-:W3:Y:S02]  /*63d90*/  LDL.LU R19, [R1+0x5dc] ;  /* 0x0005dc0001137983 */ /* 0x000ee40000300800 */
[----:B0-----:R-:W-:Y:S02]  /*63da0*/  STL.64 [R1+0x10], R12 ;  /* 0x0000100c01007387 */ /* 0x001fe40000100a00 */
[----:B------:R-:W-:Y:S01]  /*63db0*/  STL.64 [R1+0x18], R14 ;  /* 0x0000180e01007387 */ /* 0x000fe20000100a00 */
        /* <DEDUP_REMOVED lines=15> */
[----:B0-----:R-:W3:Y:S01]  /*63eb0*/  LDL.LU.64 R10, [R1+0x3488] ;  /* 0x00348800010a7983 */ /* 0x001ee20000300a00 */
[----:B------:R-:W3:Y:S02]  /*63ec0*/  LDL.LU.64 R8, [R1+0x3480] ;  /* 0x0034800001087983 */ /* 0x000ee40000300a00 */
[----:B------:R-:W-:Y:S02]  /*63ed0*/  STL.64 [R1+0x33d8], R38 ;  /* 0x0033d82601007387 */ /* 0x000fe40000100a00 */
[----:B------:R0:W-:Y:S02]  /*63ee0*/  STL.64 [R1+0x33d0], R36 ;  /* 0x0033d02401007387 */ /* 0x0001e40000100a00 */
[----:B0-----:R-:W3:Y:S01]  /*63ef0*/  LDL.LU R36, [R1+0x5f0] ;  /* 0x0005f00001247983 */ /* 0x001ee20000300800 */
[----:B------:R-:W3:Y:S02]  /*63f00*/  LDL.LU R37, [R1+0x5f4] ;  /* 0x0005f40001257983 */ /* 0x000ee40000300800 */
[----:B------:R-:W3:Y:S02]  /*63f10*/  LDL.LU R38, [R1+0x5f8] ;  /* 0x0005f80001267983 */ /* 0x000ee40000300800 */
[----:B------:R-:W3:Y:S01]  /*63f20*/  LDL.LU R39, [R1+0x5fc] ;  /* 0x0005fc0001277983 */ /* 0x000ee20000300800 */
[----:B------:R-:W-:Y:S01]  /*63f30*/  STL.64 [R1+0x33e8], R42 ;  /* 0x0033e82a01007387 */ /* 0x000fe20000100a00 */
[----:B------:R-:W-:Y:S01]  /*63f40*/  STL.64 [R1+0x33e0], R40 ;  /* 0x0033e02801007387 */ /* 0x000fe20000100a00 */
[C---:B--2---:R-:W-:Y:S08]  /*63f50*/  HMMA.16816.F32 R12, R4.reuse, R46, R12 ;  /* 0x0000002e040c723c */ /* 0x044ff0000000180c */
[C---:B---3--:R-:W-:Y:S11]  /*63f60*/  HMMA.16816.F32 R36, R4.reuse, R42, R36 ;  /* 0x0000002a0424723c */ /* 0x048ff60000001824 */
[----:B------:R-:W-:Y:S11]  /*63f70*/  @!UPT UIADD3 URZ, URZ, URZ, URZ ;  /* 0x0000003f3f3ff290 */ /* 0x000ff6000fffe03f */
[----:B------:R-:W-:Y:S01]  /*63f80*/  @!UPT UIADD3 URZ, URZ, URZ, URZ ;  /* 0x0000003f3f3ff290 */ /* 0x000fe2000fffe03f */
[----:B------:R-:W-:Y:S01]  /*63f90*/  STL.64 [R1+0x1450], R36 ;  /* 0x0014502401007387 */ /* 0x000fe20000100a00 */
[----:B------:R-:W-:Y:S02]  /*63fa0*/  STL.64 [R1+0x1458], R38 ;  /* 0x0014582601007387 */ /* 0x000fe40000100a00 */
[----:B------:R-:W-:Y:S02]  /*63fb0*/  STL.64 [R1+0x33f8], R46 ;  /* 0x0033f82e01007387 */ /* 0x000fe40000100a00 */
[----:B----4-:R-:W-:Y:S01]  /*63fc0*/  STL.64 [R1+0x33f0], R44 ;  /* 0x0033f02c01007387 */ /* 0x010fe20000100a00 */
        /* <DEDUP_REMOVED lines=8> */
[C---:B0-----:R-:W-:Y:S08]  /*64050*/  HMMA.16816.F32 R12, R4.reuse, R54, R20 ;  /* 0x00000036040c723c */ /* 0x041ff00000001814 */
[----:B------:R-:W-:Y:S01]  /*64060*/  HMMA.16816.F32 R4, R4, R58, R24 ;  /* 0x0000003a0404723c */ /* 0x000fe20000001818 */
[----:B------:R-:W-:Y:S01]  /*64070*/  STL.64 [R1+0x3418], R54 ;  /* 0x0034183601007387 */ /* 0x000fe20000100a00 */
[----:B------:R-:W-:Y:S11]  /*64080*/  STL [R1+0x3410], R53 ;  /* 0x0034103501007387 */ /* 0x000ff60000100800 */
[----:B------:R-:W-:Y:S02]  /*64090*/  @!UPT UIADD3 URZ, URZ, URZ, URZ ;  /* 0x0000003f3f3ff290 */ /* 0x000fe4000fffe03f */
[----:B------:R-:W-:Y:S01]  /*640a0*/  STL.64 [R1+0x1420], R12 ;  /* 0x0014200c01007387 */ /* 0x000fe20000100a00 */
[----:B------:R-:W-:Y:S02]  /*640b0*/  STL.64 [R1+0x1428], R14 ;  /* 0x0014280e01007387 */ /* 0x000fe40000100a00 */
[----:B------:R-:W-:Y:S02]  /*640c0*/  STL.64 [R1+0x3428], R58 ;  /* 0x0034283a01007387 */ /* 0x000fe40000100a00 */
[----:B------:R-:W-:Y:S03]  /*640d0*/  STL [R1+0x3420], R57 ;  /* 0x0034203901007387 */ /* 0x000fe60000100800 */
[----:B------:R-:W-:Y:S01]  /*640e0*/  STL.64 [R1+0x1410], R4 ;  /* 0x0014100401007387 */ /* 0x000fe20000100a00 */
[----:B------:R-:W-:Y:S02]  /*640f0*/  STL.64 [R1+0x1418], R6 ;  /* 0x0014180601007387 */ /* 0x000fe40000100a00 */
[----:B------:R-:W2:Y:S02]  /*64100*/  LDL.LU R44, [R1+0xf0] ;  /* 0x0000f000012c7983 */ /* 0x000ea40000300800 */
[----:B------:R-:W2:Y:S01]  /*64110*/  LDL.LU R45, [R1+0xf4] ;  /* 0x0000f400012d7983 */ /* 0x000ea20000300800 */
[----:B------:R-:W3:Y:S01]  /*64120*/  LDL.LU R46, [R1+0xf8] ;  /* 0x0000f800012e7983 */ /* 0x000ee20000300800 */
[----:B------:R-:W3:Y:S03]  /*64130*/  LDL.LU R47, [R1+0xfc] ;  /* 0x0000fc00012f7983 */ /* 0x000ee60000300800 */
[----:B---3--:R-:W-:Y:S01]  /*64140*/  STL.64 [R1+0x3438], R46 ;  /* 0x0034382e01007387 */ /* 0x008fe20000100a00 */
[----:B--2---:R0:W-:Y:S03]  /*64150*/  STL.64 [R1+0x3430], R44 ;  /* 0x0034302c01007387 */ /* 0x0041e60000100a00 */
[----:B0-----:R-:W2:Y:S01]  /*64160*/  LDL.LU R44, [R1+0x110] ;  /* 0x00011000012c7983 */ /* 0x001ea20000300800 */
[----:B------:R-:W2:Y:S02]  /*64170*/  LDL.LU R45, [R1+0x114] ;  /* 0x00011400012d7983 */ /* 0x000ea40000300800 */
[----:B------:R-:W3:Y:S02]  /*64180*/  LDL.LU R46, [R1+0x118] ;  /* 0x00011800012e7983 */ /* 0x000ee40000300800 */
[----:B------:R-:W3:Y:S01]  /*64190*/  LDL.LU R47, [R1+0x11c] ;  /* 0x00011c00012f7983 */ /* 0x000ee20000300800 */
[----:B------:R-:W4:Y:S01]  /*641a0*/  LDL.LU R24, [R1+0x120] ;  /* 0x0001200001187983 */ /* 0x000f220000300800 */
[----:B------:R-:W4:Y:S02]  /*641b0*/  LDL.LU R25, [R1+0x124] ;  /* 0x0001240001197983 */ /* 0x000f240000300800 */
        /* <DEDUP_REMOVED lines=10> */
[----:B--2---:R0:W-:Y:S01]  /*64260*/  STL.64 [R1+0x3458], R26 ;  /* 0x0034581a01007387 */ /* 0x0041e20000100a00 */
[----:B----4-:R-:W-:Y:S03]  /*64270*/  STL.64 [R1+0x3450], R24 ;  /* 0x0034501801007387 */ /* 0x010fe60000100a00 */
[----:B0-----:R-:W2:Y:S04]  /*64280*/  LDL.64 R26, [R1+0xa8] ;  /* 0x0000a800011a7983 */ /* 0x001ea80000100a00 */
[----:B--2---:R-:W-:Y:S01]  /*64290*/  STL.64 [R1+0x3468], R26 ;  /* 0x0034681a01007387 */ /* 0x004fe20000100a00 */
[----:B---3--:R0:W-:Y:S02]  /*642a0*/  STL.64 [R1+0x3448], R46 ;  /* 0x0034482e01007387 */ /* 0x0081e40000100a00 */
[----:B------:R1:W-:Y:S01]  /*642b0*/  STL.64 [R1+0x3440], R44 ;  /* 0x0034402c01007387 */ /* 0x0003e20000100a00 */
[----:B0-----:R-:W2:Y:S04]  /*642c0*/  LDL.64 R46, [R1+0x98] ;  /* 0x00009800012e7983 */ /* 0x001ea80000100a00 */
[----:B--2---:R0:W-:Y:S01]  /*642d0*/  STL.64 [R1+0x3460], R46 ;  /* 0x0034602e01007387 */ /* 0x0041e20000100a00 */
[----:B-1----:R-:W2:Y:S02]  /*642e0*/  LDL.LU R44, [R1+0x130] ;  /* 0x00013000012c7983 */ /* 0x002ea40000300800 */
[----:B------:R-:W2:Y:S01]  /*642f0*/  LDL.LU R45, [R1+0x134] ;  /* 0x00013400012d7983 */ /* 0x000ea20000300800 */
[----:B0-----:R-:W3:Y:S01]  /*64300*/  LDL.LU R46, [R1+0x138] ;  /* 0x00013800012e7983 */ /* 0x001ee20000300800 */
[----:B------:R-:W3:Y:S01]  /*64310*/  LDL.LU R47, [R1+0x13c] ;  /* 0x00013c00012f7983 */ /* 0x000ee20000300800 */
[----:B------:R-:W-:Y:S02]  /*64320*/  HMMA.16816.F32 R24, R8, R30, R4 ;  /* 0x0000001e0818723c */ /* 0x000fe40000001804 */
[----:B---3--:R0:W-:Y:S01]  /*64330*/  STL.64 [R1+0x3478], R46 ;  /* 0x0034782e01007387 */ /* 0x0081e20000100a00 */
[----:B--2---:R-:W-:Y:S02]  /*64340*/  STL.64 [R1+0x3470], R44 ;  /* 0x0034702c01007387 */ /* 0x004fe40000100a00 */
[----:B------:R-:W2:Y:S01]  /*64350*/  LDL.64 R58, [R1+0x88] ;  /* 0x00008800013a7983 */ /* 0x000ea20000100a00 */
[----:B0-----:R-:W3:Y:S01]  /*64360*/  LDL.64 R46, [R1+0xb8] ;  /* 0x0000b800012e7983 */ /* 0x001ee20000100a00 */
[----:B------:R-:W4:Y:S02]  /*64370*/  LDL.LU R52, [R1+0x100] ;  /* 0x0001000001347983 */ /* 0x000f240000300800 */
[----:B------:R-:W4:Y:S02]  /*64380*/  LDL.LU R53, [R1+0x104] ;  /* 0x0001040001357983 */ /* 0x000f240000300800 */
[----:B------:R-:W4:Y:S01]  /*64390*/  LDL.LU R54, [R1+0x108] ;  /* 0x0001080001367983 */ /* 0x000f220000300800 */
[----:B------:R-:W4:Y:S01]  /*643a0*/  LDL.LU R55, [R1+0x10c] ;  /* 0x00010c0001377983 */ /* 0x000f220000300800 */
[----:B------:R-:W4:Y:S02]  /*643b0*/  LDL.64 R50, [R1+0x78] ;  /* 0x0000780001327983 */ /* 0x000f240000100a00 */
        /* <DEDUP_REMOVED lines=10> */
[----:B------:R-:W-:Y:S01]  /*64460*/  STL.64 [R1+0x17b0], R24 ;  /* 0x0017b01801007387 */ /* 0x000fe20000100a00 */
[----:B------:R3:W-:Y:S02]  /*64470*/  STL.64 [R1+0x17b8], R26 ;  /* 0x0017b81a01007387 */ /* 0x0007e40000100a00 */
[----:B------:R-:W-:-:S02]  /*64480*/  IMAD.MOV.U32 R32, RZ, RZ, R24 ;  /* 0x000000ffff207224 */ /* 0x000fc400078e0018 */
[----:B------:R-:W2:Y:S02]  /*64490*/  LDL.LU R28, [R1+0x30] ;  /* 0x00003000011c7983 */ /* 0x000ea40000300800 */
[----:B------:R-:W-:Y:S01]  /*644a0*/  IMAD.MOV.U32 R7, RZ, RZ, R30 ;  /* 0x000000ffff077224 */ /* 0x000fe200078e001e */
[----:B------:R-:W2:Y:S01]  /*644b0*/  LDL.LU R29, [R1+0x34] ;  /* 0x00003400011d7983 */ /* 0x000ea20000300800 */
[----:B------:R-:W-:Y:S02]  /*644c0*/  IMAD.MOV.U32 R6, RZ, RZ, R31 ;  /* 0x000000ffff067224 */ /* 0x000fe400078e001f */
[----:B------:R-:W2:Y:S02]  /*644d0*/  LDL.LU R30, [R1+0x38] ;  /* 0x00003800011e7983 */ /* 0x000ea40000300800 */
[----:B------:R-:W2:Y:S01]  /*644e0*/  LDL.LU R31, [R1+0x3c] ;  /* 0x00003c00011f7983 */ /* 0x000ea20000300800 */
[----:B---3--:R-:W-:Y:S07]  /*644f0*/  HMMA.16816.F32 R24, R8, R46, R20 ;  /* 0x0000002e0818723c */ /* 0x008fee0000001814 */
[----:B------:R-:W-:-:S02]  /*64500*/  IMAD.MOV.U32 R21, RZ, RZ, R46 ;  /* 0x000000ffff157224 */ /* 0x000fc400078e002e */
[----:B------:R-:W-:Y:S02]  /*64510*/  IMAD.MOV.U32 R20, RZ, RZ, R47 ;  /* 0x000000ffff147224 */ /* 0x000fe400078e002f */
[----:B------:R-:W3:Y:S01]  /*64520*/  LDL.LU.64 R46, [R1+0x3478] ;  /* 0x00347800012e7983 */ /* 0x000ee20000300a00 */
[----:B------:R-:W3:Y:S11]  /*64530*/  LDL.LU.64 R44, [R1+0x3470] ;  /* 0x00347000012c7983 */ /* 0x000ef60000300a00 */
[----:B------:R-:W-:Y:S01]  /*64540*/  STL.64 [R1+0x17a0], R24 ;  /* 0x0017a01801007387 */ /* 0x000fe20000100a00 */
[----:B------:R0:W-:Y:S03]  /*64550*/  STL.64 [R1+0x17a8], R26 ;  /* 0x0017a81a01007387 */ /* 0x0001e60000100a00 */
[----:B0-----:R-:W3:Y:S01]  /*64560*/  LDL.LU.64 R26, [R1+0x3468] ;  /* 0x00346800011a7983 */ /* 0x001ee20000300a00 */
        /* <DEDUP_REMOVED lines=9> */
[----:B------:R-:W3:Y:S02]  /*64600*/  LDL.LU.64 R24, [R1+0x3450] ;  /* 0x0034500001187983 */ /* 0x000ee40000300a00 */
[C---:B---3--:R-:W-:Y:S11]  /*64610*/  HMMA.16816.F32 R24, R8.reuse, R46, R24 ;  /* 0x0000002e0818723c */ /* 0x048ff60000001818 */
[----:B------:R-:W-:Y:S11]  /*64620*/  @!UPT UIADD3 URZ, URZ, URZ, URZ ;  /* 0x0000003f3f3ff290 */ /* 0x000ff6000fffe03f */
[----:B------:R-:W-:Y:S01]  /*64630*/  @!UPT UIADD3 URZ, URZ, URZ, URZ ;  /* 0x0000003f3f3ff290 */ /* 0x000fe2000fffe03f */
[----:B------:R0:W-:Y:S01]  /*64640*/  STL.64 [R1+0x1780], R24 ;  /* 0x0017801801007387 */ /* 0x0001e20000100a00 */
[----:B------:R-:W-:Y:S02]  /*64650*/  STL.64 [R1+0x1788], R26 ;  /* 0x0017881a01007387 */ /* 0x000fe40000100a00 */
[----:B0-----:R-:W-:Y:S02]  /*64660*/  IMAD.MOV.U32 R25, RZ, RZ, R46 ;  /* 0x000000ffff197224 */ /* 0x001fe400078e002e */
[----:B------:R-:W-:Y:S02]  /*64670*/  IMAD.MOV.U32 R24, RZ, RZ, R47 ;  /* 0x000000ffff187224 */ /* 0x000fe400078e002f */
[----:B------:R-:W2:Y:S01]  /*64680*/  LDL.LU.64 R46, [R1+0x3448] ;  /* 0x00344800012e7983 */ /* 0x000ea20000300a00 */
        /* <DEDUP_REMOVED lines=11> */
[----:B------:R-:W-:Y:S02]  /*64740*/  IMAD.MOV.U32 R26, RZ, RZ, R59 ;  /* 0x000000ffff1a7224 */ /* 0x000fe400078e003b */
[----:B------:R-:W3:Y:S01]  /*64750*/  LDL.LU.64 R58, [R1+0x3428] ;  /* 0x00342800013a7983 */ /* 0x000ee20000300a00 */
[----:B------:R-:W4:Y:S02]  /*64760*/  LDL.LU R57, [R1+0x3420] ;  /* 0x0034200001397983 */ /* 0x000f240000300800 */
[----:B------:R-:W-:Y:S02]  /*64770*/  IMAD.MOV.U32 R56, RZ, RZ, R50 ;  /* 0x000000ffff387224 */ /* 0x000fe400078e0032 */
[----:B------:R-:W-:Y:S02]  /*64780*/  IMAD.MOV.U32 R2, RZ, RZ, R51 ;  /* 0x000000ffff027224 */ /* 0x000fe400078e0033 */
[----:B------:R-:W-:-:S03]  /*64790*/  IMAD.MOV.U32 R0, RZ, RZ, R43 ;  /* 0x000000ffff007224 */ /* 0x000fc600078e002b */
[----:B------:R-:W-:Y:S01]  /*647a0*/  STL.64 [R1+0x1740], R52 ;  /* 0x0017403401007387 */ /* 0x000fe20000100a00 */
[----:B------:R0:W-:Y:S03]  /*647b0*/  STL.64 [R1+0x1748], R54 ;  /* 0x0017483601007387 */ /* 0x0001e60000100a00 */
[----:B0-----:R-:W3:Y:S01]  /*647c0*/  LDL.LU.64 R54, [R1+0x3418] ;  /* 0x0034180001367983 */ /* 0x001ee20000300a00 */
[----:B------:R-:W3:Y:S02]  /*647d0*/  LDL.LU R53, [R1+0x3410] ;  /* 0x0034100001357983 */ /* 0x000ee40000300800 */
[----:B------:R-:W3:Y:S02]  /*647e0*/  LDL.LU.64 R50, [R1+0x3408] ;  /* 0x0034080001327983 */ /* 0x000ee40000300a00 */
[----:B------:R-:W3:Y:S02]  /*647f0*/  LDL.LU.64 R48, [R1+0x3400] ;  /* 0x0034000001307983 */ /* 0x000ee40000300a00 */
[----:B------:R-:W-:-:S02]  /*64800*/  IMAD.MOV.U32 R52, RZ, RZ, R42 ;  /* 0x000000ffff347224 */ /* 0x000fc400078e002a */
[----:B------:R-:W-:Y:S02]  /*64810*/  IMAD.MOV.U32 R5, RZ, RZ, R18 ;  /* 0x000000ffff057224 */ /* 0x000fe400078e0012 */
[----:B------:R-:W-:Y:S01]  /*64820*/  IMAD.MOV.U32 R4, RZ, RZ, R19 ;  /* 0x000000ffff047224 */ /* 0x000fe200078e0013 */
[C---:B--2---:R-:W-:Y:S11]  /*64830*/  HMMA.16816.F32 R44, R8.reuse, R42, R44 ;  /* 0x0000002a082c723c */ /* 0x044ff6000000182c */
[----:B------:R-:W-:Y:S11]  /*64840*/  @!UPT UIADD3 URZ, URZ, URZ, URZ ;  /* 0x0000003f3f3ff290 */ /* 0x000ff6000fffe03f */
[----:B------:R-:W-:Y:S01]  /*64850*/  @!UPT UIADD3 URZ, URZ, URZ, URZ ;  /* 0x0000003f3f3ff290 */ /* 0x000fe2000fffe03f */
        /* <DEDUP_REMOVED lines=22> */
[----:B------:R-:W2:Y:S01]  /*649c0*/  LDL.LU R19, [R1+0x98c] ;  /* 0x00098c0001137983 */ /* 0x000ea20000300800 */
[----:B------:R-:W-:Y:S02]  /*649d0*/  HMMA.16816.F32 R28, R8, R34, R28 ;  /* 0x00000022081c723c */ /* 0x000fe4000000181c */
[----:B--2---:R0:W-:Y:S01]  /*649e0*/  STL.64 [R1+0x32d8], R18 ;  /* 0x0032d81201007387 */ /* 0x0041e20000100a00 */
[----:B------:R-:W-:Y:S02]  /*649f0*/  STL.64 [R1+0x32d0], R16 ;  /* 0x0032d01001007387 */ /* 0x000fe40000100a00 */
[----:B0-----:R-:W-:-:S02]  /*64a00*/  IMAD.MOV.U32 R18, RZ, RZ, R56 ;  /* 0x000000ffff127224 */ /* 0x001fc400078e0038 */
[----:B------:R-:W-:Y:S01]  /*64a10*/  IMAD.MOV.U32 R19, RZ, RZ, R2 ;  /* 0x000000ffff137224 */ /* 0x000fe200078e0002 */
[----:B------:R-:W4:Y:S01]  /*64a20*/  LDL.LU R56, [R1+0x33b0] ;  /* 0x0033b00001387983 */ /* 0x000f220000300800 */
[----:B------:R-:W2:Y:S03]  /*64a30*/  LDL.LU R2, [R1+0x33ac] ;  /* 0x0033ac0001027983 */ /* 0x000ea60000300800 */
[----:B------:R0:W-:Y:S02]  /*64a40*/  STL.64 [R1+0x32f0], R18 ;  /* 0x0032f01201007387 */ /* 0x0001e40000100a00 */
[----:B0-----:R-:W-:Y:S02]  /*64a50*/  IMAD.MOV.U32 R18, RZ, RZ, R27 ;  /* 0x000000ffff127224 */ /* 0x001fe400078e001b */
[----:B------:R-:W-:-:S05]  /*64a60*/  IMAD.MOV.U32 R19, RZ, RZ, R26 ;  /* 0x000000ffff137224 */ /* 0x000fca00078e001a */
[----:B------:R0:W-:Y:S02]  /*64a70*/  STL.64 [R1+0x3308], R18 ;  /* 0x0033081201007387 */ /* 0x0001e40000100a00 */
[----:B------:R-:W-:Y:S02]  /*64a80*/  STL.64 [R1+0x16a0], R28 ;  /* 0x0016a01c01007387 */ /* 0x000fe40000100a00 */
[----:B------:R-:W-:Y:S02]  /*64a90*/  STL.64 [R1+0x16a8], R30 ;  /* 0x0016a81e01007387 */ /* 0x000fe40000100a00 */
[----:B0-----:R-:W-:Y:S02]  /*64aa0*/  IMAD.MOV.U32 R18, RZ, RZ, R25 ;  /* 0x000000ffff127224 */ /* 0x001fe400078e0019 */
[----:B------:R-:W-:-:S05]  /*64ab0*/  IMAD.MOV.U32 R19, RZ, RZ, R24 ;  /* 0x000000ffff137224 */ /* 0x000fca00078e0018 */
[----:B------:R-:W-:Y:S01]  /*64ac0*/  STL.64 [R1+0x3320], R18 ;  /* 0x0033201201007387 */ /* 0x000fe20000100a00 */
[----:B------:R-:W-:Y:S02]  /*64ad0*/  STL.64 [R1+0x32e8], R34 ;  /* 0x0032e82201007387 */ /* 0x000fe40000100a00 */
[----:B------:R0:W-:Y:S02]  /*64ae0*/  STL.64 [R1+0x32e0], R32 ;  /* 0x0032e02001007387 */ /* 0x0001e40000100a00 */
[----:B0-----:R-:W2:Y:S01]  /*64af0*/  LDL.LU R32, [R1+0x990] ;  /* 0x0009900001207983 */ /* 0x001ea20000300800 */
[----:B------:R-:W2:Y:S02]  /*64b00*/  LDL.LU R33, [R1+0x994] ;  /* 0x0009940001217983 */ /* 0x000ea40000300800 */
[----:B------:R-:W2:Y:S02]  /*64b10*/  LDL.LU R34, [R1+0x998] ;  /* 0x0009980001227983 */ /* 0x000ea40000300800 */
[----:B------:R-:W2:Y:S02]  /*64b20*/  LDL.LU R35, [R1+0x99c] ;  /* 0x00099c0001237983 */ /* 0x000ea40000300800 */
[----:B------:R-:W-:-:S02]  /*64b30*/  IMAD.MOV.U32 R18, RZ, RZ, R23 ;  /* 0x000000ffff127224 */ /* 0x000fc400078e0017 */
[----:B------:R-:W-:-:S05]  /*64b40*/  IMAD.MOV.U32 R19, RZ, RZ, R22 ;  /* 0x000000ffff137224 */ /* 0x000fca00078e0016 */
[----:B------:R-:W-:Y:S04]  /*64b50*/  STL.64 [R1+0x3338], R18 ;  /* 0x0033381201007387 */ /* 0x000fe80000100a00 */
[----:B--2---:R-:W-:Y:S01]  /*64b60*/  STL.64 [R1+0x3300], R34 ;  /* 0x0033002201007387 */ /* 0x004fe20000100a00 */
[----:B------:R0:W-:Y:S03]  /*64b70*/  STL.64 [R1+0x32f8], R32 ;  /* 0x0032f82001007387 */ /* 0x0001e60000100a00 */
[----:B0-----:R-:W2:Y:S01]  /*64b80*/  LDL.LU R32, [R1+0x9a0] ;  /* 0x0009a00001207983 */ /* 0x001ea20000300800 */
[----:B------:R-:W2:Y:S02]  /*64b90*/  LDL.LU R33, [R1+0x9a4] ;  /* 0x0009a40001217983 */ /* 0x000ea40000300800 */
[----:B------:R-:W2:Y:S02]  /*64ba0*/  LDL.LU R34, [R1+0x9a8] ;  /* 0x0009a80001227983 */ /* 0x000ea40000300800 */
[----:B------:R-:W2:Y:S01]  /*64bb0*/  LDL.LU R35, [R1+0x9ac] ;  /* 0x0009ac0001237983 */ /* 0x000ea20000300800 */
[----:B------:R-:W3:Y:S01]  /*64bc0*/  LDL.LU R28, [R1] ;  /* 0x00000000011c7983 */ /* 0x000ee20000300800 */
[----:B------:R-:W3:Y:S02]  /*64bd0*/  LDL.LU R29, [R1+0x4] ;  /* 0x00000400011d7983 */ /* 0x000ee40000300800 */
        /* <DEDUP_REMOVED lines=8> */
[----:B------:R-:W-:Y:S03]  /*64c60*/  STL.64 [R1+0x3350], R18 ;  /* 0x0033501201007387 */ /* 0x000fe60000100a00 */
[----:B--2---:R-:W-:Y:S01]  /*64c70*/  STL.64 [R1+0x3318], R34 ;  /* 0x0033182201007387 */ /* 0x004fe20000100a00 */
[----:B------:R0:W-:Y:S03]  /*64c80*/  STL.64 [R1+0x3310], R32 ;  /* 0x0033102001007387 */ /* 0x0001e60000100a00 */
[----:B0-----:R-:W2:Y:S01]  /*64c90*/  LDL.LU R32, [R1+0x9b0] ;  /* 0x0009b00001207983 */ /* 0x001ea20000300800 */
[----:B------:R-:W2:Y:S02]  /*64ca0*/  LDL.LU R33, [R1+0x9b4] ;  /* 0x0009b40001217983 */ /* 0x000ea40000300800 */
[----:B------:R-:W2:Y:S02]  /*64cb0*/  LDL.LU R34, [R1+0x9b8] ;  /* 0x0009b80001227983 */ /* 0x000ea40000300800 */
[----:B------:R-:W2:Y:S01]  /*64cc0*/  LDL.LU R35, [R1+0x9bc] ;  /* 0x0009bc0001237983 */ /* 0x000ea20000300800 */
[----:B------:R-:W3:Y:S01]  /*64cd0*/  LDL.LU R20, [R1+0x160] ;  /* 0x0001600001147983 */ /* 0x000ee20000300800 */
[----:B------:R-:W3:Y:S02]  /*64ce0*/  LDL.LU R21, [R1+0x164] ;  /* 0x0001640001157983 */ /* 0x000ee40000300800 */
[----:B------:R-:W3:Y:S02]  /*64cf0*/  LDL.LU R22, [R1+0x168] ;  /* 0x0001680001167983 */ /* 0x000ee40000300800 */
[----:B------:R-:W-:-:S02]  /*64d00*/  IMAD.MOV.U32 R23, RZ, RZ, R2 ;  /* 0x000000ffff177224 */ /* 0x000fc400078e0002 */
[----:B------:R-:W3:Y:S04]  /*64d10*/  LDL.LU R2, [R1+0x33a8] ;  /* 0x0033a80001027983 */ /* 0x000ee80000300800 */
[----:B--2---:R-:W-:Y:S01]  /*64d20*/  STL.64 [R1+0x3330], R34 ;  /* 0x0033302201007387 */ /* 0x004fe20000100a00 */
[----:B------:R0:W-:Y:S03]  /*64d30*/  STL.64 [R1+0x3328], R32 ;  /* 0x0033282001007387 */ /* 0x0001e60000100a00 */
[----:B0-----:R-:W2:Y:S01]  /*64d40*/  LDL.LU R32, [R1+0x9c0] ;  /* 0x0009c00001207983 */ /* 0x001ea20000300800 */
[----:B------:R-:W2:Y:S02]  /*64d50*/  LDL.LU R33, [R1+0x9c4] ;  /* 0x0009c40001217983 */ /* 0x000ea40000300800 */
[----:B------:R-:W2:Y:S02]  /*64d60*/  LDL.LU R34, [R1+0x9c8] ;  /* 0x0009c80001227983 */ /* 0x000ea40000300800 */
[----:B------:R-:W2:Y:S01]  /*64d70*/  LDL.LU R35, [R1+0x9cc] ;  /* 0x0009cc0001237983 */ /* 0x000ea20000300800 */
[C---:B---3--:R-:W-:Y:S08]  /*64d80*/  HMMA.16816.F32 R24, R8.reuse, R38, R24 ;  /* 0x000000260818723c */ /* 0x048ff00000001818 */
[C---:B------:R-:W-:Y:S01]  /*64d90*/  HMMA.16816.F32 R28, R8.reuse, R42, R28 ;  /* 0x0000002a081c723c */ /* 0x040fe2000000181c */
[----:B--2---:R-:W-:Y:S01]  /*64da0*/  STL.64 [R1+0x3348], R34 ;  /* 0x0033482201007387 */ /* 0x004fe20000100a00 */
[----:B------:R0:W-:Y:S03]  /*64db0*/  STL.64 [R1+0x3340], R32 ;  /* 0x0033402001007387 */ /* 0x0001e60000100a00 */
[----:B0-----:R-:W2:Y:S01]  /*64dc0*/  LDL.LU R32, [R1+0x9d0] ;  /* 0x0009d00001207983 */ /* 0x001ea20000300800 */
[----:B------:R-:W2:Y:S02]  /*64dd0*/  LDL.LU R33, [R1+0x9d4] ;  /* 0x0009d40001217983 */ /* 0x000ea40000300800 */
[----:B------:R-:W3:Y:S02]  /*64de0*/  LDL.LU R34, [R1+0x9d8] ;  /* 0x0009d80001227983 */ /* 0x000ee40000300800 */
[----:B------:R-:W3:Y:S02]  /*64df0*/  LDL.LU R35, [R1+0x9dc] ;  /* 0x0009dc0001237983 */ /* 0x000ee40000300800 */
[----:B---3--:R-:W-:Y:S01]  /*64e00*/  STL.64 [R1+0x3360], R34 ;  /* 0x0033602201007387 */ /* 0x008fe20000100a00 */
[----:B--2---:R0:W-:Y:S03]  /*64e10*/  STL.64 [R1+0x3358], R32 ;  /* 0x0033582001007387 */ /* 0x0041e60000100a00 */
        /* <DEDUP_REMOVED lines=8> */
[----:B------:R-:W-:Y:S02]  /*64ea0*/  STL.64 [R1+0x1680], R28 ;  /* 0x0016801c01007387 */ /* 0x000fe40000100a00 */
[----:B------:R0:W-:Y:S02]  /*64eb0*/  STL.64 [R1+0x1688], R30 ;  /* 0x0016881e01007387 */ /* 0x0001e40000100a00 */
[----:B0-----:R-:W2:Y:S01]  /*64ec0*/  LDL.LU.64 R30, [R1+0x3390] ;  /* 0x00339000011e7983 */ /* 0x001ea20000300a00 */
[----:B------:R-:W2:Y:S01]  /*64ed0*/  LDL.LU.64 R28, [R1+0x3388] ;  /* 0x00338800011c7983 */ /* 0x000ea20000300a00 */
[C---:B------:R-:W-:Y:S08]  /*64ee0*/  HMMA.16816.F32 R20, R8.reuse, R54, R20 ;  /* 0x000000360814723c */ /* 0x040ff00000001814 */
        /* <DEDUP_REMOVED lines=12> */
[----:B------:R-:W-:Y:S02]  /*64fb0*/  STL.64 [R1+0x1650], R20 ;  /* 0x0016501401007387 */ /* 0x000fe40000100a00 */
[----:B------:R0:W-:Y:S02]  /*64fc0*/  STL.64 [R1+0x1658], R22 ;  /* 0x0016581601007387 */ /* 0x0001e40000100a00 */
[----:B0-----:R-:W3:Y:S01]  /*64fd0*/  LDL.LU.64 R22, [R1+0x3380] ;  /* 0x0033800001167983 */ /* 0x001ee20000300a00 */
[----:B------:R-:W3:Y:S02]  /*64fe0*/  LDL.LU.64 R20, [R1+0x3378] ;  /* 0x0033780001147983 */ /* 0x000ee40000300a00 */
[----:B------:R-:W-:-:S02]  /*64ff0*/  IMAD.MOV.U32 R18, RZ, RZ, R7 ;  /* 0x000000ffff127224 */ /* 0x000fc400078e0007 */
[----:B------:R-:W-:-:S07]  /*65000*/  IMAD.MOV.U32 R19, RZ, RZ, R6 ;  /* 0x000000ffff137224 */ /* 0x000fce00078e0006 */
[----:B------:R-:W-:Y:S08]  /*65010*/  HMMA.16816.F32 R16, R12, R18, R32 ;  /* 0x000000120c10723c */ /* 0x000ff00000001820 */
[----:B---3--:R-:W-:Y:S07]  /*65020*/  HMMA.16816.F32 R20, R8, R58, R20 ;  /* 0x0000003a0814723c */ /* 0x008fee0000001814 */
[----:B------:R-:W-:-:S02]  /*65030*/  IMAD.MOV.U32 R10, RZ, RZ, R52 ;  /* 0x000000ffff0a7224 */ /* 0x000fc400078e0034 */
[----:B------:R-:W3:Y:S01]  /*65040*/  LDL.LU R52, [R1+0x3370] ;  /* 0x0033700001347983 */ /* 0x000ee20000300800 */
[----:B------:R-:W-:Y:S11]  /*65050*/  IMAD.MOV.U32 R11, RZ, RZ, R0 ;  /* 0x000000ffff0b7224 */ /* 0x000ff600078e0000 */
[----:B------:R-:W-:Y:S02]  /*65060*/  @!UPT UIADD3 URZ, URZ, URZ, URZ ;  /* 0x0000003f3f3ff290 */ /* 0x000fe4000fffe03f */
[----:B------:R0:W-:Y:S01]  /*65070*/  STL.64 [R1+0x1640], R20 ;  /* 0x0016401401007387 */ /* 0x0001e20000100a00 */
[----:B------:R1:W-:Y:S02]  /*65080*/  STL.64 [R1+0x1648], R22 ;  /* 0x0016481601007387 */ /* 0x0003e40000100a00 */
[----:B------:R-:W2:Y:S01]  /*65090*/  LDL.LU R0, [R1+0x336c] ;  /* 0x00336c0001007983 */ /* 0x000ea20000300800 */
[----:B0-----:R-:W2:Y:S01]  /*650a0*/  LDL.LU R20, [R1+0xb50] ;  /* 0x000b500001147983 */ /* 0x001ea20000300800 */
[----:B------:R-:W2:Y:S02]  /*650b0*/  LDL.LU R21, [R1+0xb54] ;  /* 0x000b540001157983 */ /* 0x000ea40000300800 */
[----:B-1----:R-:W2:Y:S02]  /*650c0*/  LDL.LU R22, [R1+0xb58] ;  /* 0x000b580001167983 */ /* 0x002ea40000300800 */
[----:B------:R-:W-:Y:S02]  /*650d0*/  IMAD.MOV.U32 R23, RZ, RZ, R2 ;  /* 0x000000ffff177224 */ /* 0x000fe400078e0002 */
[----:B------:R-:W2:Y:S01]  /*650e0*/  LDL.LU R2, [R1+0x3368] ;  /* 0x0033680001027983 */ /* 0x000ea20000300800 */
[----:B------:R-:W2:Y:S02]  /*650f0*/  LDL.LU.64 R34, [R1+0x3360] ;  /* 0x0033600001227983 */ /* 0x000ea40000300a00 */
[----:B------:R-:W2:Y:S02]  /*65100*/  LDL.LU.64 R32, [R1+0x3358] ;  /* 0x0033580001207983 */ /* 0x000ea40000300a00 */
[----:B------:R-:W-:Y:S01]  /*65110*/  STL.64 [R1+0x1250], R16 ;  /* 0x0012501001007387 */ /* 0x000fe20000100a00 */
[----:B------:R0:W-:Y:S04]  /*65120*/  STL.64 [R1+0x1258], R18 ;  /* 0x0012581201007387 */ /* 0x0001e80000100a00 */
[----:B0-----:R-:W2:Y:S02]  /*65130*/  LDL.LU.64 R18, [R1+0x3350] ;  /* 0x0033500001127983 */ /* 0x001ea40000300a00 */
[C---:B--2---:R-:W-:Y:S02]  /*65140*/  HMMA.16816.F32 R16, R12.reuse, R18, R32 ;  /* 0x000000120c10723c */ /* 0x044fe40000001820 */
[----:B------:R-:W2:Y:S01]  /*65150*/  LDL.LU.64 R34, [R1+0x3348] ;  /* 0x0033480001227983 */ /* 0x000ea20000300a00 */
[----:B------:R-:W2:Y:S11]  /*65160*/  LDL.LU.64 R32, [R1+0x3340] ;  /* 0x0033400001207983 */ /* 0x000eb60000300a00 */
[----:B------:R-:W-:Y:S09]  /*65170*/  @!UPT UIADD3 URZ, URZ, URZ, URZ ;  /* 0x0000003f3f3ff290 */ /* 0x000ff2000fffe03f */
[----:B------:R-:W-:Y:S01]  /*65180*/  STL.64 [R1+0x1240], R16 ;  /* 0x0012401001007387 */ /* 0x000fe20000100a00 */
[----:B------:R0:W-:Y:S03]  /*65190*/  STL.64 [R1+0x1248], R18 ;  /* 0x0012481201007387 */ /* 0x0001e60000100a00 */
        /* <DEDUP_REMOVED lines=28> */
[----:B0-----:R-:W2:Y:S01]  /*65360*/  LDL.LU.64 R18, [R1+0x32d8] ;  /* 0x0032d80001127983 */ /* 0x001ea20000300a00 */
[----:B------:R-:W2:Y:S02]  /*65370*/  LDL.LU.64 R16, [R1+0x32d0] ;  /* 0x0032d00001107983 */ /* 0x000ea40000300a00 */
[----:B------:R-:W-:Y:S02]  /*65380*/  IMAD.MOV.U32 R26, RZ, RZ, R5 ;  /* 0x000000ffff1a7224 */ /* 0x000fe400078e0005 */
[----:B------:R-:W-:Y:S02]  /*65390*/  IMAD.MOV.U32 R27, RZ, RZ, R4 ;  /* 0x000000ffff1b7224 */ /* 0x000fe400078e0004 */
[----:B------:R-:W-:Y:S05]  /*653a0*/  LDSM.16.MT88.4 R4, [R61+0x6080] ;  /* 0x006080003d04783b */ /* 0x000fea0000004200 */
[C---:B------:R-:W-:Y:S01]  /*653b0*/  HMMA.16816.F32 R24, R12.reuse, R26, R20 ;  /* 0x0000001a0c18723c */ /* 0x040fe20000001814 */
[----:B------:R-:W0:Y:S07]  /*653c0*/  LDSM.16.MT88.4 R20, [R0+0x6100] ;  /* 0x006100000014783b */ /* 0x000e2e0000004200 */
[C---:B--2---:R-:W-:Y:S01]  /*653d0*/  HMMA.16816.F32 R8, R12.reuse, R10, R16 ;  /* 0x0000000a0c08723c */ /* 0x044fe20000001810 */
[----:B------:R-:W2:Y:S11]  /*653e0*/  LDL.LU.64 R18, [R1+0x32c8] ;  /* 0x0032c80001127983 */ /* 0x000eb60000300a00 */
[----:B------:R-:W-:Y:S11]  /*653f0*/  @!UPT UIADD3 URZ, URZ, URZ, URZ ;  /* 0x0000003f3f3ff290 */ /* 0x000ff6000fffe03f */
[----:B------:R-:W-:Y:S01]  /*65400*/  STL.64 [R1+0x1100], R8 ;  /* 0x0011000801007387 */ /* 0x000fe20000100a00 */
[----:B------:R-:W-:Y:S02]  /*65410*/  STL.64 [R1+0x1108], R10 ;  /* 0x0011080a01007387 */ /* 0x000fe40000100a00 */
[----:B------:R-:W-:Y:S02]  /*65420*/  STL.64 [R1+0x10f0], R24 ;  /* 0x0010f01801007387 */ /* 0x000fe40000100a00 */
[----:B------:R-:W-:Y:S02]  /*65430*/  STL.64 [R1+0x10f8], R26 ;  /* 0x0010f81a01007387 */ /* 0x000fe40000100a00 */
[----:B------:R1:W3:Y:S04]  /*65440*/  LDSM.16.MT88.4 R24, [R0+0x6180] ;  /* 0x006180000018783b */ /* 0x0002e80000004200 */
[----:B------:R-:W-:Y:S04]  /*65450*/  LDSM.16.MT88.4 R8, [R60+0x6080] ;  /* 0x006080003c08783b */ /* 0x000fe80000004200 */
[----:B-1----:R-:W4:Y:S01]  /*65460*/  LDL.LU R0, [R1+0x32c0] ;  /* 0x0032c00001007983 */ /* 0x002f220000300800 */
[----:B0-----:R-:W-:Y:S02]  /*65470*/  STL.64 [R1+0x30], R20 ;  /* 0x0000301401007387 */ /* 0x001fe40000100a00 */
[----:B------:R2:W-:Y:S01]  /*65480*/  STL.64 [R1+0x38], R22 ;  /* 0x0000381601007387 */ /* 0x0005e20000100a00 */
[----:B---3--:R-:W-:Y:S01]  /*65490*/  STL.64 [R1+0x20], R24 ;  /* 0x0000201801007387 */ /* 0x008fe20000100a00 */
[----:B------:R-:W-:Y:S02]  /*654a0*/  STL.64 [R1+0x28], R26 ;  /* 0x0000281a01007387 */ /* 0x000fe40000100a00 */
[----:B------:R-:W-:Y:S01]  /*654b0*/  LDSM.16.MT88.4 R24, [R60+0x6100] ;  /* 0x006100003c18783b */ /* 0x000fe20000004200 */
[----:B--2---:R-:W-:Y:S01]  /*654c0*/  HMMA.16816.F32 R20, R12, R18, R28 ;  /* 0x000000120c14723c */ /* 0x004fe2000000181c */
[----:B------:R-:W0:Y:S04]  /*654d0*/  LDSM.16.MT88.4 R16, [R3+0x6100] ;  /* 0x006100000310783b */ /* 0x000e280000004200 */
[----:B------:R-:W-:Y:S04]  /*654e0*/  LDSM.16.MT88.4 R12, [R3+0x6180] ;  /* 0x00618000030c783b */ /* 0x000fe80000004200 */
[----:B------:R-:W-:Y:S11]  /*654f0*/  LDSM.16.MT88.4 R28, [R60+0x6180] ;  /* 0x006180003c1c783b */ /* 0x000ff60000004200 */
[----:B------:R-:W-:Y:S03]  /*65500*/  @!UPT UIADD3 URZ, URZ, URZ, URZ ;  /* 0x0000003f3f3ff290 */ /* 0x000fe6000fffe03f */
[----:B------:R-:W-:Y:S01]  /*65510*/  STL.64 [R1+0x9e0], R20 ;  /* 0x0009e01401007387 */ /* 0x000fe20000100a00 */
[----:B------:R-:W-:Y:S02]  /*65520*/  STL.64 [R1+0x9e8], R22 ;  /* 0x0009e81601007387 */ /* 0x000fe40000100a00 */
[----:B------:R-:W-:Y:S01]  /*65530*/  LDSM.16.MT88.4 R20, [R61+0x6180] ;  /* 0x006180003d14783b */ /* 0x000fe20000004200 */
[----:B0-----:R-:W-:Y:S03]  /*65540*/  STL.64 [R1], R16 ;  /* 0x0000001001007387 */ /* 0x001fe60000100a00 */
[----:B------:R-:W-:Y:S02]  /*65550*/  STL.64 [R1+0x8], R18 ;  /* 0x0000081201007387 */ /* 0x000fe40000100a00 */
[----:B------:R-:W0:Y:S04]  /*65560*/  LDSM.16.MT88.4 R16, [R61+0x6100] ;  /* 0x006100003d10783b */ /* 0x000e280000004200 */
[----:B------:R-:W-:Y:S01]  /*65570*/  STL.64 [R1+0x3888], R6 ;  /* 0x0038880601007387 */ /* 0x000fe20000100a00 */
[----:B------:R-:W-:Y:S01]  /*65580*/  STL.64 [R1+0x3880], R4 ;  /* 0x0038800401007387 */ /* 0x000fe20000100a00 */
[----:B------:R-:W-:Y:S02]  /*65590*/  STL.64 [R1+0x3810], R10 ;  /* 0x0038100a01007387 */ /* 0x000fe40000100a00 */
[----:B------:R1:W-:Y:S02]  /*655a0*/  STL.64 [R1+0x3808], R8 ;  /* 0x0038080801007387 */ /* 0x0003e40000100a00 */
[----:B-1----:R-:W2:Y:S01]  /*655b0*/  LDL.LU R8, [R1+0x10] ;  /* 0x0000100001087983 */ /* 0x002ea20000300800 */
[----:B------:R-:W2:Y:S02]  /*655c0*/  LDL.LU R9, [R1+0x14] ;  /* 0x0000140001097983 */ /* 0x000ea40000300800 */
[----:B------:R-:W2:Y:S02]  /*655d0*/  LDL.LU R10, [R1+0x18] ;  /* 0x00001800010a7983 */ /* 0x000ea40000300800 */
[----:B------:R-:W2:Y:S01]  /*655e0*/  LDL.LU R11, [R1+0x1c] ;  /* 0x00001c00010b7983 */ /* 0x000ea20000300800 */
[----:B0-----:R0:W-:Y:S01]  /*655f0*/  STL.64 [R1+0x3678], R18 ;  /* 0x0036781201007387 */ /* 0x0011e20000100a00 */
[----:B------:R-:W-:Y:S03]  /*65600*/  STL.64 [R1+0x3670], R16 ;  /* 0x0036701001007387 */ /* 0x000fe60000100a00 */
[----:B0-----:R-:W3:Y:S04]  /*65610*/  LDL R18, [R1+0xb8] ;  /* 0x0000b80001127983 */ /* 0x001ee80000100800 */
[----:B------:R-:W3:Y:S01]  /*65620*/  LDL R19, [R1+0xbc] ;  /* 0x0000bc0001137983 */ /* 0x000ee20000100800 */
[----:B------:R-:W2:Y:S02]  /*65630*/  LDL.LU R4, [R1+0xeb0] ;  /* 0x000eb00001047983 */ /* 0x000ea40000300800 */
[----:B------:R-:W2:Y:S02]  /*65640*/  LDL.LU R5, [R1+0xeb4] ;  /* 0x000eb40001057983 */ /* 0x000ea40000300800 */
[----:B------:R-:W2:Y:S01]  /*65650*/  LDL.LU R6, [R1+0xeb8] ;  /* 0x000eb80001067983 */ /* 0x000ea20000300800 */
[----:B------:R-:W2:Y:S04]  /*65660*/  LDL.LU R7, [R1+0xebc] ;  /* 0x000ebc0001077983 */ /* 0x000ea80000300800 */
[----:B---3--:R-:W-:Y:S01]  /*65670*/  STL.64 [R1+0x3878], R18 ;  /* 0x0038781201007387 */ /* 0x008fe20000100a00 */
[----:B------:R-:W-:Y:S02]  /*65680*/  STL.64 [R1+0x35e0], R26 ;  /* 0x0035e01a01007387 */ /* 0x000fe40000100a00 */
[----:B------:R0:W-:Y:S02]  /*65690*/  STL.64 [R1+0x35d8], R24 ;  /* 0x0035d81801007387 */ /* 0x0001e40000100a00 */
[----:B0-----:R-:W3:Y:S01]  /*656a0*/  LDL.LU R24, [R1+0xec0] ;  /* 0x000ec00001187983 */ /* 0x001ee20000300800 */
[----:B------:R-:W3:Y:S02]  /*656b0*/  LDL.LU R25, [R1+0xec4] ;  /* 0x000ec40001197983 */ /* 0x000ee40000300800 */
[----:B------:R-:W3:Y:S02]  /*656c0*/  LDL.LU R26, [R1+0xec8] ;  /* 0x000ec800011a7983 */ /* 0x000ee40000300800 */
[----:B------:R-:W3:Y:S01]  /*656d0*/  LDL.LU R27, [R1+0xecc] ;  /* 0x000ecc00011b7983 */ /* 0x000ee20000300800 */
        /* <DEDUP_REMOVED lines=8> */
[----:B0-----:R-:W2:Y:S04]  /*65760*/  LDL R22, [R1+0x88] ;  /* 0x0000880001167983 */ /* 0x001ea80000100800 */
[----:B------:R-:W2:Y:S01]  /*65770*/  LDL R23, [R1+0x8c] ;  /* 0x00008c0001177983 */ /* 0x000ea20000100800 */
[----:B------:R-:W3:Y:S02]  /*65780*/  LDL.LU R16, [R1+0xea0] ;  /* 0x000ea00001107983 */ /* 0x000ee40000300800 */
[----:B------:R-:W3:Y:S02]  /*65790*/  LDL.LU R17, [R1+0xea4] ;  /* 0x000ea40001117983 */ /* 0x000ee40000300800 */
[----:B------:R-:W3:Y:S01]  /*657a0*/  LDL.LU R18, [R1+0xea8] ;  /* 0x000ea80001127983 */ /* 0x000ee20000300800 */
[----:B------:R-:W3:Y:S04]  /*657b0*/  LDL.LU R19, [R1+0xeac] ;  /* 0x000eac0001137983 */ /* 0x000ee80000300800 */
[----:B--2---:R-:W-:Y:S01]  /*657c0*/  STL.64 [R1+0x3868], R22 ;  /* 0x0038681601007387 */ /* 0x004fe20000100a00 */
[----:B------:R0:W-:Y:S02]  /*657d0*/  STL.64 [R1+0x3380], R30 ;  /* 0x0033801e01007387 */ /* 0x0001e40000100a00 */
[----:B------:R-:W-:Y:S01]  /*657e0*/  STL.64 [R1+0x3378], R28 ;  /* 0x0033781c01007387 */ /* 0x000fe20000100a00 */
[----:B0-----:R-:W2:Y:S01]  /*657f0*/  LDL.LU.64 R30, [R1+0x98] ;  /* 0x00009800011e7983 */ /* 0x001ea20000300a00 */
[C---:B------:R-:W-:Y:S08]  /*65800*/  HMMA.16816.F32 R12, R8.reuse, R34, R12 ;  /* 0x00000022080c723c */ /* 0x040ff0000000180c */
[C---:B---3--:R-:W-:Y:S01]  /*65810*/  HMMA.16816.F32 R20, R8.reuse, R38, R24 ;  /* 0x000000260814723c */ /* 0x048fe20000001818 */
[----:B--2---:R-:W-:Y:S01]  /*65820*/  STL.64 [R1+0x3870], R30 ;  /* 0x0038701e01007387 */ /* 0x004fe20000100a00 */
[----:B------:R-:W-:Y:S02]  /*65830*/  STL [R1+0x32dc], R45 ;  /* 0x0032dc2d01007387 */ /* 0x000fe40000100800 */
[----:B------:R-:W-:Y:S02]  /*65840*/  STL [R1+0x32d8], R44 ;  /* 0x0032d82c01007387 */ /* 0x000fe40000100800 */
[----:B------:R-:W-:Y:S01]  /*65850*/  STL [R1+0x32d4], R41 ;  /* 0x0032d42901007387 */ /* 0x000fe20000100800 */
[----:B------:R-:W-:Y:S01]  /*65860*/  STL [R1+0x32d0], R40 ;  /* 0x0032d02801007387 */ /* 0x000fe20000100800 */
[----:B------:R-:W-:Y:S02]  /*65870*/  STL [R1+0x32cc], R37 ;  /* 0x0032cc2501007387 */ /* 0x000fe40000100800 */
[----:B------:R-:W-:Y:S02]  /*65880*/  STL [R1+0x32c8], R36 ;  /* 0x0032c82401007387 */ /* 0x000fe40000100800 */
[----:B------:R-:W-:Y:S01]  /*65890*/  STL [R1+0x32c4], R33 ;  /* 0x0032c42101007387 */ /* 0x000fe20000100800 */
[----:B------:R-:W-:Y:S01]  /*658a0*/  STL [R1+0x32c0], R32 ;  /* 0x0032c02001007387 */ /* 0x000fe20000100800 */
[----:B------:R-:W-:Y:S02]  /*658b0*/  STL.64 [R1+0x3850], R34 ;  /* 0x0038502201007387 */ /* 0x000fe40000100a00 */
[----:B------:R-:W-:Y:S02]  /*658c0*/  STL.64 [R1+0x9d0], R12 ;  /* 0x0009d00c01007387 */ /* 0x000fe40000100a00 */
[----:B------:R0:W-:Y:S02]  /*658d0*/  STL.64 [R1+0x9d8], R14 ;  /* 0x0009d80e01007387 */ /* 0x0001e40000100a00 */
[C---:B0-----:R-:W-:Y:S01]  /*658e0*/  HMMA.16816.F32 R12, R8.reuse, R42, R4 ;  /* 0x0000002a080c723c */ /* 0x041fe20000001804 */
[----:B------:R-:W-:Y:S02]  /*658f0*/  STL.64 [R1+0x3848], R38 ;  /* 0x0038482601007387 */ /* 0x000fe40000100a00 */
[----:B------:R-:W-:Y:S02]  /*65900*/  STL.64 [R1+0x9c0], R20 ;  /* 0x0009c01401007387 */ /* 0x000fe40000100a00 */
[----:B------:R0:W-:Y:S02]  /*65910*/  STL.64 [R1+0x9c8], R22 ;  /* 0x0009c81601007387 */ /* 0x0001e40000100a00 */
[----:B------:R-:W2:Y:S11]  /*65920*/  LDL.LU R4, [R1+0xe90] ;  /* 0x000e900001047983 */ /* 0x000eb60000300800 */
[----:B------:R-:W-:Y:S05]  /*65930*/  @!UPT UIADD3 URZ, URZ, URZ, URZ ;  /* 0x0000003f3f3ff290 */ /* 0x000fea000fffe03f */
[----:B------:R1:W-:Y:S01]  /*65940*/  STL.64 [R1+0x9b0], R12 ;  /* 0x0009b00c01007387 */ /* 0x0003e20000100a00 */
[----:B------:R3:W-:Y:S02]  /*65950*/  STL.64 [R1+0x9b8], R14 ;  /* 0x0009b80e01007387 */ /* 0x0007e40000100a00 */
[----:B------:R-:W2:Y:S02]  /*65960*/  LDL.LU R5, [R1+0xe94] ;  /* 0x000e940001057983 */ /* 0x000ea40000300800 */
[----:B------:R-:W2:Y:S01]  /*65970*/  LDL.LU R6, [R1+0xe98] ;  /* 0x000e980001067983 */ /* 0x000ea20000300800 */
[----:B------:R-:W2:Y:S01]  /*65980*/  LDL.LU R7, [R1+0xe9c] ;  /* 0x000e9c0001077983 */ /* 0x000ea20000300800 */
[C---:B0-----:R-:W-:Y:S01]  /*65990*/  HMMA.16816.F32 R20, R8.reuse, R46, R16 ;  /* 0x0000002e0814723c */ /* 0x041fe20000001810 */
[----:B------:R-:W4:Y:S02]  /*659a0*/  LDL.LU R24, [R1+0xe60] ;  /* 0x000e600001187983 */ /* 0x000f240000300800 */
[----:B------:R-:W4:Y:S01]  /*659b0*/  LDL.LU R25, [R1+0xe64] ;  /* 0x000e640001197983 */ /* 0x000f220000300800 */
[----:B------:R-:W4:Y:S01]  /*659c0*/  LDL.LU R26, [R1+0xe68] ;  /* 0x000e6800011a7983 */ /* 0x000f220000300800 */
[----:B------:R-:W4:Y:S03]  /*659d0*/  LDL.LU R27, [R1+0xe6c] ;  /* 0x000e6c00011b7983 */ /* 0x000f260000300800 */
[----:B-1----:R-:W4:Y:S01]  /*659e0*/  LDL.LU R12, [R1+0x800] ;  /* 0x00080000010c7983 */ /* 0x002f220000300800 */
[----:B------:R-:W4:Y:S02]  /*659f0*/  LDL.LU R13, [R1+0x804] ;  /* 0x00080400010d7983 */ /* 0x000f240000300800 */
[----:B---3--:R-:W3:Y:S02]  /*65a00*/  LDL.LU R14, [R1+0x808] ;  /* 0x00080800010e7983 */ /* 0x008ee40000300800 */
[----:B------:R-:W3:Y:S01]  /*65a10*/  LDL.LU R15, [R1+0x80c] ;  /* 0x00080c00010f7983 */ /* 0x000ee20000300800 */
[----:B------:R-:W3:Y:S01]  /*65a20*/  LDL.LU R36, [R1+0x810] ;  /* 0x0008100001247983 */ /* 0x000ee20000300800 */
[----:B------:R-:W3:Y:S02]  /*65a30*/  LDL.LU R37, [R1+0x814] ;  /* 0x0008140001257983 */ /* 0x000ee40000300800 */
[----:B------:R-:W3:Y:S02]  /*65a40*/  LDL.LU R38, [R1+0x818] ;  /* 0x0008180001267983 */ /* 0x000ee40000300800 */
[----:B------:R-:W3:Y:S01]  /*65a50*/  LDL.LU R39, [R1+0x81c] ;  /* 0x00081c0001277983 */ /* 0x000ee20000300800 */
[----:B------:R-:W3:Y:S01]  /*65a60*/  LDL.64 R34, [R1+0x78] ;  /* 0x0000780001227983 */ /* 0x000ee20000100a00 */
[----:B------:R0:W-:Y:S02]  /*65a70*/  STL.64 [R1+0x3840], R42 ;  /* 0x0038402a01007387 */ /* 0x0001e40000100a00 */
[----:B------:R-:W3:Y:S02]  /*65a80*/  LDL.LU R40, [R1+0x820] ;  /* 0x0008200001287983 */ /* 0x000ee40000300800 */
[----:B------:R-:W3:Y:S01]  /*65a90*/  LDL.LU R41, [R1+0x824] ;  /* 0x0008240001297983 */ /* 0x000ee20000300800 */
[----:B0-----:R-:W3:Y:S01]  /*65aa0*/  LDL.LU R42, [R1+0x828] ;  /* 0x00082800012a7983 */ /* 0x001ee20000300800 */
[----:B------:R-:W3:Y:S02]  /*65ab0*/  LDL.LU R43, [R1+0x82c] ;  /* 0x00082c00012b7983 */ /* 0x000ee40000300800 */
[----:B------:R-:W3:Y:S02]  /*65ac0*/  LDL.LU R16, [R1+0x850] ;  /* 0x0008500001107983 */ /* 0x000ee40000300800 */
[----:B------:R0:W-:Y:S01]  /*65ad0*/  STL.64 [R1+0x9a0], R20 ;  /* 0x0009a01401007387 */ /* 0x0001e20000100a00 */
[----:B------:R1:W-:Y:S01]  /*65ae0*/  STL.64 [R1+0x9a8], R22 ;  /* 0x0009a81601007387 */ /* 0x0003e20000100a00 */
[----:B------:R-:W3:Y:S02]  /*65af0*/  LDL.LU R17, [R1+0x854] ;  /* 0x0008540001117983 */ /* 0x000ee40000300800 */
[----:B------:R-:W3:Y:S02]  /*65b00*/  LDL.LU R18, [R1+0x858] ;  /* 0x0008580001127983 */ /* 0x000ee40000300800 */
[----:B------:R-:W3:Y:S01]  /*65b10*/  LDL.LU R19, [R1+0x85c] ;  /* 0x00085c0001137983 */ /* 0x000ee20000300800 */
[----:B------:R-:W3:Y:S04]  /*65b20*/  LDL.LU.64 R30, [R1+0xc8] ;  /* 0x0000c800011e7983 */ /* 0x000ee80000300a00 */
[----:B0-----:R-:W3:Y:S01]  /*65b30*/  LDL.LU R20, [R1+0x840] ;  /* 0x0008400001147983 */ /* 0x001ee20000300800 */
[----:B------:R-:W3:Y:S02]  /*65b40*/  LDL.LU R21, [R1+0x844] ;  /* 0x0008440001157983 */ /* 0x000ee40000300800 */
[----:B-1----:R-:W3:Y:S02]  /*65b50*/  LDL.LU R22, [R1+0x848] ;  /* 0x0008480001167983 */ /* 0x002ee40000300800 */
[----:B------:R-:W3:Y:S01]  /*65b60*/  LDL.LU R23, [R1+0x84c] ;  /* 0x00084c0001177983 */ /* 0x000ee20000300800 */
[----:B------:R0:W-:Y:S04]  /*65b70*/  STL.64 [R1+0x3838], R46 ;  /* 0x0038382e01007387 */ /* 0x0001e80000100a00 */
[----:B0-----:R-:W3:Y:S04]  /*65b80*/  LDL R46, [R1+0xa8] ;  /* 0x0000a800012e7983 */ /* 0x001ee80000100800 */
[----:B------:R-:W3:Y:S01]  /*65b90*/  LDL R47, [R1+0xac] ;  /* 0x0000ac00012f7983 */ /* 0x000ee20000100800 */
[C---:B--2---:R-:W-:Y:S11]  /*65ba0*/  HMMA.16816.F32 R4, R8.reuse, R50, R4 ;  /* 0x000000320804723c */ /* 0x044ff60000001804 */
[----:B------:R-:W-:Y:S11]  /*65bb0*/  @!UPT UIADD3 URZ, URZ, URZ, URZ ;  /* 0x0000003f3f3ff290 */ /* 0x000ff6000fffe03f */
[----:B------:R-:W-:Y:S01]  /*65bc0*/  @!UPT UIADD3 URZ, URZ, URZ, URZ ;  /* 0x0000003f3f3ff290 */ /* 0x000fe2000fffe03f */
[----:B------:R-:W-:Y:S01]  /*65bd0*/  STL.64 [R1+0x990], R4 ;  /* 0x0009900401007387 */ /* 0x000fe20000100a00 */
[----:B------:R0:W-:Y:S03]  /*65be0*/  STL.64 [R1+0x998], R6 ;  /* 0x0009980601007387 */ /* 0x0001e60000100a00 */
        /* <DEDUP_REMOVED lines=10> */
[----:B------:R0:W-:Y:S06]  /*65c90*/  STL.64 [R1+0x3818], R52 ;  /* 0x0038183401007387 */ /* 0x0001ec0000100a00 */
[----:B--2---:R-:W-:Y:S08]  /*65ca0*/  HMMA.16816.F32 R48, R8, R54, R48 ;  /* 0x000000360830723c */ /* 0x004ff00000001830 */
[----:B---3--:R-:W-:Y:S11]  /*65cb0*/  HMMA.16816.F32 R16, R4, R30, R16 ;  /* 0x0000001e0410723c */ /* 0x008ff60000001810 */
[----:B------:R-:W-:Y:S04]  /*65cc0*/  @!UPT UIADD3 URZ, URZ, URZ, URZ ;  /* 0x0000003f3f3ff290 */ /* 0x000fe8000fffe03f */
[----:B------:R-:W-:Y:S01]  /*65cd0*/  STL.64 [R1+0x980], R48 ;  /* 0x0009803001007387 */ /* 0x000fe20000100a00 */
[----:B------:R1:W-:Y:S02]  /*65ce0*/  STL.64 [R1+0x988], R50 ;  /* 0x0009883201007387 */ /* 0x0003e40000100a00 */
[----:B------:R-:W2:Y:S02]  /*65cf0*/  LDL R10, [R1+0x58] ;  /* 0x00005800010a7983 */ /* 0x000ea40000100800 */
[----:B------:R3:W-:Y:S01]  /*65d00*/  STL.64 [R1+0x950], R24 ;  /* 0x0009501801007387 */ /* 0x0007e20000100a00 */
[----:B------:R4:W-:Y:S01]  /*65d10*/  STL.64 [R1+0x958], R26 ;  /* 0x0009581a01007387 */ /* 0x0009e20000100a00 */
[----:B------:R-:W2:Y:S02]  /*65d20*/  LDL R11, [R1+0x5c] ;  /* 0x00005c00010b7983 */ /* 0x000ea40000100800 */
[----:B0-----:R-:W2:Y:S02]  /*65d30*/  LDL.LU R52, [R1+0x7f0] ;  /* 0x0007f00001347983 */ /* 0x001ea40000300800 */
[----:B------:R-:W2:Y:S01]  /*65d40*/  LDL.LU R53, [R1+0x7f4] ;  /* 0x0007f40001357983 */ /* 0x000ea20000300800 */
[----:B------:R-:W2:Y:S01]  /*65d50*/  LDL.LU R54, [R1+0x7f8] ;  /* 0x0007f80001367983 */ /* 0x000ea20000300800 */
[----:B------:R-:W2:Y:S03]  /*65d60*/  LDL.LU R55, [R1+0x7fc] ;  /* 0x0007fc0001377983 */ /* 0x000ea60000300800 */
[----:B-1----:R-:W2:Y:S01]  /*65d70*/  LDL.64 R50, [R1+0x68] ;  /* 0x0000680001327983 */ /* 0x002ea20000100a00 */
[----:B---3--:R-:W3:Y:S02]  /*65d80*/  LDL.LU R24, [R1+0x7e0] ;  /* 0x0007e00001187983 */ /* 0x008ee40000300800 */
[----:B------:R-:W3:Y:S02]  /*65d90*/  LDL.LU R25, [R1+0x7e4] ;  /* 0x0007e40001197983 */ /* 0x000ee40000300800 */
[----:B----4-:R-:W3:Y:S01]  /*65da0*/  LDL.LU R26, [R1+0x7e8] ;  /* 0x0007e800011a7983 */ /* 0x010ee20000300800 */
[----:B------:R-:W3:Y:S01]  /*65db0*/  LDL.LU R27, [R1+0x7ec] ;  /* 0x0007ec00011b7983 */ /* 0x000ee20000300800 */
[----:B------:R-:W-:Y:S02]  /*65dc0*/  STL.64 [R1+0x3860], R58 ;  /* 0x0038603a01007387 */ /* 0x000fe40000100a00 */
[----:B------:R0:W-:Y:S02]  /*65dd0*/  STL.64 [R1+0x3858], R56 ;  /* 0x0038583801007387 */ /* 0x0001e40000100a00 */
[----:B0-----:R-:W4:Y:S01]  /*65de0*/  LDL.LU R56, [R1+0x830] ;  /* 0x0008300001387983 */ /* 0x001f220000300800 */
[----:B------:R-:W4:Y:S02]  /*65df0*/  LDL.LU R57, [R1+0x834] ;  /* 0x0008340001397983 */ /* 0x000f240000300800 */
[----:B------:R-:W4:Y:S02]  /*65e00*/  LDL.LU R58, [R1+0x838] ;  /* 0x00083800013a7983 */ /* 0x000f240000300800 */
[----:B------:R-:W4:Y:S01]  /*65e10*/  LDL.LU R59, [R1+0x83c] ;  /* 0x00083c00013b7983 */ /* 0x000f220000300800 */
[----:B------:R-:W-:Y:S01]  /*65e20*/  STL.64 [R1+0x1530], R16 ;  /* 0x0015301001007387 */ /* 0x000fe20000100a00 */
[----:B------:R0:W-:Y:S03]  /*65e30*/  STL.64 [R1+0x1538], R18 ;  /* 0x0015381201007387 */ /* 0x0001e60000100a00 */
[----:B0-----:R-:W2:Y:S04]  /*65e40*/  LDL.LU.64 R18, [R1+0x3878] ;  /* 0x0038780001127983 */ /* 0x001ea80000300a00 */
[----:B------:R-:W0:Y:S01]  /*65e50*/  S2R R3, SR_TID.X ;  /* 0x0000000000037919 */ /* 0x000e220000002100 */
[----:B------:R-:W-:Y:S01]  /*65e60*/  IMAD.MOV.U32 R16, RZ, RZ, R30 ;  /* 0x000000ffff107224 */ /* 0x000fe200078e001e */
[----:B0-----:R-:W-:-:S05]  /*65e70*/  LOP3.LUT R3, R3, 0x1f, RZ, 0xc0, !PT ;  /* 0x0000001f03037812 */ /* 0x001fca00078ec0ff */
[----:B------:R-:W-:Y:S02]  /*65e80*/  IMAD.SHL.U32 R3, R3, 0x2, RZ ;  /* 0x0000000203037824 */ /* 0x000fe400078e00ff */
[----:B------:R-:W-:Y:S02]  /*65e90*/  IMAD.MOV.U32 R3, RZ, RZ, R31 ;  /* 0x000000ffff037224 */ /* 0x000fe400078e001f */
[----:B------:R-:W3:Y:S01]  /*65ea0*/  LDL.LU.64 R30, [R1+0x3870] ;  /* 0x00387000011e7983 */ /* 0x000ee20000300a00 */
[C---:B--2---:R-:W-:Y:S11]  /*65eb0*/  HMMA.16816.F32 R20, R4.reuse, R18, R20 ;  /* 0x000000120414723c */ /* 0x044ff60000001814 */
[----:B------:R-:W-:Y:S11]  /*65ec0*/  @!UPT UIADD3 URZ, URZ, URZ, URZ ;  /* 0x0000003f3f3ff290 */ /* 0x000ff6000fffe03f */
[----:B------:R-:W-:Y:S01]  /*65ed0*/  @!UPT UIADD3 URZ, URZ, URZ, URZ ;  /* 0x0000003f3f3ff290 */ /* 0x000fe2000fffe03f */
[----:B------:R-:W-:Y:S01]  /*65ee0*/  STL.64 [R1+0x1520], R20 ;  /* 0x0015201401007387 */ /* 0x000fe20000100a00 */
[----:B------:R0:W-:Y:S03]  /*65ef0*/  STL.64 [R1+0x1528], R22 ;  /* 0x0015281601007387 */ /* 0x0001e60000100a00 */
[----:B0-----:R-:W2:Y:S01]  /*65f00*/  LDL.LU.64 R22, [R1+0x3868] ;  /* 0x0038680001167983 */ /* 0x001ea20000300a00 */
[C---:B----4-:R-:W-:Y:S08]  /*65f10*/  HMMA.16816.F32 R56, R4.reuse, R46, R56 ;  /* 0x0000002e0438723c */ /* 0x050ff00000001838 */
[C---:B---3--:R-:W-:Y:S11]  /*65f20*/  HMMA.16816.F32 R44, R4.reuse, R30, R40 ;  /* 0x0000001e042c723c */ /* 0x048ff60000001828 */
[----:B------:R-:W-:Y:S04]  /*65f30*/  @!UPT UIADD3 URZ, URZ, URZ, URZ ;  /* 0x0000003f3f3ff290 */ /* 0x000fe8000fffe03f */
[----:B------:R0:W-:Y:S01]  /*65f40*/  STL.64 [R1+0x1510], R56 ;  /* 0x0015103801007387 */ /* 0x0001e20000100a00 */
[----:B------:R1:W-:Y:S07]  /*65f50*/  STL.64 [R1+0x1518], R58 ;  /* 0x0015183a01007387 */ /* 0x0003ee0000100a00 */
[----:B------:R-:W-:Y:S02]  /*65f60*/  STL.64 [R1+0x1500], R44 ;  /* 0x0015002c01007387 */ /* 0x000fe40000100a00 */
[----:B------:R-:W-:Y:S01]  /*65f70*/  STL.64 [R1+0x1508], R46 ;  /* 0x0015082e01007387 */ /* 0x000fe20000100a00 */
[C---:B--2---:R-:W-:Y:S08]  /*65f80*/  HMMA.16816.F32 R40, R4.reuse, R22, R36 ;  /* 0x000000160428723c */ /* 0x044ff00000001824 */
[----:B------:R-:W-:Y:S07]  /*65f90*/  HMMA.16816.F32 R36, R4, R34, R12 ;  /* 0x000000220424723c */ /* 0x000fee000000180c */
[----:B------:R-:W-:-:S02]  /*65fa0*/  IMAD.MOV.U32 R15, RZ, RZ, R34 ;  /* 0x000000ffff0f7224 */ /* 0x000fc400078e0022 */
[----:B------:R-:W-:-:S06]  /*65fb0*/  IMAD.MOV.U32 R14, RZ, RZ, R35 ;  /* 0x000000ffff0e7224 */ /* 0x000fcc00078e0023 */
[----:B------:R-:W-:Y:S01]  /*65fc0*/  STL.64 [R1+0x1400], R40 ;  /* 0x0014002801007387 */ /* 0x000fe20000100a00 */
[----:B------:R-:W-:Y:S07]  /*65fd0*/  STL.64 [R1+0x1408], R42 ;  /* 0x0014082a01007387 */ /* 0x000fee0000100a00 */
[----:B------:R2:W-:Y:S02]  /*65fe0*/  STL.64 [R1+0x13d0], R36 ;  /* 0x0013d02401007387 */ /* 0x0005e40000100a00 */
[----:B------:R3:W-:Y:S01]  /*65ff0*/  STL.64 [R1+0x13d8], R38 ;  /* 0x0013d82601007387 */ /* 0x0007e20000100a00 */
[----:B0-----:R-:W4:Y:S01]  /*66000*/  LDL.LU R56, [R1+0x7d0] ;  /* 0x0007d00001387983 */ /* 0x001f220000300800 */
[----:B------:R-:W4:Y:S02]  /*66010*/  LDL.LU R57, [R1+0x7d4] ;  /* 0x0007d40001397983 */ /* 0x000f240000300800 */
[----:B-1----:R-:W4:Y:S02]  /*66020*/  LDL.LU R58, [R1+0x7d8] ;  /* 0x0007d800013a7983 */ /* 0x002f240000300800 */
[----:B------:R-:W4:Y:S01]  /*66030*/  LDL.LU R59, [R1+0x7dc] ;  /* 0x0007dc00013b7983 */ /* 0x000f220000300800 */
[----:B------:R-:W4:Y:S01]  /*66040*/  LDL.64 R34, [R1+0x48] ;  /* 0x0000480001227983 */ /* 0x000f220000100a00 */
[C---:B------:R-:W-:Y:S08]  /*66050*/  HMMA.16816.F32 R52, R4.reuse, R50, R52 ;  /* 0x000000320434723c */ /* 0x040ff00000001834 */
[----:B------:R-:W-:Y:S01]  /*66060*/  HMMA.16816.F32 R8, R4, R10, R24 ;  /* 0x0000000a0408723c */ /* 0x000fe20000001818 */
[----:B--2---:R-:W2:Y:S01]  /*66070*/  LDL.LU R36, [R1+0x7c0] ;  /* 0x0007c00001247983 */ /* 0x004ea20000300800 */
[----:B------:R-:W2:Y:S02]  /*66080*/  LDL.LU R37, [R1+0x7c4] ;  /* 0x0007c40001257983 */ /* 0x000ea40000300800 */
[----:B---3--:R-:W2:Y:S02]  /*66090*/  LDL.LU R38, [R1+0x7c8] ;  /* 0x0007c80001267983 */ /* 0x008ea40000300800 */
        /* <DEDUP_REMOVED lines=8> */
[----:B------:R-:W2:Y:S02]  /*66120*/  LDL.LU R47, [R1+0x7ac] ;  /* 0x0007ac00012f7983 */ /* 0x000ea40000300800 */
[----:B------:R-:W-:Y:S01]  /*66130*/  IMAD.MOV.U32 R13, RZ, RZ, R50 ;  /* 0x000000ffff0d7224 */ /* 0x000fe200078e0032 */
[----:B------:R0:W-:Y:S01]  /*66140*/  STL.64 [R1+0x13f0], R52 ;  /* 0x0013f03401007387 */ /* 0x0001e20000100a00 */
[----:B------:R1:W-:Y:S02]  /*66150*/  STL.64 [R1+0x13f8], R54 ;  /* 0x0013f83601007387 */ /* 0x0003e40000100a00 */
[----:B------:R-:W2:Y:S02]  /*66160*/  LDL.LU R48, [R1+0x790] ;  /* 0x0007900001307983 */ /* 0x000ea40000300800 */
[----:B------:R1:W-:Y:S01]  /*66170*/  STL.64 [R1+0x13e0], R8 ;  /* 0x0013e00801007387 */ /* 0x0003e20000100a00 */
[----:B------:R1:W-:Y:S01]  /*66180*/  STL.64 [R1+0x13e8], R10 ;  /* 0x0013e80a01007387 */ /* 0x0003e20000100a00 */
[----:B------:R-:W2:Y:S02]  /*66190*/  LDL.LU R49, [R1+0x794] ;  /* 0x0007940001317983 */ /* 0x000ea40000300800 */
[----:B------:R-:W-:-:S02]  /*661a0*/  IMAD.MOV.U32 R12, RZ, RZ, R51 ;  /* 0x000000ffff0c7224 */ /* 0x000fc400078e0033 */
[----:B------:R-:W2:Y:S01]  /*661b0*/  LDL.LU R50, [R1+0x798] ;  /* 0x0007980001327983 */ /* 0x000ea20000300800 */
[----:B------:R-:W2:Y:S04]  /*661c0*/  LDL.LU R51, [R1+0x79c] ;  /* 0x00079c0001337983 */ /* 0x000ea80000300800 */
[----:B0-----:R-:W2:Y:S01]  /*661d0*/  LDL.LU R52, [R1+0x780] ;  /* 0x0007800001347983 */ /* 0x001ea20000300800 */
[----:B------:R-:W2:Y:S02]  /*661e0*/  LDL.LU R53, [R1+0x784] ;  /* 0x0007840001357983 */ /* 0x000ea40000300800 */
[----:B-1----:R-:W2:Y:S01]  /*661f0*/  LDL.LU R54, [R1+0x788] ;  /* 0x0007880001367983 */ /* 0x002ea20000300800 */
[----:B------:R-:W2:Y:S04]  /*66200*/  LDL.LU R55, [R1+0x78c] ;  /* 0x00078c0001377983 */ /* 0x000ea80000300800 */
        /* <DEDUP_REMOVED lines=8> */
[----:B----4-:R-:W-:Y:S01]  /*66290*/  HMMA.16816.F32 R56, R4, R34, R56 ;  /* 0x000000220438723c */ /* 0x010fe20000001838 */
[----:B------:R-:W-:-:S02]  /*662a0*/  IMAD.MOV.U32 R20, RZ, RZ, R34 ;  /* 0x000000ffff147224 */ /* 0x000fc400078e0022 */
[----:B------:R-:W-:Y:S11]  /*662b0*/  IMAD.MOV.U32 R17, RZ, RZ, R35 ;  /* 0x000000ffff117224 */ /* 0x000ff600078e0023 */
[----:B------:R-:W-:Y:S09]  /*662c0*/  @!UPT UIADD3 URZ, URZ, URZ, URZ ;  /* 0x0000003f3f3ff290 */ /* 0x000ff2000fffe03f */
[----:B------:R-:W-:Y:S01]  /*662d0*/  STL.64 [R1+0x12d0], R56 ;  /* 0x0012d03801007387 */ /* 0x000fe20000100a00 */
[----:B------:R0:W-:Y:S03]  /*662e0*/  STL.64 [R1+0x12d8], R58 ;  /* 0x0012d83a01007387 */ /* 0x0001e60000100a00 */
[----:B0-----:R-:W4:Y:S01]  /*662f0*/  LDL.LU.64 R58, [R1+0x3860] ;  /* 0x00386000013a7983 */ /* 0x001f220000300a00 */
[----:B------:R-:W2:Y:S02]  /*66300*/  LDL.LU.64 R56, [R1+0x3858] ;  /* 0x0038580001387983 */ /* 0x000ea40000300a00 */
[----:B------:R-:W2:Y:S02]  /*66310*/  LDL.LU.64 R34, [R1+0x3850] ;  /* 0x0038500001227983 */ /* 0x000ea40000300a00 */
[C---:B--2---:R-:W-:Y:S11]  /*66320*/  HMMA.16816.F32 R36, R4.reuse, R34, R36 ;  /* 0x000000220424723c */ /* 0x044ff60000001824 */
[----:B------:R-:W-:Y:S11]  /*66330*/  @!UPT UIADD3 URZ, URZ, URZ, URZ ;  /* 0x0000003f3f3ff290 */ /* 0x000ff6000fffe03f */
[----:B------:R-:W-:Y:S01]  /*66340*/  @!UPT UIADD3 URZ, URZ, URZ, URZ ;  /* 0x0000003f3f3ff290 */ /* 0x000fe2000fffe03f */
[----:B------:R-:W-:Y:S01]  /*66350*/  STL.64 [R1+0x12c0], R36 ;  /* 0x0012c02401007387 */ /* 0x000fe20000100a00 */
[----:B------:R0:W-:Y:S03]  /*66360*/  STL.64 [R1+0x12c8], R38 ;  /* 0x0012c82601007387 */ /* 0x0001e60000100a00 */
[----:B0-----:R-:W3:Y:S01]  /*66370*/  LDL.LU.64 R38, [R1+0x3848] ;  /* 0x0038480001267983 */ /* 0x001ee20000300a00 */
[----:B------:R0:W-:Y:S03]  /*66380*/  STL.64 [R1+0x37c0], R34 ;  /* 0x0037c02201007387 */ /* 0x0001e60000100a00 */
[----:B0-----:R-:W2:Y:S01]  /*66390*/  LDL.LU.64 R34, [R1+0xa8] ;  /* 0x0000a80001227983 */ /* 0x001ea20000300a00 */
        /* <DEDUP_REMOVED lines=29> */
[----:B------:R0:W-:Y:S02]  /*66570*/  STL.64 [R1+0x37a8], R46 ;  /* 0x0037a82e01007387 */ /* 0x0001e40000100a00 */
[----:B------:R-:W2:Y:S01]  /*66580*/  LDL.LU R44, [R1+0x370] ;  /* 0x00037000012c7983 */ /* 0x000ea20000300800 */
[----:B------:R-:W2:Y:S04]  /*66590*/  LDL.LU R45, [R1+0x374] ;  /* 0x00037400012d7983 */ /* 0x000ea80000300800 */
        /* <DEDUP_REMOVED lines=8> */
[----:B------:R-:W4:Y:S02]  /*66620*/  LDL.LU.64 R52, [R1+0x3818] ;  /* 0x0038180001347983 */ /* 0x000f240000300a00 */
[----:B------:R-:W-:Y:S02]  /*66630*/  STL.64 [R1+0x37a0], R50 ;  /* 0x0037a03201007387 */ /* 0x000fe40000100a00 */
[----:B--2---:R0:W-:Y:S02]  /*66640*/  STL.64 [R1+0x3798], R48 ;  /* 0x0037983001007387 */ /* 0x0041e40000100a00 */
        /* <DEDUP_REMOVED lines=9> */
[----:B0-----:R-:W2:Y:S01]  /*666e0*/  LDL.LU.64 R10, [R1+0x3810] ;  /* 0x00381000010a7983 */ /* 0x001ea20000300a00 */
[----:B------:R-:W2:Y:S01]  /*666f0*/  LDL.LU.64 R8, [R1+0x3808] ;  /* 0x0038080001087983 */ /* 0x000ea20000300a00 */
[----:B----4-:R-:W-:Y:S01]  /*66700*/  HMMA.16816.F32 R4, R4, R58, R48 ;  /* 0x0000003a0404723c */ /* 0x010fe20000001830 */
[----:B------:R-:W-:Y:S01]  /*66710*/  STL.64 [R1+0x3790], R54 ;  /* 0x0037903601007387 */ /* 0x000fe20000100a00 */
[----:B------:R-:W-:Y:S01]  /*66720*/  STL.64 [R1+0x3788], R52 ;  /* 0x0037883401007387 */ /* 0x000fe20000100a00 */
[----:B------:R-:W-:Y:S02]  /*66730*/  STL.64 [R1+0x37d0], R58 ;  /* 0x0037d03a01007387 */ /* 0x000fe40000100a00 */
[----:B------:R-:W-:Y:S11]  /*66740*/  STL.64 [R1+0x37c8], R56 ;  /* 0x0037c83801007387 */ /* 0x000ff60000100a00 */
[----:B------:R-:W-:Y:S07]  /*66750*/  @!UPT UIADD3 URZ, URZ, URZ, URZ ;  /* 0x0000003f3f3ff290 */ /* 0x000fee000fffe03f */
[----:B------:R-:W-:Y:S01]  /*66760*/  STL.64 [R1+0xd40], R4 ;  /* 0x000d400401007387 */ /* 0x000fe20000100a00 */
[----:B------:R0:W-:Y:S02]  /*66770*/  STL.64 [R1+0xd48], R6 ;  /* 0x000d480601007387 */ /* 0x0001e40000100a00 */
[----:B0-----:R-:W-:Y:S02]  /*66780*/  IMAD.MOV.U32 R6, RZ, RZ, R16 ;  /* 0x000000ffff067224 */ /* 0x001fe400078e0010 */
[----:B------:R-:W-:-:S05]  /*66790*/  IMAD.MOV.U32 R7, RZ, RZ, R3 ;  /* 0x000000ffff077224 */ /* 0x000fca00078e0003 */
[----:B------:R0:W-:Y:S01]  /*667a0*/  STL.64 [R1+0x37e8], R6 ;  /* 0x0037e80601007387 */ /* 0x0001e20000100a00 */
[----:B------:R-:W-:Y:S01]  /*667b0*/  IMAD.MOV.U32 R16, RZ, RZ, R34 ;  /* 0x000000ffff107224 */ /* 0x000fe200078e0022 */
[C---:B--2---:R-:W-:Y:S08]  /*667c0*/  HMMA.16816.F32 R44, R8.reuse, R6, R44 ;  /* 0x00000006082c723c */ /* 0x044ff0000000182c */
[C---:B------:R-:W-:Y:S08]  /*667d0*/  HMMA.16816.F32 R40, R8.reuse, R18, R40 ;  /* 0x000000120828723c */ /* 0x040ff00000001828 */
[C---:B0-----:R-:W-:Y:S07]  /*667e0*/  HMMA.16816.F32 R4, R8.reuse, R34, R36 ;  /* 0x000000220804723c */ /* 0x041fee0000001824 */
[----:B------:R-:W-:Y:S01]  /*667f0*/  STL.64 [R1+0x1730], R44 ;  /* 0x0017302c01007387 */ /* 0x000fe20000100a00 */
[----:B------:R-:W-:Y:S07]  /*66800*/  STL.64 [R1+0x1738], R46 ;  /* 0x0017382e01007387 */ /* 0x000fee0000100a00 */
[----:B------:R-:W-:Y:S02]  /*66810*/  STL.64 [R1+0x1720], R40 ;  /* 0x0017202801007387 */ /* 0x000fe40000100a00 */
[----:B------:R-:W-:Y:S06]  /*66820*/  STL.64 [R1+0x1728], R42 ;  /* 0x0017282a01007387 */ /* 0x000fec0000100a00 */
[----:B------:R-:W-:Y:S01]  /*66830*/  STL.64 [R1+0x1710], R4 ;  /* 0x0017100401007387 */ /* 0x000fe20000100a00 */
[----:B------:R0:W-:Y:S02]  /*66840*/  STL.64 [R1+0x1718], R6 ;  /* 0x0017180601007387 */ /* 0x0001e40000100a00 */
[----:B0-----:R-:W-:Y:S01]  /*66850*/  HMMA.16816.F32 R4, R8, R30, R24 ;  /* 0x0000001e0804723c */ /* 0x001fe20000001818 */
[----:B------:R-:W-:Y:S01]  /*66860*/  STL.64 [R1+0x37e0], R18 ;  /* 0x0037e01201007387 */ /* 0x000fe20000100a00 */
[----:B------:R-:W-:Y:S02]  /*66870*/  STL [R1+0x37d8], R16 ;  /* 0x0037d81001007387 */ /* 0x000fe40000100800 */
[----:B------:R0:W-:Y:S02]  /*66880*/  STL.64 [R1+0x37f0], R30 ;  /* 0x0037f01e01007387 */ /* 0x0001e40000100a00 */
[----:B------:R-:W2:Y:S11]  /*66890*/  LDL.LU R36, [R1+0x2e0] ;  /* 0x0002e00001247983 */ /* 0x000eb60000300800 */
[----:B------:R-:W-:Y:S06]  /*668a0*/  @!UPT UIADD3 URZ, URZ, URZ, URZ ;  /* 0x0000003f3f3ff290 */ /* 0x000fec000fffe03f */
[----:B------:R1:W-:Y:S01]  /*668b0*/  STL.64 [R1+0x1700], R4 ;  /* 0x0017000401007387 */ /* 0x0003e20000100a00 */
[----:B------:R3:W-:Y:S02]  /*668c0*/  STL.64 [R1+0x1708], R6 ;  /* 0x0017080601007387 */ /* 0x0007e40000100a00 */
[----:B------:R-:W2:Y:S02]  /*668d0*/  LDL.LU R37, [R1+0x2e4] ;  /* 0x0002e40001257983 */ /* 0x000ea40000300800 */
[----:B------:R-:W4:Y:S01]  /*668e0*/  LDL.LU R38, [R1+0x2e8] ;  /* 0x0002e80001267983 */ /* 0x000f220000300800 */
[----:B------:R-:W4:Y:S01]  /*668f0*/  LDL.LU R39, [R1+0x2ec] ;  /* 0x0002ec0001277983 */ /* 0x000f220000300800 */
[----:B0-----:R-:W-:Y:S02]  /*66900*/  IMAD.MOV.U32 R31, RZ, RZ, R12 ;  /* 0x000000ffff1f7224 */ /* 0x001fe400078e000c */
[----:B------:R-:W-:Y:S02]  /*66910*/  IMAD.MOV.U32 R30, RZ, RZ, R13 ;  /* 0x000000ffff1e7224 */ /* 0x000fe400078e000d */
        /* <DEDUP_REMOVED lines=16> */
[----:B-1----:R-:W2:Y:S02]  /*66a20*/  LDL.LU R4, [R1+0x300] ;  /* 0x0003000001047983 */ /* 0x002ea40000300800 */
[----:B------:R-:W2:Y:S01]  /*66a30*/  LDL.LU R5, [R1+0x304] ;  /* 0x0003040001057983 */ /* 0x000ea20000300800 */
[----:B---3--:R-:W3:Y:S01]  /*66a40*/  LDL.LU R6, [R1+0x308] ;  /* 0x0003080001067983 */ /* 0x008ee20000300800 */
[----:B------:R-:W3:Y:S02]  /*66a50*/  LDL.LU R7, [R1+0x30c] ;  /* 0x00030c0001077983 */ /* 0x000ee40000300800 */
[----:B0-----:R-:W2:Y:S02]  /*66a60*/  LDL.LU R36, [R1+0x310] ;  /* 0x0003100001247983 */ /* 0x001ea40000300800 */
[----:B------:R-:W2:Y:S01]  /*66a70*/  LDL.LU R37, [R1+0x314] ;  /* 0x0003140001257983 */ /* 0x000ea20000300800 */
[----:B------:R-:W2:Y:S01]  /*66a80*/  LDL.LU R38, [R1+0x318] ;  /* 0x0003180001267983 */ /* 0x000ea20000300800 */
[----:B------:R-:W2:Y:S02]  /*66a90*/  LDL.LU R39, [R1+0x31c] ;  /* 0x00031c0001277983 */ /* 0x000ea40000300800 */
[----:B------:R-:W3:Y:S02]  /*66aa0*/  LDL.64 R18, [R1+0x58] ;  /* 0x0000580001127983 */ /* 0x000ee40000100a00 */
[----:B------:R-:W2:Y:S01]  /*66ab0*/  LDL.LU.64 R24, [R1+0x30] ;  /* 0x0000300001187983 */ /* 0x000ea20000300a00 */
[----:B------:R-:W2:Y:S01]  /*66ac0*/  LDL.LU.64 R26, [R1+0x38] ;  /* 0x00003800011a7983 */ /* 0x000ea20000300a00 */
[----:B------:R-:W2:Y:S02]  /*66ad0*/  LDL.LU R12, [R1] ;  /* 0x00000000010c7983 */ /* 0x000ea40000300800 */
[----:B------:R-:W2:Y:S02]  /*66ae0*/  LDL.LU R13, [R1+0x4] ;  /* 0x00000400010d7983 */ /* 0x000ea40000300800 */
[----:B------:R-:W2:Y:S01]  /*66af0*/  LDL.LU R14, [R1+0x8] ;  /* 0x00000800010e7983 */ /* 0x000ea20000300800 */
[----:B------:R-:W2:Y:S01]  /*66b00*/  LDL.LU R15, [R1+0xc] ;  /* 0x00000c00010f7983 */ /* 0x000ea20000300800 */
[----:B------:R-:W3:Y:S02]  /*66b10*/  LDL.LU R40, [R1+0x2d0] ;  /* 0x0002d00001287983 */ /* 0x000ee40000300800 */
[----:B------:R-:W3:Y:S02]  /*66b20*/  LDL.LU R41, [R1+0x2d4] ;  /* 0x0002d40001297983 */ /* 0x000ee40000300800 */
[----:B------:R-:W3:Y:S01]  /*66b30*/  LDL.LU R42, [R1+0x2d8] ;  /* 0x0002d800012a7983 */ /* 0x000ee20000300800 */
[----:B------:R-:W3:Y:S01]  /*66b40*/  LDL.LU R43, [R1+0x2dc] ;  /* 0x0002dc00012b7983 */ /* 0x000ee20000300800 */
[----:B------:R-:W-:-:S02]  /*66b50*/  IMAD.MOV.U32 R3, RZ, RZ, R35 ;  /* 0x000000ffff037224 */ /* 0x000fc400078e0023 */
[----:B------:R-:W-:Y:S02]  /*66b60*/  IMAD.MOV.U32 R34, RZ, RZ, R20 ;  /* 0x000000ffff227224 */ /* 0x000fe400078e0014 */
[----:B------:R-:W-:Y:S01]  /*66b70*/  IMAD.MOV.U32 R35, RZ, RZ, R17 ;  /* 0x000000ffff237224 */ /* 0x000fe200078e0011 */
[----:B--2---:R-:W-:Y:S01]  /*66b80*/  STL.64 [R1+0x3710], R14 ;  /* 0x0037100e01007387 */ /* 0x004fe20000100a00 */
[----:B------:R0:W-:Y:S02]  /*66b90*/  STL.64 [R1+0x3708], R12 ;  /* 0x0037080c01007387 */ /* 0x0001e40000100a00 */
[C---:B0-----:R-:W-:Y:S01]  /*66ba0*/  HMMA.16816.F32 R12, R8.reuse, R22, R44 ;  /* 0x00000016080c723c */ /* 0x041fe2000000182c */
[----:B------:R-:W2:Y:S07]  /*66bb0*/  LDL.LU R44, [R1+0x2c0] ;  /* 0x0002c000012c7983 */ /* 0x000eae0000300800 */
[C---:B------:R-:W-:Y:S08]  /*66bc0*/  HMMA.16816.F32 R28, R8.reuse, R30, R36 ;  /* 0x0000001e081c723c */ /* 0x040ff00000001824 */
[C---:B---3--:R-:W-:Y:S07]  /*66bd0*/  HMMA.16816.F32 R4, R8.reuse, R18, R4 ;  /* 0x000000120804723c */ /* 0x048fee0000001804 */
[----:B------:R-:W-:Y:S01]  /*66be0*/  STL.64 [R1+0x1630], R12 ;  /* 0x0016300c01007387 */ /* 0x000fe20000100a00 */
[----:B------:R4:W-:Y:S02]  /*66bf0*/  STL.64 [R1+0x1638], R14 ;  /* 0x0016380e01007387 */ /* 0x0009e40000100a00 */
[----:B------:R-:W2:Y:S02]  /*66c00*/  LDL.LU R45, [R1+0x2c4] ;  /* 0x0002c400012d7983 */ /* 0x000ea40000300800 */
[----:B------:R-:W2:Y:S01]  /*66c10*/  LDL.LU R46, [R1+0x2c8] ;  /* 0x0002c800012e7983 */ /* 0x000ea20000300800 */
[----:B------:R-:W2:Y:S01]  /*66c20*/  LDL.LU R47, [R1+0x2cc] ;  /* 0x0002cc00012f7983 */ /* 0x000ea20000300800 */
[----:B------:R-:W3:Y:S01]  /*66c30*/  LDL.LU R48, [R1+0x2b0] ;  /* 0x0002b00001307983 */ /* 0x000ee20000300800 */
[C---:B----4-:R-:W-:Y:S08]  /*66c40*/  HMMA.16816.F32 R12, R8.reuse, R50, R52 ;  /* 0x00000032080c723c */ /* 0x050ff00000001834 */
[----:B------:R-:W-:Y:S11]  /*66c50*/  HMMA.16816.F32 R32, R8, R34, R56 ;  /* 0x000000220820723c */ /* 0x000ff60000001838 */
[----:B------:R-:W-:Y:S04]  /*66c60*/  @!UPT UIADD3 URZ, URZ, URZ, URZ ;  /* 0x0000003f3f3ff290 */ /* 0x000fe8000fffe03f */
        /* <DEDUP_REMOVED lines=9> */
[----:B0-----:R-:W2:Y:S01]  /*66d00*/  LDL.LU R12, [R1+0x1020] ;  /* 0x00102000010c7983 */ /* 0x001ea20000300800 */
[----:B------:R-:W2:Y:S02]  /*66d10*/  LDL.LU R13, [R1+0x1024] ;  /* 0x00102400010d7983 */ /* 0x000ea40000300800 */
[----:B-1----:R-:W2:Y:S02]  /*66d20*/  LDL.LU R14, [R1+0x1028] ;  /* 0x00102800010e7983 */ /* 0x002ea40000300800 */
[----:B------:R-:W2:Y:S01]  /*66d30*/  LDL.LU R15, [R1+0x102c] ;  /* 0x00102c00010f7983 */ /* 0x000ea20000300800 */
[----:B------:R-:W2:Y:S01]  /*66d40*/  LDL.LU.64 R38, [R1+0x3800] ;  /* 0x0038000001267983 */ /* 0x000ea20000300a00 */
[----:B------:R-:W2:Y:S02]  /*66d50*/  LDL.LU.64 R36, [R1+0x37f8] ;  /* 0x0037f80001247983 */ /* 0x000ea40000300a00 */
[----:B------:R-:W-:Y:S02]  /*66d60*/  STL.64 [R1+0x1620], R28 ;  /* 0x0016201c01007387 */ /* 0x000fe40000100a00 */
[----:B------:R0:W-:Y:S02]  /*66d70*/  STL.64 [R1+0x1628], R30 ;  /* 0x0016281e01007387 */ /* 0x0001e40000100a00 */
[----:B0-----:R-:W2:Y:S01]  /*66d80*/  LDL.LU.64 R30, [R1+0x37f0] ;  /* 0x0037f000011e7983 */ /* 0x001ea20000300a00 */
[----:B------:R0:W-:Y:S02]  /*66d90*/  STL.64 [R1+0x1610], R4 ;  /* 0x0016100401007387 */ /* 0x0001e40000100a00 */
[----:B------:R1:W-:Y:S02]  /*66da0*/  STL.64 [R1+0x1618], R6 ;  /* 0x0016180601007387 */ /* 0x0003e40000100a00 */
[----:B0-----:R-:W-:Y:S01]  /*66db0*/  IMAD.MOV.U32 R5, RZ, RZ, R18 ;  /* 0x000000ffff057224 */ /* 0x001fe200078e0012 */
[----:B-1----:R-:W2:Y:S01]  /*66dc0*/  LDL.LU.64 R6, [R1+0x37e8] ;  /* 0x0037e80001067983 */ /* 0x002ea20000300a00 */
[----:B------:R-:W-:-:S02]  /*66dd0*/  IMAD.MOV.U32 R4, RZ, RZ, R19 ;  /* 0x000000ffff047224 */ /* 0x000fc400078e0013 */
[----:B------:R-:W2:Y:S02]  /*66de0*/  LDL.LU.64 R18, [R1+0x37e0] ;  /* 0x0037e00001127983 */ /* 0x000ea40000300a00 */
[----:B------:R-:W2:Y:S01]  /*66df0*/  LDL.LU R16, [R1+0x37d8] ;  /* 0x0037d80001107983 */ /* 0x000ea20000300800 */
[----:B------:R-:W2:Y:S01]  /*66e00*/  LDL.LU.64 R58, [R1+0x37d0] ;  /* 0x0037d000013a7983 */ /* 0x000ea20000300a00 */
[----:B------:R-:W2:Y:S02]  /*66e10*/  LDL.LU.64 R56, [R1+0x37c8] ;  /* 0x0037c80001387983 */ /* 0x000ea40000300a00 */
        /* <DEDUP_REMOVED lines=41> */
[----:B0-----:R-:W4:Y:S01]  /*670b0*/  LDL.LU.64 R50, [R1+0x37a0] ;  /* 0x0037a00001327983 */ /* 0x001f220000300a00 */
[----:B------:R-:W3:Y:S02]  /*670c0*/  LDL.LU.64 R48, [R1+0x3798] ;  /* 0x0037980001307983 */ /* 0x000ee40000300a00 */
[----:B------:R0:W-:Y:S02]  /*670d0*/  STL.64 [R1+0x3730], R46 ;  /* 0x0037302e01007387 */ /* 0x0001e40000100a00 */
[----:B------:R-:W2:Y:S01]  /*670e0*/  LDL.LU R44, [R1+0x270] ;  /* 0x00027000012c7983 */ /* 0x000ea20000300800 */
[----:B------:R-:W2:Y:S04]  /*670f0*/  LDL.LU R45, [R1+0x274] ;  /* 0x00027400012d7983 */ /* 0x000ea80000300800 */
        /* <DEDUP_REMOVED lines=9> */
[----:B------:R-:W-:Y:S02]  /*67190*/  STL.64 [R1+0x3740], R50 ;  /* 0x0037403201007387 */ /* 0x000fe40000100a00 */
[----:B---3--:R0:W-:Y:S02]  /*671a0*/  STL.64 [R1+0x3738], R48 ;  /* 0x0037383001007387 */ /* 0x0081e40000100a00 */
[----:B0-----:R-:W4:Y:S01]  /*671b0*/  LDL.LU R48, [R1+0x290] ;  /* 0x0002900001307983 */ /* 0x001f220000300800 */
[----:B------:R-:W4:Y:S02]  /*671c0*/  LDL.LU R49, [R1+0x294] ;  /* 0x0002940001317983 */ /* 0x000f240000300800 */
[----:B------:R-:W4:Y:S02]  /*671d0*/  LDL.LU R50, [R1+0x298] ;  /* 0x0002980001327983 */ /* 0x000f240000300800 */
[----:B------:R-:W4:Y:S01]  /*671e0*/  LDL.LU R51, [R1+0x29c] ;  /* 0x00029c0001337983 */ /* 0x000f220000300800 */
[C---:B--2---:R-:W-:Y:S08]  /*671f0*/  HMMA.16816.F32 R40, R24.reuse, R6, R40 ;  /* 0x000000061828723c */ /* 0x044ff00000001828 */
[----:B------:R-:W-:Y:S08]  /*67200*/  HMMA.16816.F32 R36, R24, R18, R36 ;  /* 0x000000121824723c */ /* 0x000ff00000001824 */
[C---:B----4-:R-:W-:Y:S08]  /*67210*/  HMMA.16816.F32 R48, R8.reuse, R54, R48 ;  /* 0x000000360830723c */ /* 0x050ff00000001830 */
[----:B------:R-:W-:Y:S01]  /*67220*/  HMMA.16816.F32 R8, R8, R58, R44 ;  /* 0x0000003a0808723c */ /* 0x000fe2000000182c */
[----:B------:R-:W-:Y:S01]  /*67230*/  STL.64 [R1+0x3750], R54 ;  /* 0x0037503601007387 */ /* 0x000fe20000100a00 */
[----:B------:R-:W-:Y:S11]  /*67240*/  STL.64 [R1+0x3748], R52 ;  /* 0x0037483401007387 */ /* 0x000ff60000100a00 */
[----:B------:R-:W-:Y:S02]  /*67250*/  @!UPT UIADD3 URZ, URZ, URZ, URZ ;  /* 0x0000003f3f3ff290 */ /* 0x000fe4000fffe03f */
[----:B------:R-:W-:Y:S01]  /*67260*/  STL.64 [R1+0x1550], R48 ;  /* 0x0015503001007387 */ /* 0x000fe20000100a00 */
[----:B------:R-:W-:Y:S02]  /*67270*/  STL.64 [R1+0x1558], R50 ;  /* 0x0015583201007387 */ /* 0x000fe40000100a00 */
[----:B------:R-:W-:Y:S02]  /*67280*/  STL.64 [R1+0x3760], R58 ;  /* 0x0037603a01007387 */ /* 0x000fe40000100a00 */
[----:B------:R-:W-:Y:S03]  /*67290*/  STL.64 [R1+0x3758], R56 ;  /* 0x0037583801007387 */ /* 0x000fe60000100a00 */
[----:B------:R-:W-:Y:S01]  /*672a0*/  STL.64 [R1+0x1540], R8 ;  /* 0x0015400801007387 */ /* 0x000fe20000100a00 */
[----:B------:R0:W-:Y:S02]  /*672b0*/  STL.64 [R1+0x1548], R10 ;  /* 0x0015480a01007387 */ /* 0x0001e40000100a00 */
[----:B------:R-:W-:Y:S02]  /*672c0*/  STL.64 [R1+0x3770], R6 ;  /* 0x0037700601007387 */ /* 0x000fe40000100a00 */
[----:B------:R-:W-:Y:S01]  /*672d0*/  STL.64 [R1+0x570], R40 ;  /* 0x0005702801007387 */ /* 0x000fe20000100a00 */
[----:B------:R-:W-:Y:S01]  /*672e0*/  STL.64 [R1+0x578], R42 ;  /* 0x0005782a01007387 */ /* 0x000fe20000100a00 */
[----:B------:R1:W-:Y:S02]  /*672f0*/  STL.64 [R1+0x3768], R18 ;  /* 0x0037681201007387 */ /* 0x0003e40000100a00 */
[----:B------:R-:W-:Y:S02]  /*67300*/  STL.64 [R1+0x560], R36 ;  /* 0x0005602401007387 */ /* 0x000fe40000100a00 */
[----:B0-----:R-:W-:-:S02]  /*67310*/  IMAD.MOV.U32 R10, RZ, RZ, R16 ;  /* 0x000000ffff0a7224 */ /* 0x001fc400078e0010 */
[----:B------:R-:W-:Y:S01]  /*67320*/  IMAD.MOV.U32 R11, RZ, RZ, R3 ;  /* 0x000000ffff0b7224 */ /* 0x000fe200078e0003 */
[----:B------:R-:W-:Y:S04]  /*67330*/  STL.64 [R1+0x568], R38 ;  /* 0x0005682601007387 */ /* 0x000fe80000100a00 */
[----:B------:R0:W-:Y:S02]  /*67340*/  STL.64 [R1+0x3700], R10 ;  /* 0x0037000a01007387 */ /* 0x0001e40000100a00 */
[C---:B-1----:R-:W-:Y:S08]  /*67350*/  HMMA.16816.F32 R16, R24.reuse, R10, R32 ;  /* 0x0000000a1810723c */ /* 0x042ff00000001820 */
[----:B0-----:R-:W-:Y:S11]  /*67360*/  HMMA.16816.F32 R8, R24, R30, R12 ;  /* 0x0000001e1808723c */ /* 0x001ff6000000180c */
[----:B------:R-:W-:Y:S04]  /*67370*/  @!UPT UIADD3 URZ, URZ, URZ, URZ ;  /* 0x0000003f3f3ff290 */ /* 0x000fe8000fffe03f */
[----:B------:R0:W-:Y:S01]  /*67380*/  STL.64 [R1+0x550], R16 ;  /* 0x0005501001007387 */ /* 0x0001e20000100a00 */
[----:B------:R-:W-:Y:S07]  /*67390*/  STL.64 [R1+0x558], R18 ;  /* 0x0005581201007387 */ /* 0x000fee0000100a00 */
[----:B------:R-:W-:Y:S01]  /*673a0*/  STL.64 [R1+0x540], R8 ;  /* 0x0005400801007387 */ /* 0x000fe20000100a00 */
[----:B------:R-:W-:Y:S02]  /*673b0*/  STL.64 [R1+0x548], R10 ;  /* 0x0005480a01007387 */ /* 0x000fe40000100a00 */
[----:B------:R-:W2:Y:S02]  /*673c0*/  LDL.LU R36, [R1+0xfc0] ;  /* 0x000fc00001247983 */ /* 0x000ea40000300800 */
[----:B------:R-:W2:Y:S01]  /*673d0*/  LDL.LU R37, [R1+0xfc4] ;  /* 0x000fc40001257983 */ /* 0x000ea20000300800 */
[----:B------:R-:W3:Y:S01]  /*673e0*/  LDL.LU R38, [R1+0xfc8] ;  /* 0x000fc80001267983 */ /* 0x000ee20000300800 */
[----:B------:R-:W3:Y:S02]  /*673f0*/  LDL.LU R39, [R1+0xfcc] ;  /* 0x000fcc0001277983 */ /* 0x000ee40000300800 */
[----:B------:R-:W-:-:S02]  /*67400*/  IMAD.MOV.U32 R51, RZ, RZ, R4 ;  /* 0x000000ffff337224 */ /* 0x000fc400078e0004 */
[----:B------:R-:W-:Y:S02]  /*67410*/  IMAD.MOV.U32 R50, RZ, RZ, R5 ;  /* 0x000000ffff327224 */ /* 0x000fe400078e0005 */
[----:B------:R-:W-:Y:S02]  /*67420*/  IMAD.MOV.U32 R20, RZ, RZ, R24 ;  /* 0x000000ffff147224 */ /* 0x000fe400078e0018 */
[----:B0-----:R-:W-:Y:S02]  /*67430*/  IMAD.MOV.U32 R17, RZ, RZ, R25 ;  /* 0x000000ffff117224 */ /* 0x001fe400078e0019 */
[----:B------:R-:W-:Y:S02]  /*67440*/  IMAD.MOV.U32 R16, RZ, RZ, R26 ;  /* 0x000000ffff107224 */ /* 0x000fe400078e001a */
[----:B------:R-:W-:Y:S01]  /*67450*/  IMAD.MOV.U32 R3, RZ, RZ, R27 ;  /* 0x000000ffff037224 */ /* 0x000fe200078e001b */
        /* <DEDUP_REMOVED lines=14> */
[----:B------:R-:W4:Y:S01]  /*67540*/  LDL.64 R18, [R1+0x78] ;  /* 0x0000780001127983 */ /* 0x000f220000100a00 */
[----:B------:R-:W2:Y:S02]  /*67550*/  LDL.LU R8, [R1+0xff0] ;  /* 0x000ff00001087983 */ /* 0x000ea40000300800 */
[----:B------:R-:W2:Y:S02]  /*67560*/  LDL.LU R9, [R1+0xff4] ;  /* 0x000ff40001097983 */ /* 0x000ea40000300800 */
[----:B------:R-:W2:Y:S01]  /*67570*/  LDL.LU R10, [R1+0xff8] ;  /* 0x000ff800010a7983 */ /* 0x000ea20000300800 */
[----:B------:R-:W2:Y:S01]  /*67580*/  LDL.LU R11, [R1+0xffc] ;  /* 0x000ffc00010b7983 */ /* 0x000ea20000300800 */
[----:B------:R-:W2:Y:S02]  /*67590*/  LDL.64 R58, [R1+0x68] ;  /* 0x00006800013a7983 */ /* 0x000ea40000100a00 */
        /* <DEDUP_REMOVED lines=17> */
[----:B------:R0:W-:Y:S02]  /*676b0*/  STL.64 [R1+0x36f8], R30 ;  /* 0x0036f81e01007387 */ /* 0x0001e40000100a00 */
[----:B------:R-:W-:-:S02]  /*676c0*/  IMAD.MOV.U32 R28, RZ, RZ, R20 ;  /* 0x000000ffff1c7224 */ /* 0x000fc400078e0014 */
[----:B------:R-:W-:Y:S02]  /*676d0*/  IMAD.MOV.U32 R29, RZ, RZ, R17 ;  /* 0x000000ffff1d7224 */ /* 0x000fe400078e0011 */
[----:B0-----:R-:W-:Y:S02]  /*676e0*/  IMAD.MOV.U32 R30, RZ, RZ, R16 ;  /* 0x000000ffff1e7224 */ /* 0x001fe400078e0010 */
[----:B------:R-:W-:-:S07]  /*676f0*/  IMAD.MOV.U32 R31, RZ, RZ, R3 ;  /* 0x000000ffff1f7224 */ /* 0x000fce00078e0003 */
[C---:B---3--:R-:W-:Y:S08]  /*67700*/  HMMA.16816.F32 R36, R28.reuse, R22, R36 ;  /* 0x000000161c24723c */ /* 0x048ff00000001824 */
[C---:B----4-:R-:W-:Y:S08]  /*67710*/  HMMA.16816.F32 R4, R28.reuse, R18, R4 ;  /* 0x000000121c04723c */ /* 0x050ff00000001804 */
[C---:B--2---:R-:W-:Y:S08]  /*67720*/  HMMA.16816.F32 R8, R28.reuse, R58, R8 ;  /* 0x0000003a1c08723c */ /* 0x044ff00000001808 */
[C---:B------:R-:W-:Y:S08]  /*67730*/  HMMA.16816.F32 R48, R28.reuse, R50, R52 ;  /* 0x000000321c30723c */ /* 0x040ff00000001834 */
[----:B------:R-:W-:Y:S01]  /*67740*/  HMMA.16816.F32 R44, R28, R34, R44 ;  /* 0x000000221c2c723c */ /* 0x000fe2000000182c */
[----:B------:R-:W-:Y:S01]  /*67750*/  STL.64 [R1+0x370], R36 ;  /* 0x0003702401007387 */ /* 0x000fe20000100a00 */
[----:B------:R0:W-:Y:S02]  /*67760*/  STL.64 [R1+0x378], R38 ;  /* 0x0003782601007387 */ /* 0x0001e40000100a00 */
[----:B------:R-:W-:Y:S01]  /*67770*/  IMAD.MOV.U32 R3, RZ, RZ, R19 ;  /* 0x000000ffff037224 */ /* 0x000fe200078e0013 */
[----:B0-----:R-:W2:Y:S01]  /*67780*/  LDL.LU.64 R38, [R1+0x3780] ;  /* 0x0037800001267983 */ /* 0x001ea20000300a00 */
[----:B------:R-:W2:Y:S02]  /*67790*/  LDL.LU.64 R36, [R1+0x3778] ;  /* 0x0037780001247983 */ /* 0x000ea40000300a00 */
[----:B------:R0:W-:Y:S02]  /*677a0*/  STL.64 [R1+0x36f0], R22 ;  /* 0x0036f01601007387 */ /* 0x0001e40000100a00 */
[----:B------:R-:W3:Y:S01]  /*677b0*/  LDL.LU R20, [R1+0xf50] ;  /* 0x000f500001147983 */ /* 0x000ee20000300800 */
[----:B------:R-:W3:Y:S04]  /*677c0*/  LDL.LU R21, [R1+0xf54] ;  /* 0x000f540001157983 */ /* 0x000ee80000300800 */
[----:B0-----:R-:W3:Y:S01]  /*677d0*/  LDL.LU R22, [R1+0xf58] ;  /* 0x000f580001167983 */ /* 0x001ee20000300800 */
[----:B------:R-:W3:Y:S02]  /*677e0*/  LDL.LU R23, [R1+0xf5c] ;  /* 0x000f5c0001177983 */ /* 0x000ee40000300800 */
[----:B------:R0:W-:Y:S02]  /*677f0*/  STL.64 [R1+0x340], R4 ;  /* 0x0003400401007387 */ /* 0x0001e40000100a00 */
[----:B------:R1:W-:Y:S02]  /*67800*/  STL.64 [R1+0x348], R6 ;  /* 0x0003480601007387 */ /* 0x0003e40000100a00 */
[----:B0-----:R-:W-:Y:S01]  /*67810*/  IMAD.MOV.U32 R4, RZ, RZ, R18 ;  /* 0x000000ffff047224 */ /* 0x001fe200078e0012 */
[----:B-1----:R-:W4:Y:S01]  /*67820*/  LDL.LU.64 R6, [R1+0x3770] ;  /* 0x0037700001067983 */ /* 0x002f220000300a00 */
[----:B------:R-:W2:Y:S02]  /*67830*/  LDL.LU.64 R18, [R1+0x3768] ;  /* 0x0037680001127983 */ /* 0x000ea40000300a00 */
[----:B------:R0:W-:Y:S02]  /*67840*/  STL.64 [R1+0x360], R8 ;  /* 0x0003600801007387 */ /* 0x0001e40000100a00 */
[----:B------:R1:W-:Y:S02]  /*67850*/  STL.64 [R1+0x368], R10 ;  /* 0x0003680a01007387 */ /* 0x0003e40000100a00 */
[----:B------:R-:W-:-:S02]  /*67860*/  IMAD.MOV.U32 R5, RZ, RZ, R59 ;  /* 0x000000ffff057224 */ /* 0x000fc400078e003b */
[----:B0-----:R-:W-:Y:S02]  /*67870*/  IMAD.MOV.U32 R8, RZ, RZ, R58 ;  /* 0x000000ffff087224 */ /* 0x001fe400078e003a */
[----:B------:R-:W3:Y:S01]  /*67880*/  LDL.LU.64 R58, [R1+0x3760] ;  /* 0x00376000013a7983 */ /* 0x000ee20000300a00 */
[----:B------:R-:W2:Y:S02]  /*67890*/  LDL.LU.64 R56, [R1+0x3758] ;  /* 0x0037580001387983 */ /* 0x000ea40000300a00 */
[----:B------:R-:W2:Y:S02]  /*678a0*/  LDL.LU.64 R54, [R1+0x3750] ;  /* 0x0037500001367983 */ /* 0x000ea40000300a00 */
[----:B------:R-:W2:Y:S01]  /*678b0*/  LDL.LU.64 R52, [R1+0x3748] ;  /* 0x0037480001347983 */ /* 0x000ea20000300a00 */
[----:B------:R-:W-:Y:S01]  /*678c0*/  STL.64 [R1+0x350], R48 ;  /* 0x0003503001007387 */ /* 0x000fe20000100a00 */
[----:B------:R0:W-:Y:S02]  /*678d0*/  STL.64 [R1+0x358], R50 ;  /* 0x0003583201007387 */ /* 0x0001e40000100a00 */
[----:B-1----:R-:W-:-:S02]  /*678e0*/  IMAD.MOV.U32 R10, RZ, RZ, R34 ;  /* 0x000000ffff0a7224 */ /* 0x002fc400078e0022 */
[----:B------:R-:W-:Y:S01]  /*678f0*/  IMAD.MOV.U32 R9, RZ, RZ, R35 ;  /* 0x000000ffff097224 */ /* 0x000fe200078e0023 */
        /* <DEDUP_REMOVED lines=33> */
[----:B0-----:R-:W4:Y:S01]  /*67b10*/  LDL.LU.64 R14, [R1+0x3710] ;  /* 0x00371000010e7983 */ /* 0x001f220000300a00 */
[----:B------:R-:W4:Y:S02]  /*67b20*/  LDL.LU.64 R12, [R1+0x3708] ;  /* 0x00370800010c7983 */ /* 0x000f240000300a00 */
[----:B------:R0:W-:Y:S02]  /*67b30*/  STL.64 [R1+0x3690], R42 ;  /* 0x0036902a01007387 */ /* 0x0001e40000100a00 */
[----:B------:R-:W2:Y:S01]  /*67b40*/  LDL.LU R40, [R1+0xf90] ;  /* 0x000f900001287983 */ /* 0x000ea20000300800 */
[----:B------:R-:W2:Y:S04]  /*67b50*/  LDL.LU R41, [R1+0xf94] ;  /* 0x000f940001297983 */ /* 0x000ea80000300800 */
[----:B0-----:R-:W2:Y:S01]  /*67b60*/  LDL.LU R42, [R1+0xf98] ;  /* 0x000f9800012a7983 */ /* 0x001ea20000300800 */
[----:B------:R-:W2:Y:S01]  /*67b70*/  LDL.LU R43, [R1+0xf9c] ;  /* 0x000f9c00012b7983 */ /* 0x000ea20000300800 */
[C---:B---3--:R-:W-:Y:S08]  /*67b80*/  HMMA.16816.F32 R36, R28.reuse, R50, R36 ;  /* 0x000000321c24723c */ /* 0x048ff00000001824 */
[C---:B------:R-:W-:Y:S08]  /*67b90*/  HMMA.16816.F32 R32, R28.reuse, R54, R32 ;  /* 0x000000361c20723c */ /* 0x040ff00000001820 */
[C---:B------:R-:W-:Y:S01]  /*67ba0*/  HMMA.16816.F32 R20, R28.reuse, R58, R20 ;  /* 0x0000003a1c14723c */ /* 0x040fe20000001814 */
[----:B------:R-:W-:Y:S07]  /*67bb0*/  STL.64 [R1+0x3698], R46 ;  /* 0x0036982e01007387 */ /* 0x000fee0000100a00 */
[----:B--2---:R-:W-:Y:S11]  /*67bc0*/  HMMA.16816.F32 R40, R28, R46, R40 ;  /* 0x0000002e1c28723c */ /* 0x004ff60000001828 */
        /* <DEDUP_REMOVED lines=16> */
[C---:B----4-:R-:W-:Y:S01]  /*67cd0*/  HMMA.16816.F32 R20, R12.reuse, R6, R24 ;  /* 0x000000060c14723c */ /* 0x050fe20000001818 */
[----:B------:R-:W-:Y:S01]  /*67ce0*/  STL.64 [R1+0x36d0], R6 ;  /* 0x0036d00601007387 */ /* 0x000fe20000100a00 */
[----:B------:R-:W2:Y:S11]  /*67cf0*/  LDL.LU R36, [R1+0xcd0] ;  /* 0x000cd00001247983 */ /* 0x000eb60000300800 */
[----:B------:R-:W-:Y:S10]  /*67d00*/  @!UPT UIADD3 URZ, URZ, URZ, URZ ;  /* 0x0000003f3f3ff290 */ /* 0x000ff4000fffe03f */
[----:B------:R0:W-:Y:S01]  /*67d10*/  STL.64 [R1+0x940], R20 ;  /* 0x0009401401007387 */ /* 0x0001e20000100a00 */
[----:B------:R1:W-:Y:S02]  /*67d20*/  STL.64 [R1+0x948], R22 ;  /* 0x0009481601007387 */ /* 0x0003e40000100a00 */
[----:B------:R-:W2:Y:S02]  /*67d30*/  LDL.LU R37, [R1+0xcd4] ;  /* 0x000cd40001257983 */ /* 0x000ea40000300800 */
[----:B------:R-:W3:Y:S01]  /*67d40*/  LDL.LU R38, [R1+0xcd8] ;  /* 0x000cd80001267983 */ /* 0x000ee20000300800 */
[----:B------:R-:W3:Y:S01]  /*67d50*/  LDL.LU R39, [R1+0xcdc] ;  /* 0x000cdc0001277983 */ /* 0x000ee20000300800 */
[----:B------:R-:W-:Y:S02]  /*67d60*/  IMAD.MOV.U32 R34, RZ, RZ, R10 ;  /* 0x000000ffff227224 */ /* 0x000fe400078e000a */
[----:B------:R-:W-:Y:S02]  /*67d70*/  IMAD.MOV.U32 R35, RZ, RZ, R9 ;  /* 0x000000ffff237224 */ /* 0x000fe400078e0009 */
[----:B------:R-:W-:Y:S01]  /*67d80*/  IMAD.MOV.U32 R54, RZ, RZ, R8 ;  /* 0x000000ffff367224 */ /* 0x000fe200078e0008 */
[----:B---3--:R-:W-:Y:S01]  /*67d90*/  STL.64 [R1+0x36e0], R38 ;  /* 0x0036e02601007387 */ /* 0x008fe20000100a00 */
[----:B--2---:R-:W-:Y:S02]  /*67da0*/  STL.64 [R1+0x36d8], R36 ;  /* 0x0036d82401007387 */ /* 0x004fe40000100a00 */
[----:B------:R2:W-:Y:S02]  /*67db0*/  STL.64 [R1+0x36e8], R34 ;  /* 0x0036e82201007387 */ /* 0x0005e40000100a00 */
[----:B------:R-:W3:Y:S01]  /*67dc0*/  LDL.LU R48, [R1+0xcf0] ;  /* 0x000cf00001307983 */ /* 0x000ee20000300800 */
[----:B------:R-:W3:Y:S01]  /*67dd0*/  LDL.LU R49, [R1+0xcf4] ;  /* 0x000cf40001317983 */ /* 0x000ee20000300800 */
[----:B------:R-:W3:Y:S02]  /*67de0*/  LDL.LU R50, [R1+0xcf8] ;  /* 0x000cf80001327983 */ /* 0x000ee40000300800 */
[----:B------:R-:W3:Y:S02]  /*67df0*/  LDL.LU R51, [R1+0xcfc] ;  /* 0x000cfc0001337983 */ /* 0x000ee40000300800 */
[----:B------:R-:W4:Y:S01]  /*67e00*/  LDL.LU R8, [R1+0xe20] ;  /* 0x000e200001087983 */ /* 0x000f220000300800 */
[----:B------:R-:W4:Y:S01]  /*67e10*/  LDL.LU R9, [R1+0xe24] ;  /* 0x000e240001097983 */ /* 0x000f220000300800 */
[----:B------:R-:W4:Y:S02]  /*67e20*/  LDL.LU R10, [R1+0xe28] ;  /* 0x000e2800010a7983 */ /* 0x000f240000300800 */
[----:B------:R-:W4:Y:S02]  /*67e30*/  LDL.LU R11, [R1+0xe2c] ;  /* 0x000e2c00010b7983 */ /* 0x000f240000300800 */
        /* <DEDUP_REMOVED lines=8> */
[----:B0-----:R-:W3:Y:S01]  /*67ec0*/  LDL.LU R20, [R1+0xd50] ;  /* 0x000d500001147983 */ /* 0x001ee20000300800 */
[----:B------:R-:W3:Y:S01]  /*67ed0*/  LDL.LU R21, [R1+0xd54] ;  /* 0x000d540001157983 */ /* 0x000ee20000300800 */
[----:B-1----:R-:W3:Y:S02]  /*67ee0*/  LDL.LU R22, [R1+0xd58] ;  /* 0x000d580001167983 */ /* 0x002ee40000300800 */
[----:B------:R-:W3:Y:S02]  /*67ef0*/  LDL.LU R23, [R1+0xd5c] ;  /* 0x000d5c0001177983 */ /* 0x000ee40000300800 */
[----:B------:R-:W3:Y:S01]  /*67f00*/  LDL.LU R32, [R1+0xd30] ;  /* 0x000d300001207983 */ /* 0x000ee20000300800 */
[----:B------:R-:W3:Y:S01]  /*67f10*/  LDL.LU R33, [R1+0xd34] ;  /* 0x000d340001217983 */ /* 0x000ee20000300800 */
[----:B--2---:R-:W2:Y:S02]  /*67f20*/  LDL.LU R34, [R1+0xd38] ;  /* 0x000d380001227983 */ /* 0x004ea40000300800 */
        /* <DEDUP_REMOVED lines=14> */
[C---:B----4-:R-:W-:Y:S01]  /*68010*/  HMMA.16816.F32 R16, R12.reuse, R18, R8 ;  /* 0x000000120c10723c */ /* 0x050fe20000001808 */
[----:B------:R-:W3:Y:S11]  /*68020*/  LDL.LU.64 R10, [R1+0x3700] ;  /* 0x00370000010a7983 */ /* 0x000ef60000300a00 */
[----:B------:R-:W-:Y:S11]  /*68030*/  @!UPT UIADD3 URZ, URZ, URZ, URZ ;  /* 0x0000003f3f3ff290 */ /* 0x000ff6000fffe03f */
[----:B------:R0:W-:Y:S01]  /*68040*/  STL.64 [R1+0x930], R16 ;  /* 0x0009301001007387 */ /* 0x0001e20000100a00 */
[----:B------:R1:W-:Y:S03]  /*68050*/  STL.64 [R1+0x938], R18 ;  /* 0x0009381201007387 */ /* 0x0003e60000100a00 */
[----:B0-----:R-:W4:Y:S01]  /*68060*/  LDL.LU R16, [R1+0xcc0] ;  /* 0x000cc00001107983 */ /* 0x001f220000300800 */
[----:B------:R-:W4:Y:S02]  /*68070*/  LDL.LU R17, [R1+0xcc4] ;  /* 0x000cc40001117983 */ /* 0x000f240000300800 */
[----:B-1----:R-:W4:Y:S02]  /*68080*/  LDL.LU R18, [R1+0xcc8] ;  /* 0x000cc80001127983 */ /* 0x002f240000300800 */
        /* <DEDUP_REMOVED lines=23> */
[----:B--2---:R-:W-:Y:S11]  /*68200*/  HMMA.16816.F32 R32, R12, R22, R32 ;  /* 0x000000160c20723c */ /* 0x004ff60000001820 */
[----:B------:R-:W-:Y:S11]  /*68210*/  @!UPT UIADD3 URZ, URZ, URZ, URZ ;  /* 0x0000003f3f3ff290 */ /* 0x000ff6000fffe03f */
[----:B------:R-:W-:Y:S01]  /*68220*/  @!UPT UIADD3 URZ, URZ, URZ, URZ ;  /* 0x0000003f3f3ff290 */ /* 0x000fe2000fffe03f */
[----:B------:R-:W-:Y:S01]  /*68230*/  STL.64 [R1+0x900], R32 ;  /* 0x0009002001007387 */ /* 0x000fe20000100a00 */
[----:B------:R0:W-:Y:S03]  /*68240*/  STL.64 [R1+0x908], R34 ;  /* 0x0009082201007387 */ /* 0x0001e60000100a00 */
[----:B0-----:R-:W2:Y:S01]  /*68250*/  LDL.LU.64 R34, [R1+0x36e8] ;  /* 0x0036e80001227983 */ /* 0x001ea20000300a00 */
[----:B------:R-:W-:Y:S02]  /*68260*/  IMAD.MOV.U32 R6, RZ, RZ, R4 ;  /* 0x000000ffff067224 */ /* 0x000fe400078e0004 */
[----:B------:R-:W-:Y:S02]  /*68270*/  IMAD.MOV.U32 R7, RZ, RZ, R3 ;  /* 0x000000ffff077224 */ /* 0x000fe400078e0003 */
[----:B------:R-:W-:-:S05]  /*68280*/  IMAD.MOV.U32 R55, RZ, RZ, R5 ;  /* 0x000000ffff377224 */ /* 0x000fca00078e0005 */
[C---:B------:R-:W-:Y:S08]  /*68290*/  HMMA.16816.F32 R4, R12.reuse, R6, R36 ;  /* 0x000000060c04723c */ /* 0x040ff00000001824 */
[C---:B------:R-:W-:Y:S08]  /*682a0*/  HMMA.16816.F32 R52, R12.reuse, R54, R56 ;  /* 0x000000360c34723c */ /* 0x040ff00000001838 */
[----:B------:R-:W-:Y:S01]  /*682b0*/  HMMA.16816.F32 R48, R12, R46, R48 ;  /* 0x0000002e0c30723c */ /* 0x000fe20000001830 */
[----:B------:R0:W-:Y:S01]  /*682c0*/  STL.64 [R1+0x3650], R22 ;  /* 0x0036501601007387 */ /* 0x0001e20000100a00 */
[----:B------:R-:W3:Y:S02]  /*682d0*/  LDL.LU R20, [R1+0xc90] ;  /* 0x000c900001147983 */ /* 0x000ee40000300800 */
[----:B------:R-:W3:Y:S01]  /*682e0*/  LDL.LU R21, [R1+0xc94] ;  /* 0x000c940001157983 */ /* 0x000ee20000300800 */
[----:B0-----:R-:W3:Y:S01]  /*682f0*/  LDL.LU R22, [R1+0xc98] ;  /* 0x000c980001167983 */ /* 0x001ee20000300800 */
[----:B------:R-:W3:Y:S02]  /*68300*/  LDL.LU R23, [R1+0xc9c] ;  /* 0x000c9c0001177983 */ /* 0x000ee40000300800 */
[----:B------:R-:W3:Y:S02]  /*68310*/  LDL.LU.64 R38, [R1+0x36e0] ;  /* 0x0036e00001267983 */ /* 0x000ee40000300a00 */
[----:B------:R-:W3:Y:S01]  /*68320*/  LDL.LU.64 R36, [R1+0x36d8] ;  /* 0x0036d80001247983 */ /* 0x000ee20000300a00 */
[----:B------:R-:W-:Y:S01]  /*68330*/  STL.64 [R1+0x8d0], R4 ;  /* 0x0008d00401007387 */ /* 0x000fe20000100a00 */
[----:B------:R0:W-:Y:S02]  /*68340*/  STL.64 [R1+0x8d8], R6 ;  /* 0x0008d80601007387 */ /* 0x0001e40000100a00 */
[----:B------:R-:W-:Y:S01]  /*68350*/  IMAD.MOV.U32 R3, RZ, RZ, R47 ;  /* 0x000000ffff037224 */ /* 0x000fe200078e002f */
[----:B0-----:R-:W3:Y:S01]  /*68360*/  LDL.LU.64 R6, [R1+0x36d0] ;  /* 0x0036d00001067983 */ /* 0x001ee20000300a00 */
[----:B------:R-:W3:Y:S02]  /*68370*/  LDL.LU.64 R58, [R1+0x36c8] ;  /* 0x0036c800013a7983 */ /* 0x000ee40000300a00 */
[----:B------:R-:W3:Y:S02]  /*68380*/  LDL.LU.64 R56, [R1+0x36c0] ;  /* 0x0036c00001387983 */ /* 0x000ee40000300a00 */
[----:B------:R-:W-:Y:S01]  /*68390*/  STL.64 [R1+0x8f0], R52 ;  /* 0x0008f03401007387 */ /* 0x000fe20000100a00 */
[----:B------:R0:W-:Y:S01]  /*683a0*/  STL.64 [R1+0x8f8], R54 ;  /* 0x0008f83601007387 */ /* 0x0001e20000100a00 */
[----:B------:R-:W-:-:S03]  /*683b0*/  IMAD.MOV.U32 R4, RZ, RZ, R46 ;  /* 0x000000ffff047224 */ /* 0x000fc600078e002e */
[----:B0-----:R-:W3:Y:S01]  /*683c0*/  LDL.LU.64 R54, [R1+0x36b8] ;  /* 0x0036b80001367983 */ /* 0x001ee20000300a00 */
[----:B------:R-:W3:Y:S02]  /*683d0*/  LDL.LU.64 R52, [R1+0x36b0] ;  /* 0x0036b00001347983 */ /* 0x000ee40000300a00 */
[----:B------:R-:W-:Y:S02]  /*683e0*/  STL.64 [R1+0x8e0], R48 ;  /* 0x0008e03001007387 */ /* 0x000fe40000100a00 */
[----:B------:R0:W-:Y:S02]  /*683f0*/  STL.64 [R1+0x8e8], R50 ;  /* 0x0008e83201007387 */ /* 0x0001e40000100a00 */
[----:B0-----:R-:W3:Y:S01]  /*68400*/  LDL.LU.64 R50, [R1+0x36a8] ;  /* 0x0036a80001327983 */ /* 0x001ee20000300a00 */
[----:B------:R-:W3:Y:S02]  /*68410*/  LDL.LU.64 R48, [R1+0x36a0] ;  /* 0x0036a00001307983 */ /* 0x000ee40000300a00 */
[----:B------:R-:W3:Y:S01]  /*68420*/  LDL.LU.64 R46, [R1+0x3698] ;  /* 0x00369800012e7983 */ /* 0x000ee20000300a00 */
[C---:B--2---:R-:W-:Y:S01]  /*68430*/  HMMA.16816.F32 R32, R12.reuse, R34, R40 ;  /* 0x000000220c20723c */ /* 0x044fe20000001828 */
[----:B------:R-:W2:Y:S11]  /*68440*/  LDL.LU.64 R42, [R1+0x3690] ;  /* 0x00369000012a7983 */ /* 0x000eb60000300a00 */
[----:B------:R-:W-:Y:S11]  /*68450*/  @!UPT UIADD3 URZ, URZ, URZ, URZ ;  /* 0x0000003f3f3ff290 */ /* 0x000ff6000fffe03f */
        /* <DEDUP_REMOVED lines=8> */
[----:B0-----:R-:W4:Y:S01]  /*684e0*/  LDL.LU.64 R38, [R1+0x3680] ;  /* 0x0036800001267983 */ /* 0x001f220000300a00 */
[----:B------:R0:W-:Y:S02]  /*684f0*/  STL.64 [R1+0x35f8], R34 ;  /* 0x0035f82201007387 */ /* 0x0001e40000100a00 */
[----:B------:R-:W3:Y:S02]  /*68500*/  LDL.LU R32, [R1+0xca0] ;  /* 0x000ca00001207983 */ /* 0x000ee40000300800 */
[----:B------:R-:W3:Y:S01]  /*68510*/  LDL.LU R33, [R1+0xca4] ;  /* 0x000ca40001217983 */ /* 0x000ee20000300800 */
[----:B0-----:R-:W3:Y:S01]  /*68520*/  LDL.LU R34, [R1+0xca8] ;  /* 0x000ca80001227983 */ /* 0x001ee20000300800 */
[----:B------:R-:W3:Y:S01]  /*68530*/  LDL.LU R35, [R1+0xcac] ;  /* 0x000cac0001237983 */ /* 0x000ee20000300800 */
[C---:B----4-:R-:W-:Y:S11]  /*68540*/  HMMA.16816.F32 R16, R12.reuse, R38, R16 ;  /* 0x000000260c10723c */ /* 0x050ff60000001810 */
[----:B------:R-:W-:Y:S11]  /*68550*/  @!UPT UIADD3 URZ, URZ, URZ, URZ ;  /* 0x0000003f3f3ff290 */ /* 0x000ff6000fffe03f */
[----:B------:R-:W-:Y:S01]  /*68560*/  @!UPT UIADD3 URZ, URZ, URZ, URZ ;  /* 0x0000003f3f3ff290 */ /* 0x000fe2000fffe03f */
[----:B------:R-:W-:Y:S01]  /*68570*/  STL.64 [R1+0x8a0], R16 ;  /* 0x0008a01001007387 */ /* 0x000fe20000100a00 */
[----:B------:R0:W-:Y:S03]  /*68580*/  STL.64 [R1+0x8a8], R18 ;  /* 0x0008a81201007387 */ /* 0x0001e60000100a00 */
[----:B0-----:R-:W4:Y:S01]  /*68590*/  LDL.LU.64 R18, [R1+0x3678] ;  /* 0x0036780001127983 */ /* 0x001f220000300a00 */
[----:B------:R-:W4:Y:S02]  /*685a0*/  LDL.LU.64 R16, [R1+0x3670] ;  /* 0x0036700001107983 */ /* 0x000f240000300a00 */
[----:B------:R0:W-:Y:S02]  /*685b0*/  STL.64 [R1+0x35f0], R38 ;  /* 0x0035f02601007387 */ /* 0x0001e40000100a00 */
[----:B------:R-:W4:Y:S01]  /*685c0*/  LDL.LU R36, [R1+0xcb0] ;  /* 0x000cb00001247983 */ /* 0x000f220000300800 */
[----:B------:R-:W4:Y:S04]  /*685d0*/  LDL.LU R37, [R1+0xcb4] ;  /* 0x000cb40001257983 */ /* 0x000f280000300800 */
[----:B0-----:R-:W4:Y:S01]  /*685e0*/  LDL.LU R38, [R1+0xcb8] ;  /* 0x000cb80001267983 */ /* 0x001f220000300800 */
[----:B------:R-:W4:Y:S01]  /*685f0*/  LDL.LU R39, [R1+0xcbc] ;  /* 0x000cbc0001277983 */ /* 0x000f220000300800 */
[C---:B---3--:R-:W-:Y:S08]  /*68600*/  HMMA.16816.F32 R32, R12.reuse, R46, R32 ;  /* 0x0000002e0c20723c */ /* 0x048ff00000001820 */
[C---:B------:R-:W-:Y:S01]  /*68610*/  HMMA.16816.F32 R20, R12.reuse, R50, R20 ;  /* 0x000000320c14723c */ /* 0x040fe20000001814 */
[----:B--2---:R-:W-:Y:S07]  /*68620*/  STL.64 [R1+0x35e8], R42 ;  /* 0x0035e82a01007387 */ /* 0x004fee0000100a00 */
[C---:B------:R-:W-:Y:S08]  /*68630*/  HMMA.16816.F32 R8, R12.reuse, R58, R8 ;  /* 0x0000003a0c08723c */ /* 0x040ff00000001808 */
[C---:B----4-:R-:W-:Y:S11]  /*68640*/  HMMA.16816.F32 R36, R12.reuse, R42, R36 ;  /* 0x0000002a0c24723c */ /* 0x050ff60000001824 */
        /* <DEDUP_REMOVED lines=10> */
[----:B------:R0:W-:Y:S02]  /*686f0*/  STL.64 [R1+0x878], R22 ;  /* 0x0008781601007387 */ /* 0x0001e40000100a00 */
[----:B0-----:R-:W-:Y:S02]  /*68700*/  HMMA.16816.F32 R20, R12, R54, R28 ;  /* 0x000000360c14723c */ /* 0x001fe4000000181c */
[----:B------:R-:W-:Y:S01]  /*68710*/  STL.64 [R1+0x3620], R54 ;  /* 0x0036203601007387 */ /* 0x000fe20000100a00 */
[----:B------:R-:W-:Y:S11]  /*68720*/  STL.64 [R1+0x3618], R52 ;  /* 0x0036183401007387 */ /* 0x000ff60000100a00 */
[----:B------:R-:W-:Y:S09]  /*68730*/  @!UPT UIADD3 URZ, URZ, URZ, URZ ;  /* 0x0000003f3f3ff290 */ /* 0x000ff2000fffe03f */
[----:B------:R-:W-:Y:S01]  /*68740*/  STL.64 [R1+0x860], R20 ;  /* 0x0008601401007387 */ /* 0x000fe20000100a00 */
[----:B------:R-:W-:Y:S02]  /*68750*/  STL.64 [R1+0x868], R22 ;  /* 0x0008681601007387 */ /* 0x000fe40000100a00 */
[----:B------:R-:W-:Y:S02]  /*68760*/  STL.64 [R1+0x3630], R58 ;  /* 0x0036303a01007387 */ /* 0x000fe40000100a00 */
[----:B------:R-:W-:Y:S01]  /*68770*/  STL.64 [R1+0x3628], R56 ;  /* 0x0036283801007387 */ /* 0x000fe20000100a00 */
[----:B------:R-:W-:Y:S01]  /*68780*/  STL.64 [R1+0x850], R8 ;  /* 0x0008500801007387 */ /* 0x000fe20000100a00 */
[----:B------:R0:W-:Y:S02]  /*68790*/  STL.64 [R1+0x858], R10 ;  /* 0x0008580a01007387 */ /* 0x0001e40000100a00 */
[----:B------:R1:W-:Y:S02]  /*687a0*/  STL.64 [R1+0x3668], R6 ;  /* 0x0036680601007387 */ /* 0x0003e40000100a00 */
[----:B------:R-:W2:Y:S01]  /*687b0*/  LDL.64 R34, [R1+0x48] ;  /* 0x0000480001227983 */ /* 0x000ea20000100a00 */
[----:B0-----:R-:W-:Y:S11]  /*687c0*/  HMMA.16816.F32 R8, R16, R6, R24 ;  /* 0x000000061008723c */ /* 0x001ff60000001818 */
[----:B------:R-:W-:Y:S11]  /*687d0*/  @!UPT UIADD3 URZ, URZ, URZ, URZ ;  /* 0x0000003f3f3ff290 */ /* 0x000ff6000fffe03f */
[----:B------:R-:W-:Y:S01]  /*687e0*/  @!UPT UIADD3 URZ, URZ, URZ, URZ ;  /* 0x0000003f3f3ff290 */ /* 0x000fe2000fffe03f */
[----:B------:R-:W-:Y:S01]  /*687f0*/  STL.64 [R1+0xce0], R8 ;  /* 0x000ce00801007387 */ /* 0x000fe20000100a00 */
[----:B------:R0:W-:Y:S03]  /*68800*/  STL.64 [R1+0xce8], R10 ;  /* 0x000ce80a01007387 */ /* 0x0001e60000100a00 */
[----:B--2---:R-:W-:Y:S01]  /*68810*/  STL.64 [R1+0x3638], R34 ;  /* 0x0036382201007387 */ /* 0x004fe20000100a00 */
[----:B------:R-:W2:Y:S02]  /*68820*/  LDL.LU R36, [R1+0x6b0] ;  /* 0x0006b00001247983 */ /* 0x000ea40000300800 */
[----:B------:R-:W2:Y:S02]  /*68830*/  LDL.LU R37, [R1+0x6b4] ;  /* 0x0006b40001257983 */ /* 0x000ea40000300800 */
[----:B------:R-:W3:Y:S01]  /*68840*/  LDL.LU R38, [R1+0x6b8] ;  /* 0x0006b80001267983 */ /* 0x000ee20000300800 */
[----:B------:R-:W3:Y:S01]  /*68850*/  LDL.LU R39, [R1+0x6bc] ;  /* 0x0006bc0001277983 */ /* 0x000ee20000300800 */
[----:B------:R-:W-:-:S03]  /*68860*/  IMAD.MOV.U32 R46, RZ, RZ, R4 ;  /* 0x000000ffff2e7224 */ /* 0x000fc600078e0004 */
        /* <DEDUP_REMOVED lines=8> */
[----:B-1----:R-:W4:Y:S01]  /*688f0*/  LDL.LU R6, [R1+0x748] ;  /* 0x0007480001067983 */ /* 0x002f220000300800 */
[----:B------:R-:W4:Y:S02]  /*68900*/  LDL.LU R7, [R1+0x74c] ;  /* 0x00074c0001077983 */ /* 0x000f240000300800 */
[----:B0-----:R-:W4:Y:S01]  /*68910*/  LDL.LU.64 R10, [R1+0xb8] ;  /* 0x0000b800010a7983 */ /* 0x001f220000300a00 */
[----:B--2---:R-:W2:Y:S01]  /*68920*/  LDL.LU R36, [R1+0x710] ;  /* 0x0007100001247983 */ /* 0x004ea20000300800 */
        /* <DEDUP_REMOVED lines=29> */
[----:B------:R-:W-:Y:S01]  /*68b00*/  IMAD.MOV.U32 R47, RZ, RZ, R3 ;  /* 0x000000ffff2f7224 */ /* 0x000fe200078e0003 */
[C---:B----4-:R-:W-:Y:S01]  /*68b10*/  HMMA.16816.F32 R4, R16.reuse, R10, R4 ;  /* 0x0000000a1004723c */ /* 0x050fe20000001804 */
[----:B------:R-:W-:Y:S11]  /*68b20*/  IMAD.MOV.U32 R3, RZ, RZ, R11 ;  /* 0x000000ffff037224 */ /* 0x000ff600078e000b */
[----:B------:R-:W-:Y:S11]  /*68b30*/  @!UPT UIADD3 URZ, URZ, URZ, URZ ;  /* 0x0000003f3f3ff290 */ /* 0x000ff6000fffe03f */
[----:B------:R0:W-:Y:S01]  /*68b40*/  STL.64 [R1+0xcd0], R4 ;  /* 0x000cd00401007387 */ /* 0x0001e20000100a00 */
[----:B------:R1:W-:Y:S02]  /*68b50*/  STL.64 [R1+0xcd8], R6 ;  /* 0x000cd80601007387 */ /* 0x0003e40000100a00 */
[----:B0-----:R-:W-:Y:S01]  /*68b60*/  IMAD.MOV.U32 R4, RZ, RZ, R10 ;  /* 0x000000ffff047224 */ /* 0x001fe200078e000a */
[----:B-1----:R-:W4:Y:S01]  /*68b70*/  LDL.LU.64 R6, [R1+0x3668] ;  /* 0x0036680001067983 */ /* 0x002f220000300a00 */
[----:B------:R-:W3:Y:S02]  /*68b80*/  LDL.LU.64 R10, [R1+0x3660] ;  /* 0x00366000010a7983 */ /* 0x000ee40000300a00 */
        /* <DEDUP_REMOVED lines=17> */
[----:B---3--:R-:W-:Y:S01]  /*68ca0*/  HMMA.16816.F32 R8, R16, R34, R8 ;  /* 0x000000221008723c */ /* 0x008fe20000001808 */
[----:B------:R-:W-:-:S07]  /*68cb0*/  IMAD.MOV.U32 R5, RZ, RZ, R35 ;  /* 0x000000ffff057224 */ /* 0x000fce00078e0023 */
        /* <DEDUP_REMOVED lines=14> */
[----:B0-----:R-:W-:-:S02]  /*68da0*/  IMAD.MOV.U32 R8, RZ, RZ, R34 ;  /* 0x000000ffff087224 */ /* 0x001fc400078e0022 */
[----:B------:R-:W3:Y:S01]  /*68db0*/  LDL.LU.64 R34, [R1+0x3638] ;  /* 0x0036380001227983 */ /* 0x000ee20000300a00 */
[C---:B------:R-:W-:Y:S08]  /*68dc0*/  HMMA.16816.F32 R56, R16.reuse, R54, R56 ;  /* 0x000000361038723c */ /* 0x040ff00000001838 */
[----:B------:R-:W-:Y:S01]  /*68dd0*/  HMMA.16816.F32 R44, R16, R46, R48 ;  /* 0x0000002e102c723c */ /* 0x000fe20000001830 */
[----:B-1----:R-:W-:-:S02]  /*68de0*/  IMAD.MOV.U32 R10, RZ, RZ, R54 ;  /* 0x000000ffff0a7224 */ /* 0x002fc400078e0036 */
[----:B------:R-:W-:Y:S11]  /*68df0*/  IMAD.MOV.U32 R9, RZ, RZ, R55 ;  /* 0x000000ffff097224 */ /* 0x000ff600078e0037 */
[----:B------:R-:W-:Y:S01]  /*68e00*/  @!UPT UIADD3 URZ, URZ, URZ, URZ ;  /* 0x0000003f3f3ff290 */ /* 0x000fe2000fffe03f */
[----:B------:R-:W-:Y:S01]  /*68e10*/  STL.64 [R1+0xc90], R56 ;  /* 0x000c903801007387 */ /* 0x000fe20000100a00 */
[----:B------:R0:W-:Y:S03]  /*68e20*/  STL.64 [R1+0xc98], R58 ;  /* 0x000c983a01007387 */ /* 0x0001e60000100a00 */
        /* <DEDUP_REMOVED lines=9> */
[C---:B---3--:R-:W-:Y:S01]  /*68ec0*/  HMMA.16816.F32 R20, R16.reuse, R34, R20 ;  /* 0x000000221014723c */ /* 0x048fe20000001814 */
[----:B------:R-:W-:Y:S11]  /*68ed0*/  IMAD.MOV.U32 R11, RZ, RZ, R35 ;  /* 0x000000ffff0b7224 */ /* 0x000ff600078e0023 */
[----:B------:R-:W-:Y:S11]  /*68ee0*/  @!UPT UIADD3 URZ, URZ, URZ, URZ ;  /* 0x0000003f3f3ff290 */ /* 0x000ff6000fffe03f */
[----:B------:R0:W-:Y:S01]  /*68ef0*/  STL.64 [R1+0xb30], R20 ;  /* 0x000b301401007387 */ /* 0x0001e20000100a00 */
[----:B------:R-:W-:Y:S02]  /*68f00*/  STL.64 [R1+0xb38], R22 ;  /* 0x000b381601007387 */ /* 0x000fe40000100a00 */
[----:B0-----:R-:W-:Y:S02]  /*68f10*/  IMAD.MOV.U32 R20, RZ, RZ, R34 ;  /* 0x000000ffff147224 */ /* 0x001fe400078e0022 */
        /* <DEDUP_REMOVED lines=23> */
[C---:B------:R-:W-:Y:S08]  /*69090*/  HMMA.16816.F32 R12, R16.reuse, R50, R12 ;  /* 0x00000032100c723c */ /* 0x040ff0000000180c */
[C---:B--2---:R-:W-:Y:S08]  /*690a0*/  HMMA.16816.F32 R24, R16.reuse, R42, R24 ;  /* 0x0000002a1018723c */ /* 0x044ff00000001818 */
[C---:B---3--:R-:W-:Y:S11]  /*690b0*/  HMMA.16816.F32 R36, R16.reuse, R46, R36 ;  /* 0x0000002e1024723c */ /* 0x048ff60000001824 */
[----:B------:R-:W-:Y:S04]  /*690c0*/  @!UPT UIADD3 URZ, URZ, URZ, URZ ;  /* 0x0000003f3f3ff290 */ /* 0x000fe8000fffe03f */
[----:B------:R-:W-:Y:S01]  /*690d0*/  STL.64 [R1+0xb00], R24 ;  /* 0x000b001801007387 */ /* 0x000fe20000100a00 */
[----:B------:R0:W-:Y:S03]  /*690e0*/  STL.64 [R1+0xb08], R26 ;  /* 0x000b081a01007387 */ /* 0x0001e60000100a00 */
[----:B0-----:R-:W4:Y:S01]  /*690f0*/  LDL.LU.64 R26, [R1+0x35e0] ;  /* 0x0035e000011a7983 */ /* 0x001f220000300a00 */
[----:B------:R-:W4:Y:S02]  /*69100*/  LDL.LU.64 R24, [R1+0x35d8] ;  /* 0x0035d80001187983 */ /* 0x000f240000300a00 */
[----:B------:R-:W-:Y:S02]  /*69110*/  STL.64 [R1+0x3558], R42 ;  /* 0x0035582a01007387 */ /* 0x000fe40000100a00 */
[----:B------:R-:W-:Y:S01]  /*69120*/  STL.64 [R1+0x3550], R46 ;  /* 0x0035502e01007387 */ /* 0x000fe20000100a00 */
[----:B------:R-:W-:Y:S01]  /*69130*/  STL.64 [R1+0xaf0], R36 ;  /* 0x000af02401007387 */ /* 0x000fe20000100a00 */
[----:B------:R-:W-:Y:S02]  /*69140*/  STL.64 [R1+0xaf8], R38 ;  /* 0x000af82601007387 */ /* 0x000fe40000100a00 */
[----:B------:R-:W-:Y:S02]  /*69150*/  STL.64 [R1+0x3548], R50 ;  /* 0x0035483201007387 */ /* 0x000fe40000100a00 */
[----:B------:R-:W-:Y:S01]  /*69160*/  STL.64 [R1+0x3540], R48 ;  /* 0x0035403001007387 */ /* 0x000fe20000100a00 */
[----:B------:R0:W-:Y:S01]  /*69170*/  STL.64 [R1+0xae0], R12 ;  /* 0x000ae00c01007387 */ /* 0x0001e20000100a00 */
[----:B------:R1:W-:Y:S03]  /*69180*/  STL.64 [R1+0xae8], R14 ;  /* 0x000ae80e01007387 */ /* 0x0003e60000100a00 */
[----:B0-----:R-:W2:Y:S01]  /*69190*/  LDL.LU.64 R12, [R1+0x20] ;  /* 0x00002000010c7983 */ /* 0x001ea20000300a00 */
[----:B-1----:R-:W3:Y:S03]  /*691a0*/  LDL.LU.64 R14, [R1+0x28] ;  /* 0x00002800010e7983 */ /* 0x002ee60000300a00 */
[----:B---3--:R-:W-:Y:S01]  /*691b0*/  STL.64 [R1+0x3538], R14 ;  /* 0x0035380e01007387 */ /* 0x008fe20000100a00 */
[----:B--2---:R0:W-:Y:S02]  /*691c0*/  STL.64 [R1+0x3530], R12 ;  /* 0x0035300c01007387 */ /* 0x0041e40000100a00 */
[----:B0-----:R-:W-:Y:S01]  /*691d0*/  HMMA.16816.F32 R12, R16, R54, R32 ;  /* 0x00000036100c723c */ /* 0x001fe20000001820 */
[----:B------:R-:W-:Y:S01]  /*691e0*/  STL.64 [R1+0x3578], R54 ;  /* 0x0035783601007387 */ /* 0x000fe20000100a00 */
[----:B------:R0:W-:Y:S05]  /*691f0*/  STL.64 [R1+0x3570], R52 ;  /* 0x0035703401007387 */ /* 0x0001ea0000100a00 */
[----:B------:R-:W-:-:S02]  /*69200*/  IMAD.MOV.U32 R34, RZ, RZ, R20 ;  /* 0x000000ffff227224 */ /* 0x000fc400078e0014 */
[----:B------:R-:W-:Y:S11]  /*69210*/  IMAD.MOV.U32 R35, RZ, RZ, R11 ;  /* 0x000000ffff237224 */ /* 0x000ff600078e000b */
[----:B------:R-:W-:Y:S03]  /*69220*/  @!UPT UIADD3 URZ, URZ, URZ, URZ ;  /* 0x0000003f3f3ff290 */ /* 0x000fe6000fffe03f */
[----:B------:R-:W-:Y:S01]  /*69230*/  STL.64 [R1+0xad0], R12 ;  /* 0x000ad00c01007387 */ /* 0x000fe20000100a00 */
[----:B------:R-:W-:Y:S02]  /*69240*/  STL.64 [R1+0xad8], R14 ;  /* 0x000ad80e01007387 */ /* 0x000fe40000100a00 */
[----:B------:R-:W-:Y:S02]  /*69250*/  STL.64 [R1+0x3580], R34 ;  /* 0x0035802201007387 */ /* 0x000fe40000100a00 */
[----:B0-----:R-:W2:Y:S01]  /*69260*/  LDL.LU R52, [R1+0x1e0] ;  /* 0x0001e00001347983 */ /* 0x001ea20000300800 */
[----:B------:R-:W2:Y:S01]  /*69270*/  LDL.LU R53, [R1+0x1e4] ;  /* 0x0001e40001357983 */ /* 0x000ea20000300800 */
[----:B------:R-:W3:Y:S02]  /*69280*/  LDL.LU R54, [R1+0x1e8] ;  /* 0x0001e80001367983 */ /* 0x000ee40000300800 */
[----:B------:R-:W3:Y:S02]  /*69290*/  LDL.LU R55, [R1+0x1ec] ;  /* 0x0001ec0001377983 */ /* 0x000ee40000300800 */
[----:B---3--:R-:W-:Y:S01]  /*692a0*/  STL.64 [R1+0x3590], R54 ;  /* 0x0035903601007387 */ /* 0x008fe20000100a00 */
[----:B--2---:R0:W-:Y:S03]  /*692b0*/  STL.64 [R1+0x3588], R52 ;  /* 0x0035883401007387 */ /* 0x0041e60000100a00 */
[----:B0-----:R-:W2:Y:S01]  /*692c0*/  LDL.LU R52, [R1+0x1f0] ;  /* 0x0001f00001347983 */ /* 0x001ea20000300800 */
[----:B------:R-:W2:Y:S02]  /*692d0*/  LDL.LU R53, [R1+0x1f4] ;  /* 0x0001f40001357983 */ /* 0x000ea40000300800 */
[----:B------:R-:W3:Y:S02]  /*692e0*/  LDL.LU R54, [R1+0x1f8] ;  /* 0x0001f80001367983 */ /* 0x000ee40000300800 */
[----:B------:R-:W3:Y:S02]  /*692f0*/  LDL.LU R55, [R1+0x1fc] ;  /* 0x0001fc0001377983 */ /* 0x000ee40000300800 */
[----:B---3--:R0:W-:Y:S01]  /*69300*/  STL.64 [R1+0x35a0], R54 ;  /* 0x0035a03601007387 */ /* 0x0081e20000100a00 */
[----:B--2---:R-:W-:Y:S02]  /*69310*/  STL.64 [R1+0x3598], R52 ;  /* 0x0035983401007387 */ /* 0x004fe40000100a00 */
[----:B0-----:R-:W-:-:S02]  /*69320*/  IMAD.MOV.U32 R54, RZ, RZ, R10 ;  /* 0x000000ffff367224 */ /* 0x001fc400078e000a */
[----:B------:R-:W-:-:S05]  /*69330*/  IMAD.MOV.U32 R55, RZ, RZ, R9 ;  /* 0x000000ffff377224 */ /* 0x000fca00078e0009 */
[----:B------:R0:W-:Y:S01]  /*69340*/  STL.64 [R1+0x35b0], R54 ;  /* 0x0035b03601007387 */ /* 0x0001e20000100a00 */
[----:B------:R-:W2:Y:S02]  /*69350*/  LDL.LU R12, [R1+0x220] ;  /* 0x00022000010c7983 */ /* 0x000ea40000300800 */
[----:B------:R-:W2:Y:S02]  /*69360*/  LDL.LU R13, [R1+0x224] ;  /* 0x00022400010d7983 */ /* 0x000ea40000300800 */
[----:B------:R-:W2:Y:S01]  /*69370*/  LDL.LU R14, [R1+0x228] ;  /* 0x00022800010e7983 */ /* 0x000ea20000300800 */
[----:B------:R-:W2:Y:S01]  /*69380*/  LDL.LU R15, [R1+0x22c] ;  /* 0x00022c00010f7983 */ /* 0x000ea20000300800 */
[----:B------:R-:W3:Y:S02]  /*69390*/  LDL.LU R40, [R1+0x5b0] ;  /* 0x0005b00001287983 */ /* 0x000ee40000300800 */
        /* <DEDUP_REMOVED lines=9> */
[----:B------:R-:W4:Y:S02]  /*69430*/  LDL.LU R46, [R1+0x268] ;  /* 0x00026800012e7983 */ /* 0x000f240000300800 */
[----:B0-----:R-:W-:Y:S01]  /*69440*/  IMAD.MOV.U32 R54, RZ, RZ, R8 ;  /* 0x000000ffff367224 */ /* 0x001fe200078e0008 */
        /* <DEDUP_REMOVED lines=9> */
[----:B------:R-:W2:Y:S03]  /*694e0*/  LDL.64 R34, [R1+0x58] ;  /* 0x0000580001227983 */ /* 0x000ea60000100a00 */
[----:B--2---:R0:W-:Y:S01]  /*694f0*/  STL.64 [R1+0x35a8], R34 ;  /* 0x0035a82201007387 */ /* 0x0041e20000100a00 */
[----:B------:R-:W2:Y:S02]  /*69500*/  LDL.LU R32, [R1+0x200] ;  /* 0x0002000001207983 */ /* 0x000ea40000300800 */
[----:B------:R-:W2:Y:S01]  /*69510*/  LDL.LU R33, [R1+0x204] ;  /* 0x0002040001217983 */ /* 0x000ea20000300800 */
[----:B0-----:R-:W2:Y:S01]  /*69520*/  LDL.LU R34, [R1+0x208] ;  /* 0x0002080001227983 */ /* 0x001ea20000300800 */
[----:B------:R-:W2:Y:S01]  /*69530*/  LDL.LU R35, [R1+0x20c] ;  /* 0x00020c0001237983 */ /* 0x000ea20000300800 */
[----:B---3--:R-:W-:Y:S08]  /*69540*/  HMMA.16816.F32 R16, R16, R58, R40 ;  /* 0x0000003a1010723c */ /* 0x008ff00000001828 */
[----:B----4-:R-:W-:Y:S01]  /*69550*/  HMMA.16816.F32 R44, R24, R6, R44 ;  /* 0x00000006182c723c */ /* 0x010fe2000000182c */
        /* <DEDUP_REMOVED lines=11> */
[----:B------:R-:W-:Y:S02]  /*69610*/  STL.64 [R1+0xab0], R16 ;  /* 0x000ab01001007387 */ /* 0x000fe40000100a00 */
[----:B------:R0:W-:Y:S02]  /*69620*/  STL.64 [R1+0xab8], R18 ;  /* 0x000ab81201007387 */ /* 0x0001e40000100a00 */
[----:B------:R-:W4:Y:S01]  /*69630*/  LDL.LU R41, [R1+0x1c4] ;  /* 0x0001c40001297983 */ /* 0x000f220000300800 */
[----:B------:R-:W4:Y:S01]  /*69640*/  LDL.LU R42, [R1+0x1c8] ;  /* 0x0001c800012a7983 */ /* 0x000f220000300800 */
[----:B------:R-:W4:Y:S02]  /*69650*/  LDL.LU R43, [R1+0x1cc] ;  /* 0x0001cc00012b7983 */ /* 0x000f240000300800 */
[----:B0-----:R-:W-:-:S02]  /*69660*/  IMAD.MOV.U32 R18, RZ, RZ, R4 ;  /* 0x000000ffff127224 */ /* 0x001fc400078e0004 */
[----:B------:R-:W-:-:S07]  /*69670*/  IMAD.MOV.U32 R19, RZ, RZ, R3 ;  /* 0x000000ffff137224 */ /* 0x000fce00078e0003 */
[C---:B------:R-:W-:Y:S01]  /*69680*/  HMMA.16816.F32 R8, R24.reuse, R18, R8 ;  /* 0x000000121808723c */ /* 0x040fe20000001808 */
[----:B------:R0:W-:Y:S01]  /*69690*/  STL.64 [R1+0x14b0], R44 ;  /* 0x0014b02c01007387 */ /* 0x0001e20000100a00 */
[----:B------:R1:W-:Y:S03]  /*696a0*/  STL.64 [R1+0x14b8], R46 ;  /* 0x0014b82e01007387 */ /* 0x0003e60000100a00 */
[----:B0-----:R-:W2:Y:S01]  /*696b0*/  LDL.LU R44, [R1+0x1b0] ;  /* 0x0001b000012c7983 */ /* 0x001ea20000300800 */
[----:B------:R-:W2:Y:S02]  /*696c0*/  LDL.LU R45, [R1+0x1b4] ;  /* 0x0001b400012d7983 */ /* 0x000ea40000300800 */
[----:B-1----:R-:W2:Y:S02]  /*696d0*/  LDL.LU R46, [R1+0x1b8] ;  /* 0x0001b800012e7983 */ /* 0x002ea40000300800 */
[----:B------:R-:W2:Y:S11]  /*696e0*/  LDL.LU R47, [R1+0x1bc] ;  /* 0x0001bc00012f7983 */ /* 0x000eb60000300800 */
[----:B------:R-:W-:Y:S02]  /*696f0*/  @!UPT UIADD3 URZ, URZ, URZ, URZ ;  /* 0x0000003f3f3ff290 */ /* 0x000fe4000fffe03f */
[----:B------:R-:W-:Y:S01]  /*69700*/  STL.64 [R1+0xcf0], R8 ;  /* 0x000cf00801007387 */ /* 0x000fe20000100a00 */
[----:B------:R0:W-:Y:S03]  /*69710*/  STL.64 [R1+0xcf8], R10 ;  /* 0x000cf80a01007387 */ /* 0x0001e60000100a00 */
[----:B0-----:R-:W2:Y:S01]  /*69720*/  LDL.LU.64 R10, [R1+0x35d0] ;  /* 0x0035d000010a7983 */ /* 0x001ea20000300a00 */
[C---:B------:R-:W-:Y:S08]  /*69730*/  HMMA.16816.F32 R20, R24.reuse, R30, R20 ;  /* 0x0000001e1814723c */ /* 0x040ff00000001814 */
        /* <DEDUP_REMOVED lines=10> */
[----:B------:R0:W-:Y:S03]  /*697e0*/  STL.64 [R1+0x1498], R22 ;  /* 0x0014981601007387 */ /* 0x0001e60000100a00 */
[----:B0-----:R-:W2:Y:S01]  /*697f0*/  LDL.LU.64 R22, [R1+0x35c8] ;  /* 0x0035c80001167983 */ /* 0x001ea20000300a00 */
[----:B------:R-:W-:-:S07]  /*69800*/  IMAD.MOV.U32 R55, RZ, RZ, R5 ;  /* 0x000000ffff377224 */ /* 0x000fce00078e0005 */
[C---:B------:R-:W-:Y:S08]  /*69810*/  HMMA.16816.F32 R52, R24.reuse, R54, R32 ;  /* 0x000000361834723c */ /* 0x040ff00000001820 */
        /* <DEDUP_REMOVED lines=13> */
[----:B0-----:R-:W2:Y:S02]  /*698f0*/  LDL.LU.64 R54, [R1+0x35b0] ;  /* 0x0035b00001367983 */ /* 0x001ea40000300a00 */
[C---:B--2---:R-:W-:Y:S02]  /*69900*/  HMMA.16816.F32 R52, R24.reuse, R54, R32 ;  /* 0x000000361834723c */ /* 0x044fe40000001820 */
[----:B------:R-:W2:Y:S11]  /*69910*/  LDL.LU.64 R34, [R1+0x35a8] ;  /* 0x0035a80001227983 */ /* 0x000eb60000300a00 */
[----:B------:R-:W-:Y:S10]  /*69920*/  @!UPT UIADD3 URZ, URZ, URZ, URZ ;  /* 0x0000003f3f3ff290 */ /* 0x000ff4000fffe03f */
[----:B------:R-:W-:Y:S01]  /*69930*/  STL.64 [R1+0xf50], R52 ;  /* 0x000f503401007387 */ /* 0x000fe20000100a00 */
[----:B------:R0:W-:Y:S03]  /*69940*/  STL.64 [R1+0xf58], R54 ;  /* 0x000f583601007387 */ /* 0x0001e60000100a00 */
[----:B0-----:R-:W3:Y:S01]  /*69950*/  LDL.LU.64 R54, [R1+0x35a0] ;  /* 0x0035a00001367983 */ /* 0x001ee20000300a00 */
[----:B------:R-:W3:Y:S02]  /*69960*/  LDL.LU.64 R52, [R1+0x3598] ;  /* 0x0035980001347983 */ /* 0x000ee40000300a00 */
[----:B--2---:R-:W-:Y:S02]  /*69970*/  IMAD.MOV.U32 R4, RZ, RZ, R34 ;  /* 0x000000ffff047224 */ /* 0x004fe400078e0022 */
[----:B------:R-:W-:Y:S01]  /*69980*/  IMAD.MOV.U32 R3, RZ, RZ, R35 ;  /* 0x000000ffff037224 */ /* 0x000fe200078e0023 */
[C---:B---3--:R-:W-:Y:S11]  /*69990*/  HMMA.16816.F32 R52, R24.reuse, R34, R52 ;  /* 0x000000221834723c */ /* 0x048ff60000001834 */
[----:B------:R-:W-:Y:S11]  /*699a0*/  @!UPT UIADD3 URZ, URZ, URZ, URZ ;  /* 0x0000003f3f3ff290 */ /* 0x000ff6000fffe03f */
[----:B------:R-:W-:Y:S01]  /*699b0*/  @!UPT UIADD3 URZ, URZ, URZ, URZ ;  /* 0x0000003f3f3ff290 */ /* 0x000fe2000fffe03f */
[----:B------:R-:W-:Y:S01]  /*699c0*/  STL.64 [R1+0x1330], R52 ;  /* 0x0013303401007387 */ /* 0x000fe20000100a00 */
[----:B------:R0:W-:Y:S03]  /*699d0*/  STL.64 [R1+0x1338], R54 ;  /* 0x0013383601007387 */ /* 0x0001e60000100a00 */
        /* <DEDUP_REMOVED lines=63> */
[----:B--2---:R0:W-:Y:S02]  /*69dd0*/  STL.64 [R1+0x34e0], R48 ;  /* 0x0034e03001007387 */ /* 0x0041e40000100a00 */
[----:B0-----:R-:W2:Y:S01]  /*69de0*/  LDL.LU R48, [R1+0x180] ;  /* 0x0001800001307983 */ /* 0x001ea20000300800 */
[----:B------:R-:W2:Y:S02]  /*69df0*/  LDL.LU R49, [R1+0x184] ;  /* 0x0001840001317983 */ /* 0x000ea40000300800 */
[----:B------:R-:W2:Y:S02]  /*69e00*/  LDL.LU R50, [R1+0x188] ;  /* 0x0001880001327983 */ /* 0x000ea40000300800 */
[----:B------:R-:W2:Y:S01]  /*69e10*/  LDL.LU R51, [R1+0x18c] ;  /* 0x00018c0001337983 */ /* 0x000ea20000300800 */
[----:B------:R-:W-:Y:S01]  /*69e20*/  STL.64 [R1+0x34f8], R54 ;  /* 0x0034f83601007387 */ /* 0x000fe20000100a00 */
[----:B---3--:R-:W-:Y:S01]  /*69e30*/  STL.64 [R1+0x34f0], R52 ;  /* 0x0034f03401007387 */ /* 0x008fe20000100a00 */
[----:B----4-:R-:W-:Y:S08]  /*69e40*/  HMMA.16816.F32 R40, R12, R6, R40 ;  /* 0x000000060c28723c */ /* 0x010ff00000001828 */
[C---:B--2---:R-:W-:Y:S08]  /*69e50*/  HMMA.16816.F32 R48, R24.reuse, R54, R48 ;  /* 0x000000361830723c */ /* 0x044ff00000001830 */
[----:B------:R-:W-:Y:S11]  /*69e60*/  HMMA.16816.F32 R24, R24, R58, R44 ;  /* 0x0000003a1818723c */ /* 0x000ff6000000182c */
[----:B------:R-:W-:Y:S04]  /*69e70*/  @!UPT UIADD3 URZ, URZ, URZ, URZ ;  /* 0x0000003f3f3ff290 */ /* 0x000fe8000fffe03f */
        /* <DEDUP_REMOVED lines=9> */
[----:B------:R1:W-:Y:S01]  /*69f10*/  STL.64 [R1+0x3518], R18 ;  /* 0x0035181201007387 */ /* 0x0003e20000100a00 */
[C---:B0-----:R-:W-:Y:S08]  /*69f20*/  HMMA.16816.F32 R24, R12.reuse, R18, R36 ;  /* 0x000000120c18723c */ /* 0x041ff00000001824 */
[C---:B-1----:R-:W-:Y:S11]  /*69f30*/  HMMA.16816.F32 R16, R12.reuse, R10, R32 ;  /* 0x0000000a0c10723c */ /* 0x042ff60000001820 */
[----:B------:R-:W-:Y:S04]  /*69f40*/  @!UPT UIADD3 URZ, URZ, URZ, URZ ;  /* 0x0000003f3f3ff290 */ /* 0x000fe8000fffe03f */
[----:B------:R0:W-:Y:S01]  /*69f50*/  STL.64 [R1+0x310], R24 ;  /* 0x0003101801007387 */ /* 0x0001e20000100a00 */
[----:B------:R1:W-:Y:S03]  /*69f60*/  STL.64 [R1+0x318], R26 ;  /* 0x0003181a01007387 */ /* 0x0003e60000100a00 */
[----:B0-----:R-:W2:Y:S04]  /*69f70*/  LDL.LU R24, [R1+0xee0] ;  /* 0x000ee00001187983 */ /* 0x001ea80000300800 */
[----:B------:R0:W-:Y:S02]  /*69f80*/  STL.64 [R1+0x300], R16 ;  /* 0x0003001001007387 */ /* 0x0001e40000100a00 */
[----:B------:R3:W-:Y:S02]  /*69f90*/  STL.64 [R1+0x308], R18 ;  /* 0x0003081201007387 */ /* 0x0007e40000100a00 */
[----:B------:R-:W2:Y:S01]  /*69fa0*/  LDL.LU R25, [R1+0xee4] ;  /* 0x000ee40001197983 */ /* 0x000ea20000300800 */
[----:B-1----:R-:W4:Y:S01]  /*69fb0*/  LDL.LU R26, [R1+0xee8] ;  /* 0x000ee800011a7983 */ /* 0x002f220000300800 */
[----:B------:R-:W4:Y:S02]  /*69fc0*/  LDL.LU R27, [R1+0xeec] ;  /* 0x000eec00011b7983 */ /* 0x000f240000300800 */
[----:B------:R-:W2:Y:S02]  /*69fd0*/  LDL.LU R40, [R1+0xf10] ;  /* 0x000f100001287983 */ /* 0x000ea40000300800 */
[----:B------:R-:W3:Y:S01]  /*69fe0*/  LDL.LU R41, [R1+0xf14] ;  /* 0x000f140001297983 */ /* 0x000ee20000300800 */
[----:B------:R-:W3:Y:S01]  /*69ff0*/  LDL.LU R42, [R1+0xf18] ;  /* 0x000f1800012a7983 */ /* 0x000ee20000300800 */
[----:B------:R-:W3:Y:S02]  /*6a000*/  LDL.LU R43, [R1+0xf1c] ;  /* 0x000f1c00012b7983 */ /* 0x000ee40000300800 */
[----:B------:R-:W3:Y:S02]  /*6a010*/  LDL.LU R44, [R1+0xf00] ;  /* 0x000f0000012c7983 */ /* 0x000ee40000300800 */
[----:B------:R-:W3:Y:S01]  /*6a020*/  LDL.LU R45, [R1+0xf04] ;  /* 0x000f0400012d7983 */ /* 0x000ee20000300800 */
[----:B------:R-:W3:Y:S01]  /*6a030*/  LDL.LU R46, [R1+0xf08] ;  /* 0x000f0800012e7983 */ /* 0x000ee20000300800 */
[----:B------:R-:W3:Y:S03]  /*6a040*/  LDL.LU R47, [R1+0xf0c] ;  /* 0x000f0c00012f7983 */ /* 0x000ee60000300800 */
[----:B----4-:R1:W-:Y:S01]  /*6a050*/  STL.64 [R1+0x3528], R26 ;  /* 0x0035281a01007387 */ /* 0x0103e20000100a00 */
[----:B--2---:R-:W-:Y:S02]  /*6a060*/  STL.64 [R1+0x3520], R24 ;  /* 0x0035201801007387 */ /* 0x004fe40000100a00 */
[----:B------:R-:W2:Y:S02]  /*6a070*/  LDL.LU R48, [R1+0x1070] ;  /* 0x0010700001307983 */ /* 0x000ea40000300800 */
[----:B------:R-:W2:Y:S01]  /*6a080*/  LDL.LU R49, [R1+0x1074] ;  /* 0x0010740001317983 */ /* 0x000ea20000300800 */
[----:B------:R-:W2:Y:S01]  /*6a090*/  LDL.LU R50, [R1+0x1078] ;  /* 0x0010780001327983 */ /* 0x000ea20000300800 */
[----:B------:R-:W2:Y:S02]  /*6a0a0*/  LDL.LU R51, [R1+0x107c] ;  /* 0x00107c0001337983 */ /* 0x000ea40000300800 */
[----:B0-----:R-:W4:Y:S02]  /*6a0b0*/  LDL.LU R16, [R1+0xf60] ;  /* 0x000f600001107983 */ /* 0x001f240000300800 */
[----:B------:R-:W4:Y:S01]  /*6a0c0*/  LDL.LU R17, [R1+0xf64] ;  /* 0x000f640001117983 */ /* 0x000f220000300800 */
[----:B---3--:R-:W4:Y:S01]  /*6a0d0*/  LDL.LU R18, [R1+0xf68] ;  /* 0x000f680001127983 */ /* 0x008f220000300800 */
[----:B------:R-:W4:Y:S02]  /*6a0e0*/  LDL.LU R19, [R1+0xf6c] ;  /* 0x000f6c0001137983 */ /* 0x000f240000300800 */
[----:B------:R-:W4:Y:S01]  /*6a0f0*/  LDL.64 R6, [R1+0x68] ;  /* 0x0000680001067983 */ /* 0x000f220000100a00 */
[----:B-1----:R-:W3:Y:S01]  /*6a100*/  LDL.64 R26, [R1+0x78] ;  /* 0x00007800011a7983 */ /* 0x002ee20000100a00 */
[----:B------:R-:W2:Y:S02]  /*6a110*/  LDL.LU R56, [R1+0x1060] ;  /* 0x0010600001387983 */ /* 0x000ea40000300800 */
[----:B------:R-:W2:Y:S02]  /*6a120*/  LDL.LU R57, [R1+0x1064] ;  /* 0x0010640001397983 */ /* 0x000ea40000300800 */
[----:B------:R-:W2:Y:S01]  /*6a130*/  LDL.LU R58, [R1+0x1068] ;  /* 0x00106800013a7983 */ /* 0x000ea20000300800 */
[----:B------:R-:W2:Y:S01]  /*6a140*/  LDL.LU R59, [R1+0x106c] ;  /* 0x00106c00013b7983 */ /* 0x000ea20000300800 */
[----:B------:R-:W2:Y:S02]  /*6a150*/  LDL.64 R34, [R1+0x48] ;  /* 0x0000480001227983 */ /* 0x000ea40000100a00 */
[----:B------:R-:W3:Y:S02]  /*6a160*/  LDL.LU R36, [R1+0x1080] ;  /* 0x0010800001247983 */ /* 0x000ee40000300800 */
[----:B------:R-:W3:Y:S01]  /*6a170*/  LDL.LU R37, [R1+0x1084] ;  /* 0x0010840001257983 */ /* 0x000ee20000300800 */
[----:B------:R-:W3:Y:S01]  /*6a180*/  LDL.LU R38, [R1+0x1088] ;  /* 0x0010880001267983 */ /* 0x000ee20000300800 */
[----:B------:R-:W3:Y:S02]  /*6a190*/  LDL.LU R39, [R1+0x108c] ;  /* 0x00108c0001277983 */ /* 0x000ee40000300800 */
[----:B------:R0:W-:Y:S02]  /*6a1a0*/  STL.64 [R1+0x34a8], R10 ;  /* 0x0034a80a01007387 */ /* 0x0001e40000100a00 */
[----:B------:R-:W3:Y:S01]  /*6a1b0*/  LDL.LU R8, [R1+0xef0] ;  /* 0x000ef00001087983 */ /* 0x000ee20000300800 */
[----:B------:R-:W3:Y:S04]  /*6a1c0*/  LDL.LU R9, [R1+0xef4] ;  /* 0x000ef40001097983 */ /* 0x000ee80000300800 */
[----:B0-----:R-:W3:Y:S01]  /*6a1d0*/  LDL.LU R10, [R1+0xef8] ;  /* 0x000ef800010a7983 */ /* 0x001ee20000300800 */
[----:B------:R-:W3:Y:S01]  /*6a1e0*/  LDL.LU R11, [R1+0xefc] ;  /* 0x000efc00010b7983 */ /* 0x000ee20000300800 */
[C---:B------:R-:W-:Y:S08]  /*6a1f0*/  HMMA.16816.F32 R40, R12.reuse, R30, R40 ;  /* 0x0000001e0c28723c */ /* 0x040ff00000001828 */
[----:B------:R-:W-:Y:S01]  /*6a200*/  HMMA.16816.F32 R44, R12, R22, R44 ;  /* 0x000000160c2c723c */ /* 0x000fe2000000182c */
[----:B------:R-:W-:-:S02]  /*6a210*/  IMAD.MOV.U32 R20, RZ, RZ, R12 ;  /* 0x000000ffff147224 */ /* 0x000fc400078e000c */
[----:B------:R-:W-:Y:S02]  /*6a220*/  IMAD.MOV.U32 R54, RZ, RZ, R4 ;  /* 0x000000ffff367224 */ /* 0x000fe400078e0004 */
[----:B------:R-:W-:Y:S02]  /*6a230*/  IMAD.MOV.U32 R55, RZ, RZ, R3 ;  /* 0x000000ffff377224 */ /* 0x000fe400078e0003 */
[----:B------:R-:W-:Y:S02]  /*6a240*/  IMAD.MOV.U32 R5, RZ, RZ, R13 ;  /* 0x000000ffff057224 */ /* 0x000fe400078e000d */
[----:B------:R-:W-:Y:S02]  /*6a250*/  IMAD.MOV.U32 R4, RZ, RZ, R14 ;  /* 0x000000ffff047224 */ /* 0x000fe400078e000e */
[----:B------:R-:W-:-:S04]  /*6a260*/  IMAD.MOV.U32 R3, RZ, RZ, R15 ;  /* 0x000000ffff037224 */ /* 0x000fc800078e000f */
[----:B------:R0:W-:Y:S01]  /*6a270*/  STL.64 [R1+0x2f0], R40 ;  /* 0x0002f02801007387 */ /* 0x0001e20000100a00 */
[----:B------:R1:W-:Y:S03]  /*6a280*/  STL.64 [R1+0x2f8], R42 ;  /* 0x0002f82a01007387 */ /* 0x0003e60000100a00 */
[----:B0-----:R-:W3:Y:S01]  /*6a290*/  LDL.LU R40, [R1+0x1090] ;  /* 0x0010900001287983 */ /* 0x001ee20000300800 */
[----:B------:R-:W3:Y:S02]  /*6a2a0*/  LDL.LU R41, [R1+0x1094] ;  /* 0x0010940001297983 */ /* 0x000ee40000300800 */
[----:B-1----:R-:W3:Y:S02]  /*6a2b0*/  LDL.LU R42, [R1+0x1098] ;  /* 0x00109800012a7983 */ /* 0x002ee40000300800 */
[----:B------:R-:W3:Y:S01]  /*6a2c0*/  LDL.LU R43, [R1+0x109c] ;  /* 0x00109c00012b7983 */ /* 0x000ee20000300800 */
[----:B------:R0:W-:Y:S01]  /*6a2d0*/  STL.64 [R1+0x180], R44 ;  /* 0x0001802c01007387 */ /* 0x0001e20000100a00 */
[----:B------:R1:W-:Y:S02]  /*6a2e0*/  STL.64 [R1+0x188], R46 ;  /* 0x0001882e01007387 */ /* 0x0003e40000100a00 */
        /* <DEDUP_REMOVED lines=9> */
[----:B------:R0:W-:Y:S02]  /*6a380*/  STL.64 [R1+0x34a0], R22 ;  /* 0x0034a01601007387 */ /* 0x0001e40000100a00 */
[----:B0-----:R-:W-:-:S02]  /*6a390*/  IMAD.MOV.U32 R22, RZ, RZ, R4 ;  /* 0x000000ffff167224 */ /* 0x001fc400078e0004 */
[----:B------:R-:W-:-:S07]  /*6a3a0*/  IMAD.MOV.U32 R23, RZ, RZ, R3 ;  /* 0x000000ffff177224 */ /* 0x000fce00078e0003 */
[C---:B----4-:R-:W-:Y:S08]  /*6a3b0*/  HMMA.16816.F32 R16, R20.reuse, R6, R16 ;  /* 0x000000061410723c */ /* 0x050ff00000001810 */
[C---:B--2---:R-:W-:Y:S08]  /*6a3c0*/  HMMA.16816.F32 R52, R20.reuse, R54, R56 ;  /* 0x000000361434723c */ /* 0x044ff00000001838 */
[C---:B------:R-:W-:Y:S08]  /*6a3d0*/  HMMA.16816.F32 R48, R20.reuse, R34, R48 ;  /* 0x000000221430723c */ /* 0x040ff00000001830 */
[----:B---3--:R-:W-:Y:S01]  /*6a3e0*/  HMMA.16816.F32 R8, R20, R26, R8 ;  /* 0x0000001a1408723c */ /* 0x008fe20000001808 */
[----:B------:R-:W-:-:S02]  /*6a3f0*/  IMAD.MOV.U32 R3, RZ, RZ, R27 ;  /* 0x000000ffff037224 */ /* 0x000fc400078e001b */
[----:B------:R-:W-:Y:S02]  /*6a400*/  IMAD.MOV.U32 R5, RZ, RZ, R34 ;  /* 0x000000ffff057224 */ /* 0x000fe400078e0022 */
[----:B------:R-:W-:Y:S11]  /*6a410*/  IMAD.MOV.U32 R4, RZ, RZ, R35 ;  /* 0x000000ffff047224 */ /* 0x000ff600078e0023 */
[----:B------:R-:W-:Y:S07]  /*6a420*/  @!UPT UIADD3 URZ, URZ, URZ, URZ ;  /* 0x0000003f3f3ff290 */ /* 0x000fee000fffe03f */
        /* <DEDUP_REMOVED lines=8> */
[----:B------:R-:W-:Y:S01]  /*6a4b0*/  IMAD.MOV.U32 R9, RZ, RZ, R7 ;  /* 0x000000ffff097224 */ /* 0x000fe200078e0007 */
[----:B0-----:R-:W3:Y:S01]  /*6a4c0*/  LDL.LU.64 R18, [R1+0x3518] ;  /* 0x0035180001127983 */ /* 0x001ee20000300a00 */
[----:B------:R-:W4:Y:S02]  /*6a4d0*/  LDL.LU.64 R6, [R1+0x3510] ;  /* 0x0035100001067983 */ /* 0x000f240000300a00 */
[----:B------:R-:W2:Y:S02]  /*6a4e0*/  LDL.LU.64 R58, [R1+0x3508] ;  /* 0x00350800013a7983 */ /* 0x000ea40000300a00 */
[----:B------:R-:W2:Y:S01]  /*6a4f0*/  LDL.LU.64 R56, [R1+0x3500] ;  /* 0x0035000001387983 */ /* 0x000ea20000300a00 */
        /* <DEDUP_REMOVED lines=48> */
[----:B------:R-:W2:Y:S01]  /*6a800*/  LDL.LU.64 R12, [R1+0x34b0] ;  /* 0x0034b000010c7983 */ /* 0x000ea20000300a00 */
[C---:B---3--:R-:W-:Y:S08]  /*6a810*/  HMMA.16816.F32 R40, R20.reuse, R50, R40 ;  /* 0x000000321428723c */ /* 0x048ff00000001828 */
[C---:B------:R-:W-:Y:S08]  /*6a820*/  HMMA.16816.F32 R36, R20.reuse, R54, R36 ;  /* 0x000000361424723c */ /* 0x040ff00000001824 */
[----:B------:R-:W-:Y:S01]  /*6a830*/  HMMA.16816.F32 R20, R20, R58, R32 ;  /* 0x0000003a1414723c */ /* 0x000fe20000001820 */
[----:B------:R-:W-:Y:S01]  /*6a840*/  STL.64 [R1+0x3420], R46 ;  /* 0x0034202e01007387 */ /* 0x000fe20000100a00 */
[----:B------:R-:W-:Y:S02]  /*6a850*/  STL.64 [R1+0x3418], R50 ;  /* 0x0034183201007387 */ /* 0x000fe40000100a00 */
[----:B------:R-:W-:Y:S03]  /*6a860*/  STL.64 [R1+0x3410], R48 ;  /* 0x0034103001007387 */ /* 0x000fe60000100a00 */
[----:B------:R-:W-:Y:S01]  /*6a870*/  STL.64 [R1+0x1e0], R40 ;  /* 0x0001e02801007387 */ /* 0x000fe20000100a00 */
[----:B------:R-:W-:Y:S02]  /*6a880*/  STL.64 [R1+0x1e8], R42 ;  /* 0x0001e82a01007387 */ /* 0x000fe40000100a00 */
[----:B------:R-:W-:Y:S02]  /*6a890*/  STL.64 [R1+0x3448], R54 ;  /* 0x0034483601007387 */ /* 0x000fe40000100a00 */
[----:B------:R-:W-:Y:S03]  /*6a8a0*/  STL.64 [R1+0x3440], R52 ;  /* 0x0034403401007387 */ /* 0x000fe60000100a00 */
[----:B------:R-:W-:Y:S01]  /*6a8b0*/  STL.64 [R1+0x200], R36 ;  /* 0x0002002401007387 */ /* 0x000fe20000100a00 */
[----:B------:R-:W-:Y:S02]  /*6a8c0*/  STL.64 [R1+0x208], R38 ;  /* 0x0002082601007387 */ /* 0x000fe40000100a00 */
[----:B------:R-:W-:Y:S02]  /*6a8d0*/  STL.64 [R1+0x3458], R58 ;  /* 0x0034583a01007387 */ /* 0x000fe40000100a00 */
[----:B------:R-:W-:Y:S03]  /*6a8e0*/  STL.64 [R1+0x3450], R56 ;  /* 0x0034503801007387 */ /* 0x000fe60000100a00 */
[----:B------:R-:W-:Y:S01]  /*6a8f0*/  STL.64 [R1+0x1f0], R20 ;  /* 0x0001f01401007387 */ /* 0x000fe20000100a00 */
[----:B------:R2:W-:Y:S02]  /*6a900*/  STL.64 [R1+0x1f8], R22 ;  /* 0x0001f81601007387 */ /* 0x0005e40000100a00 */
[----:B------:R-:W-:-:S02]  /*6a910*/  IMAD.MOV.U32 R34, RZ, RZ, R5 ;  /* 0x000000ffff227224 */ /* 0x000fc400078e0005 */
[----:B------:R-:W-:Y:S01]  /*6a920*/  IMAD.MOV.U32 R35, RZ, RZ, R4 ;  /* 0x000000ffff237224 */ /* 0x000fe200078e0004 */
[----:B----4-:R0:W-:Y:S01]  /*6a930*/  STL.64 [R1+0x3460], R6 ;  /* 0x0034600601007387 */ /* 0x0101e20000100a00 */
[----:B--2---:R-:W-:Y:S11]  /*6a940*/  HMMA.16816.F32 R20, R12, R6, R24 ;  /* 0x000000060c14723c */ /* 0x004ff60000001818 */
[----:B------:R-:W-:Y:S11]  /*6a950*/  @!UPT UIADD3 URZ, URZ, URZ, URZ ;  /* 0x0000003f3f3ff290 */ /* 0x000ff6000fffe03f */
[----:B------:R-:W-:Y:S01]  /*6a960*/  @!UPT UIADD3 URZ, URZ, URZ, URZ ;  /* 0x0000003f3f3ff290 */ /* 0x000fe2000fffe03f */
[----:B------:R-:W-:Y:S01]  /*6a970*/  STL.64 [R1+0x6c0], R20 ;  /* 0x0006c01401007387 */ /* 0x000fe20000100a00 */
[----:B------:R-:W-:Y:S02]  /*6a980*/  STL.64 [R1+0x6c8], R22 ;  /* 0x0006c81601007387 */ /* 0x000fe40000100a00 */
[----:B------:R1:W-:Y:S02]  /*6a990*/  STL.64 [R1+0x3468], R34 ;  /* 0x0034682201007387 */ /* 0x0003e40000100a00 */
[----:B------:R-:W2:Y:S01]  /*6a9a0*/  LDL.LU R52, [R1+0xdc0] ;  /* 0x000dc00001347983 */ /* 0x000ea20000300800 */
[----:B------:R-:W2:Y:S01]  /*6a9b0*/  LDL.LU R53, [R1+0xdc4] ;  /* 0x000dc40001357983 */ /* 0x000ea20000300800 */
[----:B------:R-:W3:Y:S02]  /*6a9c0*/  LDL.LU R54, [R1+0xdc8] ;  /* 0x000dc80001367983 */ /* 0x000ee40000300800 */
[----:B------:R-:W3:Y:S02]  /*6a9d0*/  LDL.LU R55, [R1+0xdcc] ;  /* 0x000dcc0001377983 */ /* 0x000ee40000300800 */
[----:B---3--:R-:W-:Y:S01]  /*6a9e0*/  STL.64 [R1+0x3478], R54 ;  /* 0x0034783601007387 */ /* 0x008fe20000100a00 */
[----:B--2---:R-:W-:Y:S02]  /*6a9f0*/  STL.64 [R1+0x3470], R52 ;  /* 0x0034703401007387 */ /* 0x004fe40000100a00 */
[----:B------:R-:W2:Y:S02]  /*6aa00*/  LDL.LU R4, [R1+0xdd0] ;  /* 0x000dd00001047983 */ /* 0x000ea40000300800 */
[----:B------:R-:W2:Y:S01]  /*6aa10*/  LDL.LU R5, [R1+0xdd4] ;  /* 0x000dd40001057983 */ /* 0x000ea20000300800 */
[----:B0-----:R-:W3:Y:S01]  /*6aa20*/  LDL.LU R6, [R1+0xdd8] ;  /* 0x000dd80001067983 */ /* 0x001ee20000300800 */
[----:B------:R-:W3:Y:S02]  /*6aa30*/  LDL.LU R7, [R1+0xddc] ;  /* 0x000ddc0001077983 */ /* 0x000ee40000300800 */
[----:B-1----:R-:W-:-:S02]  /*6aa40*/  IMAD.MOV.U32 R34, RZ, RZ, R10 ;  /* 0x000000ffff227224 */ /* 0x002fc400078e000a */
[----:B------:R-:W-:Y:S01]  /*6aa50*/  IMAD.MOV.U32 R35, RZ, RZ, R9 ;  /* 0x000000ffff237224 */ /* 0x000fe200078e0009 */
[----:B---3--:R0:W-:Y:S01]  /*6aa60*/  STL.64 [R1+0x3488], R6 ;  /* 0x0034880601007387 */ /* 0x0081e20000100a00 */
[----:B--2---:R1:W-:Y:S03]  /*6aa70*/  STL.64 [R1+0x3480], R4 ;  /* 0x0034800401007387 */ /* 0x0043e60000100a00 */
[----:B------:R-:W-:Y:S02]  /*6aa80*/  STL.64 [R1+0x3490], R34 ;  /* 0x0034902201007387 */ /* 0x000fe40000100a00 */
[----:B0-----:R-:W-:Y:S02]  /*6aa90*/  IMAD.MOV.U32 R6, RZ, RZ, R8 ;  /* 0x000000ffff067224 */ /* 0x001fe400078e0008 */
[----:B------:R-:W-:-:S05]  /*6aaa0*/  IMAD.MOV.U32 R7, RZ, RZ, R3 ;  /* 0x000000ffff077224 */ /* 0x000fca00078e0003 */
[----:B------:R0:W-:Y:S01]  /*6aab0*/  STL.64 [R1+0x3498], R6 ;  /* 0x0034980601007387 */ /* 0x0001e20000100a00 */
[----:B-1----:R-:W2:Y:S02]  /*6aac0*/  LDL.LU R4, [R1+0xe10] ;  /* 0x000e100001047983 */ /* 0x002ea40000300800 */
[----:B------:R-:W2:Y:S01]  /*6aad0*/  LDL.LU R5, [R1+0xe14] ;  /* 0x000e140001057983 */ /* 0x000ea20000300800 */
[----:B0-----:R-:W2:Y:S01]  /*6aae0*/  LDL.LU R6, [R1+0xe18] ;  /* 0x000e180001067983 */ /* 0x001ea20000300800 */
[----:B------:R-:W2:Y:S02]  /*6aaf0*/  LDL.LU R7, [R1+0xe1c] ;  /* 0x000e1c0001077983 */ /* 0x000ea40000300800 */
        /* <DEDUP_REMOVED lines=20> */
[----:B------:R-:W2:Y:S02]  /*6ac40*/  LDL.LU.64 R58, [R1+0x58] ;  /* 0x00005800013a7983 */ /* 0x000ea40000300a00 */
        /* <DEDUP_REMOVED lines=15> */
[----:B------:R-:W2:Y:S01]  /*6ad40*/  LDL.LU R47, [R1+0xd9c] ;  /* 0x000d9c00012f7983 */ /* 0x000ea20000300800 */
[C---:B---3--:R-:W-:Y:S11]  /*6ad50*/  HMMA.16816.F32 R8, R12.reuse, R18, R8 ;  /* 0x000000120c08723c */ /* 0x048ff60000001808 */
[----:B------:R-:W-:Y:S11]  /*6ad60*/  @!UPT UIADD3 URZ, URZ, URZ, URZ ;  /* 0x0000003f3f3ff290 */ /* 0x000ff6000fffe03f */
[----:B------:R-:W-:Y:S01]  /*6ad70*/  @!UPT UIADD3 URZ, URZ, URZ, URZ ;  /* 0x0000003f3f3ff290 */ /* 0x000fe2000fffe03f */
[----:B------:R-:W-:Y:S01]  /*6ad80*/  STL.64 [R1+0x760], R8 ;  /* 0x0007600801007387 */ /* 0x000fe20000100a00 */
[----:B------:R0:W-:Y:S03]  /*6ad90*/  STL.64 [R1+0x768], R10 ;  /* 0x0007680a01007387 */ /* 0x0001e60000100a00 */
[----:B0-----:R-:W4:Y:S01]  /*6ada0*/  LDL.LU.64 R10, [R1+0x34a8] ;  /* 0x0034a800010a7983 */ /* 0x001f220000300a00 */
[C---:B--2---:R-:W-:Y:S08]  /*6adb0*/  HMMA.16816.F32 R20, R12.reuse, R30, R20 ;  /* 0x0000001e0c14723c */ /* 0x044ff00000001814 */
[C---:B----4-:R-:W-:Y:S11]  /*6adc0*/  HMMA.16816.F32 R48, R12.reuse, R10, R48 ;  /* 0x0000000a0c30723c */ /* 0x050ff60000001830 */
        /* <DEDUP_REMOVED lines=10> */
[----:B0-----:R-:W3:Y:S02]  /*6ae70*/  LDL.LU.64 R22, [R1+0x34a0] ;  /* 0x0034a00001167983 */ /* 0x001ee40000300a00 */
[C---:B---3--:R-:W-:Y:S02]  /*6ae80*/  HMMA.16816.F32 R20, R12.reuse, R22, R4 ;  /* 0x000000160c14723c */ /* 0x048fe40000001804 */
        /* <DEDUP_REMOVED lines=8> */
[C---:B---3--:R-:W-:Y:S01]  /*6af10*/  HMMA.16816.F32 R4, R12.reuse, R6, R32 ;  /* 0x000000060c04723c */ /* 0x048fe20000001820 */
[----:B------:R-:W3:Y:S11]  /*6af20*/  LDL.LU.64 R34, [R1+0x3490] ;  /* 0x0034900001227983 */ /* 0x000ef60000300a00 */
[----:B------:R-:W-:Y:S11]  /*6af30*/  @!UPT UIADD3 URZ, URZ, URZ, URZ ;  /* 0x0000003f3f3ff290 */ /* 0x000ff6000fffe03f */
[----:B------:R-:W-:Y:S01]  /*6af40*/  STL.64 [R1+0x7a0], R4 ;  /* 0x0007a00401007387 */ /* 0x000fe20000100a00 */
[----:B------:R0:W-:Y:S03]  /*6af50*/  STL.64 [R1+0x7a8], R6 ;  /* 0x0007a80601007387 */ /* 0x0001e60000100a00 */
[----:B0-----:R-:W2:Y:S01]  /*6af60*/  LDL.LU.64 R6, [R1+0x3488] ;  /* 0x0034880001067983 */ /* 0x001ea20000300a00 */
[----:B------:R-:W2:Y:S01]  /*6af70*/  LDL.LU.64 R4, [R1+0x3480] ;  /* 0x0034800001047983 */ /* 0x000ea20000300a00 */
[C---:B---3--:R-:W-:Y:S02]  /*6af80*/  HMMA.16816.F32 R32, R12.reuse, R34, R52 ;  /* 0x000000220c20723c */ /* 0x048fe40000001834 */
[----:B------:R-:W3:Y:S01]  /*6af90*/  LDL.LU.64 R54, [R1+0x3478] ;  /* 0x0034780001367983 */ /* 0x000ee20000300a00 */
[----:B------:R-:W3:Y:S11]  /*6afa0*/  LDL.LU.64 R52, [R1+0x3470] ;  /* 0x0034700001347983 */ /* 0x000ef60000300a00 */
[----:B------:R-:W-:Y:S09]  /*6afb0*/  @!UPT UIADD3 URZ, URZ, URZ, URZ ;  /* 0x0000003f3f3ff290 */ /* 0x000ff2000fffe03f */
[----:B------:R-:W-:Y:S01]  /*6afc0*/  STL.64 [R1+0x840], R32 ;  /* 0x0008402001007387 */ /* 0x000fe20000100a00 */
[----:B------:R0:W-:Y:S03]  /*6afd0*/  STL.64 [R1+0x848], R34 ;  /* 0x0008482201007387 */ /* 0x0001e60000100a00 */
[----:B0-----:R-:W3:Y:S01]  /*6afe0*/  LDL.LU.64 R34, [R1+0x3468] ;  /* 0x0034680001227983 */ /* 0x001ee20000300a00 */
[C---:B--2---:R-:W-:Y:S01]  /*6aff0*/  HMMA.16816.F32 R4, R12.reuse, R58, R4 ;  /* 0x0000003a0c04723c */ /* 0x044fe20000001804 */
[----:B------:R-:W-:Y:S11]  /*6b000*/  IMAD.MOV.U32 R3, RZ, RZ, R59 ;  /* 0x000000ffff037224 */ /* 0x000ff600078e003b */
[----:B------:R-:W-:Y:S11]  /*6b010*/  @!UPT UIADD3 URZ, URZ, URZ, URZ ;  /* 0x0000003f3f3ff290 */ /* 0x000ff6000fffe03f */
[----:B------:R0:W-:Y:S01]  /*6b020*/  STL.64 [R1+0x830], R4 ;  /* 0x0008300401007387 */ /* 0x0001e20000100a00 */
[----:B------:R1:W-:Y:S02]  /*6b030*/  STL.64 [R1+0x838], R6 ;  /* 0x0008380601007387 */ /* 0x0003e40000100a00 */
[----:B0-----:R-:W-:Y:S01]  /*6b040*/  IMAD.MOV.U32 R4, RZ, RZ, R58 ;  /* 0x000000ffff047224 */ /* 0x001fe200078e003a */
[----:B-1----:R-:W2:Y:S01]  /*6b050*/  LDL.LU.64 R6, [R1+0x3460] ;  /* 0x0034600001067983 */ /* 0x002ea20000300a00 */
[----:B------:R-:W2:Y:S02]  /*6b060*/  LDL.LU.64 R58, [R1+0x3458] ;  /* 0x00345800013a7983 */ /* 0x000ea40000300a00 */
[----:B------:R-:W2:Y:S01]  /*6b070*/  LDL.LU.64 R56, [R1+0x3450] ;  /* 0x0034500001387983 */ /* 0x000ea20000300a00 */
[C---:B---3--:R-:W-:Y:S01]  /*6b080*/  HMMA.16816.F32 R32, R12.reuse, R34, R52 ;  /* 0x000000220c20723c */ /* 0x048fe20000001834 */
[----:B------:R-:W3:Y:S01]  /*6b090*/  LDL.LU.64 R54, [R1+0x3448] ;  /* 0x0034480001367983 */ /* 0x000ee20000300a00 */
[----:B------:R-:W2:Y:S11]  /*6b0a0*/  LDL.LU.64 R52, [R1+0x3440] ;  /* 0x0034400001347983 */ /* 0x000eb60000300a00 */
        /* <DEDUP_REMOVED lines=43> */
[----:B------:R-:W2:Y:S02]  /*6b360*/  LDL.LU.64 R48, [R1+0x3410] ;  /* 0x0034100001307983 */ /* 0x000ea40000300a00 */
[----:B------:R0:W-:Y:S02]  /*6b370*/  STL.64 [R1+0x3388], R46 ;  /* 0x0033882e01007387 */ /* 0x0001e40000100a00 */
[----:B------:R-:W3:Y:S01]  /*6b380*/  LDL.LU R44, [R1+0xd60] ;  /* 0x000d6000012c7983 */ /* 0x000ee20000300800 */
[----:B------:R-:W3:Y:S04]  /*6b390*/  LDL.LU R45, [R1+0xd64] ;  /* 0x000d6400012d7983 */ /* 0x000ee80000300800 */
        /* <DEDUP_REMOVED lines=8> */
[----:B------:R-:W4:Y:S01]  /*6b420*/  LDL.LU.64 R20, [R1+0x3400] ;  /* 0x0034000001147983 */ /* 0x000f220000300a00 */
[C---:B---3--:R-:W-:Y:S08]  /*6b430*/  HMMA.16816.F32 R44, R12.reuse, R54, R44 ;  /* 0x000000360c2c723c */ /* 0x048ff0000000182c */
[----:B------:R-:W-:Y:S01]  /*6b440*/  HMMA.16816.F32 R12, R12, R58, R40 ;  /* 0x0000003a0c0c723c */ /* 0x000fe20000001828 */
[----:B------:R-:W-:Y:S01]  /*6b450*/  STL.64 [R1+0x33b0], R50 ;  /* 0x0033b03201007387 */ /* 0x000fe20000100a00 */
[----:B--2---:R-:W-:Y:S02]  /*6b460*/  STL.64 [R1+0x33a8], R48 ;  /* 0x0033a83001007387 */ /* 0x004fe40000100a00 */
[----:B------:R-:W-:Y:S02]  /*6b470*/  STL.64 [R1+0x33c0], R54 ;  /* 0x0033c03601007387 */ /* 0x000fe40000100a00 */
[----:B------:R-:W-:Y:S09]  /*6b480*/  STL.64 [R1+0x33b8], R52 ;  /* 0x0033b83401007387 */ /* 0x000ff20000100a00 */
[----:B------:R-:W-:Y:S01]  /*6b490*/  STL.64 [R1+0x7c0], R44 ;  /* 0x0007c02c01007387 */ /* 0x000fe20000100a00 */
[----:B------:R-:W-:Y:S02]  /*6b4a0*/  STL.64 [R1+0x7c8], R46 ;  /* 0x0007c82e01007387 */ /* 0x000fe40000100a00 */
[----:B------:R-:W-:Y:S02]  /*6b4b0*/  STL.64 [R1+0x33d0], R58 ;  /* 0x0033d03a01007387 */ /* 0x000fe40000100a00 */
[----:B------:R-:W-:Y:S03]  /*6b4c0*/  STL.64 [R1+0x33c8], R56 ;  /* 0x0033c83801007387 */ /* 0x000fe60000100a00 */
[----:B------:R-:W-:Y:S01]  /*6b4d0*/  STL.64 [R1+0x7b0], R12 ;  /* 0x0007b00c01007387 */ /* 0x000fe20000100a00 */
[----:B------:R0:W-:Y:S02]  /*6b4e0*/  STL.64 [R1+0x7b8], R14 ;  /* 0x0007b80e01007387 */ /* 0x0001e40000100a00 */
[----:B------:R1:W-:Y:S02]  /*6b4f0*/  STL.64 [R1+0x33d8], R6 ;  /* 0x0033d80601007387 */ /* 0x0003e40000100a00 */
[----:B0-----:R-:W-:Y:S01]  /*6b500*/  IMAD.MOV.U32 R14, RZ, RZ, R4 ;  /* 0x000000ffff0e7224 */ /* 0x001fe200078e0004 */
[C---:B----4-:R-:W-:Y:S08]  /*6b510*/  HMMA.16816.F32 R36, R20.reuse, R6, R36 ;  /* 0x000000061424723c */ /* 0x050ff00000001824 */
[C---:B------:R-:W-:Y:S08]  /*6b520*/  HMMA.16816.F32 R32, R20.reuse, R18, R32 ;  /* 0x000000121420723c */ /* 0x040ff00000001820 */
[C---:B-1----:R-:W-:Y:S07]  /*6b530*/  HMMA.16816.F32 R4, R20.reuse, R10, R24 ;  /* 0x0000000a1404723c */ /* 0x042fee0000001818 */
[----:B------:R-:W-:Y:S01]  /*6b540*/  STL.64 [R1+0xac0], R36 ;  /* 0x000ac02401007387 */ /* 0x000fe20000100a00 */
[----:B------:R-:W-:Y:S02]  /*6b550*/  STL.64 [R1+0xac8], R38 ;  /* 0x000ac82601007387 */ /* 0x000fe40000100a00 */
[----:B------:R-:W2:Y:S05]  /*6b560*/  LDL.LU R48, [R1+0x4e0] ;  /* 0x0004e00001307983 */ /* 0x000eaa0000300800 */
[----:B------:R-:W-:Y:S01]  /*6b570*/  STL.64 [R1+0xb60], R32 ;  /* 0x000b602001007387 */ /* 0x000fe20000100a00 */
[----:B------:R-:W-:Y:S07]  /*6b580*/  STL.64 [R1+0xb68], R34 ;  /* 0x000b682201007387 */ /* 0x000fee0000100a00 */
[----:B------:R-:W-:Y:S02]  /*6b590*/  STL.64 [R1+0xb70], R4 ;  /* 0x000b700401007387 */ /* 0x000fe40000100a00 */
[----:B------:R-:W-:Y:S02]  /*6b5a0*/  STL.64 [R1+0xb78], R6 ;  /* 0x000b780601007387 */ /* 0x000fe40000100a00 */
[----:B------:R-:W2:Y:S01]  /*6b5b0*/  LDL.LU R49, [R1+0x4e4] ;  /* 0x0004e40001317983 */ /* 0x000ea20000300800 */
[----:B------:R-:W3:Y:S01]  /*6b5c0*/  LDL.LU R50, [R1+0x4e8] ;  /* 0x0004e80001327983 */ /* 0x000ee20000300800 */
[----:B------:R-:W3:Y:S02]  /*6b5d0*/  LDL.LU R51, [R1+0x4ec] ;  /* 0x0004ec0001337983 */ /* 0x000ee40000300800 */
[----:B------:R-:W4:Y:S02]  /*6b5e0*/  LDL.LU R44, [R1+0x530] ;  /* 0x00053000012c7983 */ /* 0x000f240000300800 */
[----:B------:R-:W4:Y:S01]  /*6b5f0*/  LDL.LU R45, [R1+0x534] ;  /* 0x00053400012d7983 */ /* 0x000f220000300800 */
[----:B------:R-:W4:Y:S01]  /*6b600*/  LDL.LU R46, [R1+0x538] ;  /* 0x00053800012e7983 */ /* 0x000f220000300800 */
[----:B------:R-:W4:Y:S03]  /*6b610*/  LDL.LU R47, [R1+0x53c] ;  /* 0x00053c00012f7983 */ /* 0x000f260000300800 */
[----:B---3--:R-:W-:Y:S01]  /*6b620*/  STL.64 [R1+0x33e8], R50 ;  /* 0x0033e83201007387 */ /* 0x008fe20000100a00 */
[----:B--2---:R-:W-:Y:S02]  /*6b630*/  STL.64 [R1+0x33e0], R48 ;  /* 0x0033e03001007387 */ /* 0x004fe40000100a00 */
[----:B------:R-:W2:Y:S02]  /*6b640*/  LDL.LU R24, [R1+0x510] ;  /* 0x0005100001187983 */ /* 0x000ea40000300800 */
[----:B------:R-:W2:Y:S01]  /*6b650*/  LDL.LU R25, [R1+0x514] ;  /* 0x0005140001197983 */ /* 0x000ea20000300800 */
[----:B------:R-:W3:Y:S01]  /*6b660*/  LDL.LU R26, [R1+0x518] ;  /* 0x00051800011a7983 */ /* 0x000ee20000300800 */
[----:B------:R-:W3:Y:S01]  /*6b670*/  LDL.LU R27, [R1+0x51c] ;  /* 0x00051c00011b7983 */ /* 0x000ee20000300800 */
[C---:B----4-:R-:W-:Y:S02]  /*6b680*/  HMMA.16816.F32 R44, R20.reuse, R30, R44 ;  /* 0x0000001e142c723c */ /* 0x050fe4000000182c */
[----:B---3--:R-:W-:Y:S01]  /*6b690*/  STL.64 [R1+0x33f8], R26 ;  /* 0x0033f81a01007387 */ /* 0x008fe20000100a00 */
[----:B--2---:R0:W-:Y:S03]  /*6b6a0*/  STL.64 [R1+0x33f0], R24 ;  /* 0x0033f01801007387 */ /* 0x0041e60000100a00 */
[----:B0-----:R-:W2:Y:S01]  /*6b6b0*/  LDL.LU R24, [R1+0x520] ;  /* 0x0005200001187983 */ /* 0x001ea20000300800 */
[----:B------:R-:W2:Y:S02]  /*6b6c0*/  LDL.LU R25, [R1+0x524] ;  /* 0x0005240001197983 */ /* 0x000ea40000300800 */
[----:B------:R-:W2:Y:S02]  /*6b6d0*/  LDL.LU R26, [R1+0x528] ;  /* 0x00052800011a7983 */ /* 0x000ea40000300800 */
[----:B------:R-:W2:Y:S01]  /*6b6e0*/  LDL.LU R27, [R1+0x52c] ;  /* 0x00052c00011b7983 */ /* 0x000ea20000300800 */
[----:B------:R-:W2:Y:S01]  /*6b6f0*/  LDL.LU.64 R50, [R1+0x88] ;  /* 0x0000880001327983 */ /* 0x000ea20000300a00 */
[----:B------:R-:W3:Y:S02]  /*6b700*/  LDL.LU.64 R6, [R1+0x78] ;  /* 0x0000780001067983 */ /* 0x000ee40000300a00 */
[----:B------:R-:W4:Y:S02]  /*6b710*/  LDL.LU.64 R58, [R1+0x68] ;  /* 0x00006800013a7983 */ /* 0x000f240000300a00 */
[----:B------:R-:W3:Y:S01]  /*6b720*/  LDL.LU R52, [R1+0x4f0] ;  /* 0x0004f00001347983 */ /* 0x000ee20000300800 */
[----:B------:R-:W3:Y:S01]  /*6b730*/  LDL.LU R53, [R1+0x4f4] ;  /* 0x0004f40001357983 */ /* 0x000ee20000300800 */
[----:B------:R-:W3:Y:S02]  /*6b740*/  LDL.LU R54, [R1+0x4f8] ;  /* 0x0004f80001367983 */ /* 0x000ee40000300800 */
[----:B------:R-:W3:Y:S02]  /*6b750*/  LDL.LU R55, [R1+0x4fc] ;  /* 0x0004fc0001377983 */ /* 0x000ee40000300800 */
[----:B------:R-:W3:Y:S01]  /*6b760*/  LDL.LU.64 R34, [R1+0x48] ;  /* 0x0000480001227983 */ /* 0x000ee20000300a00 */
        /* <DEDUP_REMOVED lines=8> */
[----:B------:R0:W-:Y:S01]  /*6b7f0*/  STL.64 [R1+0x3370], R10 ;  /* 0x0033700a01007387 */ /* 0x0001e20000100a00 */
[----:B------:R-:W4:Y:S02]  /*6b800*/  LDL.LU R8, [R1+0x500] ;  /* 0x0005000001087983 */ /* 0x000f240000300800 */
[----:B------:R-:W4:Y:S02]  /*6b810*/  LDL.LU R9, [R1+0x504] ;  /* 0x0005040001097983 */ /* 0x000f240000300800 */
[----:B------:R-:W-:Y:S01]  /*6b820*/  IMAD.MOV.U32 R16, RZ, RZ, R30 ;  /* 0x000000ffff107224 */ /* 0x000fe200078e001e */
[----:B0-----:R-:W4:Y:S01]  /*6b830*/  LDL.LU R10, [R1+0x508] ;  /* 0x00050800010a7983 */ /* 0x001f220000300800 */
[----:B------:R-:W4:Y:S02]  /*6b840*/  LDL.LU R11, [R1+0x50c] ;  /* 0x00050c00010b7983 */ /* 0x000f240000300800 */
[----:B------:R0:W-:Y:S02]  /*6b850*/  STL.64 [R1+0xb80], R44 ;  /* 0x000b802c01007387 */ /* 0x0001e40000100a00 */
        /* <DEDUP_REMOVED lines=9> */
[----:B------:R-:W3:Y:S02]  /*6b8f0*/  LDL.LU R31, [R1+0x4ac] ;  /* 0x0004ac00011f7983 */ /* 0x000ee40000300800 */
[----:B------:R-:W-:Y:S01]  /*6b900*/  IMAD.MOV.U32 R15, RZ, RZ, R3 ;  /* 0x000000ffff0f7224 */ /* 0x000fe200078e0003 */
        /* <DEDUP_REMOVED lines=9> */
[----:B------:R-:W2:Y:S01]  /*6b9a0*/  LDL.LU.64 R48, [R1+0x33e0] ;  /* 0x0033e00001307983 */ /* 0x000ea20000300a00 */
[C---:B----4-:R-:W-:Y:S08]  /*6b9b0*/  HMMA.16816.F32 R8, R20.reuse, R58, R8 ;  /* 0x0000003a1408723c */ /* 0x050ff00000001808 */
[----:B---3--:R-:W-:Y:S01]  /*6b9c0*/  HMMA.16816.F32 R52, R20, R14, R52 ;  /* 0x0000000e1434723c */ /* 0x008fe20000001834 */
[----:B------:R-:W-:-:S07]  /*6b9d0*/  IMAD.MOV.U32 R17, RZ, RZ, R7 ;  /* 0x000000ffff117224 */ /* 0x000fce00078e0007 */
[C---:B--2---:R-:W-:Y:S08]  /*6b9e0*/  HMMA.16816.F32 R24, R20.reuse, R6, R24 ;  /* 0x000000061418723c */ /* 0x044ff00000001818 */
[----:B------:R-:W-:Y:S11]  /*6b9f0*/  HMMA.16816.F32 R48, R20, R34, R48 ;  /* 0x000000221430723c */ /* 0x000ff60000001830 */
[----:B------:R-:W-:Y:S04]  /*6ba00*/  @!UPT UIADD3 URZ, URZ, URZ, URZ ;  /* 0x0000003f3f3ff290 */ /* 0x000fe8000fffe03f */
[----:B------:R0:W-:Y:S01]  /*6ba10*/  STL.64 [R1+0xba0], R24 ;  /* 0x000ba01801007387 */ /* 0x0001e20000100a00 */
[----:B------:R-:W-:Y:S02]  /*6ba20*/  STL.64 [R1+0xba8], R26 ;  /* 0x000ba81a01007387 */ /* 0x000fe40000100a00 */
[----:B0-----:R-:W-:Y:S02]  /*6ba30*/  IMAD.MOV.U32 R24, RZ, RZ, R6 ;  /* 0x000000ffff187224 */ /* 0x001fe400078e0006 */
[----:B------:R-:W2:Y:S01]  /*6ba40*/  LDL.LU.64 R6, [R1+0x33d8] ;  /* 0x0033d80001067983 */ /* 0x000ea20000300a00 */
[----:B------:R0:W-:Y:S02]  /*6ba50*/  STL.64 [R1+0xc30], R8 ;  /* 0x000c300801007387 */ /* 0x0001e40000100a00 */
[----:B------:R1:W-:Y:S02]  /*6ba60*/  STL.64 [R1+0xc38], R10 ;  /* 0x000c380a01007387 */ /* 0x0003e40000100a00 */
[----:B0-----:R-:W-:-:S02]  /*6ba70*/  IMAD.MOV.U32 R9, RZ, RZ, R58 ;  /* 0x000000ffff097224 */ /* 0x001fc400078e003a */
[----:B------:R-:W-:Y:S02]  /*6ba80*/  IMAD.MOV.U32 R8, RZ, RZ, R59 ;  /* 0x000000ffff087224 */ /* 0x000fe400078e003b */
[----:B------:R-:W3:Y:S01]  /*6ba90*/  LDL.LU.64 R58, [R1+0x33d0] ;  /* 0x0033d000013a7983 */ /* 0x000ee20000300a00 */
[----:B------:R-:W4:Y:S02]  /*6baa0*/  LDL.LU.64 R56, [R1+0x33c8] ;  /* 0x0033c80001387983 */ /* 0x000f240000300a00 */
[----:B------:R-:W-:Y:S02]  /*6bab0*/  STL.64 [R1+0xc20], R52 ;  /* 0x000c203401007387 */ /* 0x000fe40000100a00 */
[----:B------:R0:W-:Y:S02]  /*6bac0*/  STL.64 [R1+0xc28], R54 ;  /* 0x000c283601007387 */ /* 0x0001e40000100a00 */
[----:B-1----:R-:W-:Y:S02]  /*6bad0*/  IMAD.MOV.U32 R11, RZ, RZ, R34 ;  /* 0x000000ffff0b7224 */ /* 0x002fe400078e0022 */
[----:B------:R-:W-:Y:S01]  /*6bae0*/  IMAD.MOV.U32 R10, RZ, RZ, R35 ;  /* 0x000000ffff0a7224 */ /* 0x000fe200078e0023 */
[----:B0-----:R-:W2:Y:S01]  /*6baf0*/  LDL.LU.64 R54, [R1+0x33c0] ;  /* 0x0033c00001367983 */ /* 0x001ea20000300a00 */
[----:B------:R-:W2:Y:S02]  /*6bb00*/  LDL.LU.64 R52, [R1+0x33b8] ;  /* 0x0033b80001347983 */ /* 0x000ea40000300a00 */
[----:B------:R-:W-:Y:S02]  /*6bb10*/  STL.64 [R1+0x3318], R14 ;  /* 0x0033180e01007387 */ /* 0x000fe40000100a00 */
[----:B------:R-:W-:Y:S01]  /*6bb20*/  STL.64 [R1+0xc10], R48 ;  /* 0x000c103001007387 */ /* 0x000fe20000100a00 */
[----:B------:R0:W-:Y:S04]  /*6bb30*/  STL.64 [R1+0xc18], R50 ;  /* 0x000c183201007387 */ /* 0x0001e80000100a00 */
        /* <DEDUP_REMOVED lines=47> */
[----:B------:R-:W4:Y:S01]  /*6be30*/  LDL.LU R47, [R1+0x49c] ;  /* 0x00049c00012f7983 */ /* 0x000f220000300800 */
[----:B---3--:R-:W-:Y:S01]  /*6be40*/  HMMA.16816.F32 R40, R20, R54, R40 ;  /* 0x000000361428723c */ /* 0x008fe20000001828 */
[----:B------:R-:W-:Y:S01]  /*6be50*/  STL.64 [R1+0x3330], R50 ;  /* 0x0033303201007387 */ /* 0x000fe20000100a00 */
[----:B------:R-:W-:Y:S06]  /*6be60*/  STL.64 [R1+0x3328], R48 ;  /* 0x0033283001007387 */ /* 0x000fec0000100a00 */
[----:B--2---:R-:W-:Y:S08]  /*6be70*/  HMMA.16816.F32 R4, R28, R6, R32 ;  /* 0x000000061c04723c */ /* 0x004ff00000001820 */
[C---:B----4-:R-:W-:Y:S08]  /*6be80*/  HMMA.16816.F32 R44, R20.reuse, R50, R44 ;  /* 0x00000032142c723c */ /* 0x050ff0000000182c */
        /* <DEDUP_REMOVED lines=10> */
[----:B------:R0:W-:Y:S01]  /*6bf30*/  STL.64 [R1+0xbb0], R20 ;  /* 0x000bb01401007387 */ /* 0x0001e20000100a00 */
[----:B------:R-:W-:Y:S02]  /*6bf40*/  STL.64 [R1+0xbb8], R22 ;  /* 0x000bb81601007387 */ /* 0x000fe40000100a00 */
[----:B------:R1:W-:Y:S02]  /*6bf50*/  STL.64 [R1+0xed0], R4 ;  /* 0x000ed00401007387 */ /* 0x0003e40000100a00 */
[----:B------:R2:W-:Y:S02]  /*6bf60*/  STL.64 [R1+0xed8], R6 ;  /* 0x000ed80601007387 */ /* 0x0005e40000100a00 */
[----:B0-----:R-:W-:-:S02]  /*6bf70*/  IMAD.MOV.U32 R20, RZ, RZ, R4 ;  /* 0x000000ffff147224 */ /* 0x001fc400078e0004 */
[----:B------:R-:W-:Y:S01]  /*6bf80*/  IMAD.MOV.U32 R21, RZ, RZ, R5 ;  /* 0x000000ffff157224 */ /* 0x000fe200078e0005 */
[----:B-1----:R-:W3:Y:S01]  /*6bf90*/  LDL.LU R4, [R1+0x3d0] ;  /* 0x0003d00001047983 */ /* 0x002ee20000300800 */
[----:B------:R-:W3:Y:S02]  /*6bfa0*/  LDL.LU R5, [R1+0x3d4] ;  /* 0x0003d40001057983 */ /* 0x000ee40000300800 */
[----:B--2---:R-:W2:Y:S02]  /*6bfb0*/  LDL.LU R6, [R1+0x3d8] ;  /* 0x0003d80001067983 */ /* 0x004ea40000300800 */
[----:B------:R-:W2:Y:S02]  /*6bfc0*/  LDL.LU R7, [R1+0x3dc] ;  /* 0x0003dc0001077983 */ /* 0x000ea40000300800 */
[----:B------:R-:W-:Y:S02]  /*6bfd0*/  IMAD.MOV.U32 R34, RZ, RZ, R11 ;  /* 0x000000ffff227224 */ /* 0x000fe400078e000b */
[----:B------:R-:W-:Y:S01]  /*6bfe0*/  IMAD.MOV.U32 R35, RZ, RZ, R10 ;  /* 0x000000ffff237224 */ /* 0x000fe200078e000a */
[----:B--2---:R-:W-:Y:S01]  /*6bff0*/  STL.64 [R1+0x3350], R6 ;  /* 0x0033500601007387 */ /* 0x004fe20000100a00 */
[----:B---3--:R-:W-:Y:S03]  /*6c000*/  STL.64 [R1+0x3348], R4 ;  /* 0x0033480401007387 */ /* 0x008fe60000100a00 */
[----:B------:R-:W-:Y:S02]  /*6c010*/  STL.64 [R1+0x3358], R34 ;  /* 0x0033582201007387 */ /* 0x000fe40000100a00 */
[----:B------:R-:W2:Y:S01]  /*6c020*/  LDL.LU R40, [R1+0x3f0] ;  /* 0x0003f00001287983 */ /* 0x000ea20000300800 */
[----:B------:R-:W2:Y:S01]  /*6c030*/  LDL.LU R41, [R1+0x3f4] ;  /* 0x0003f40001297983 */ /* 0x000ea20000300800 */
[----:B------:R-:W3:Y:S02]  /*6c040*/  LDL.LU R42, [R1+0x3f8] ;  /* 0x0003f800012a7983 */ /* 0x000ee40000300800 */
[----:B------:R-:W3:Y:S02]  /*6c050*/  LDL.LU R43, [R1+0x3fc] ;  /* 0x0003fc00012b7983 */ /* 0x000ee40000300800 */
[----:B------:R-:W-:-:S02]  /*6c060*/  IMAD.MOV.U32 R15, RZ, RZ, R8 ;  /* 0x000000ffff0f7224 */ /* 0x000fc400078e0008 */
[----:B------:R-:W-:Y:S02]  /*6c070*/  IMAD.MOV.U32 R14, RZ, RZ, R9 ;  /* 0x000000ffff0e7224 */ /* 0x000fe400078e0009 */
[----:B------:R-:W-:Y:S01]  /*6c080*/  IMAD.MOV.U32 R50, RZ, RZ, R24 ;  /* 0x000000ffff327224 */ /* 0x000fe200078e0018 */
[----:B---3--:R-:W-:Y:S01]  /*6c090*/  STL.64 [R1+0x3368], R42 ;  /* 0x0033682a01007387 */ /* 0x008fe20000100a00 */
[----:B--2---:R0:W-:Y:S02]  /*6c0a0*/  STL.64 [R1+0x3360], R40 ;  /* 0x0033602801007387 */ /* 0x0041e40000100a00 */
        /* <DEDUP_REMOVED lines=12> */
[----:B0-----:R-:W3:Y:S02]  /*6c170*/  LDL.LU R40, [R1+0x430] ;  /* 0x0004300001287983 */ /* 0x001ee40000300800 */
[----:B------:R-:W3:Y:S01]  /*6c180*/  LDL.LU R41, [R1+0x434] ;  /* 0x0004340001297983 */ /* 0x000ee20000300800 */
        /* <DEDUP_REMOVED lines=11> */
[----:B------:R-:W4:Y:S02]  /*6c240*/  LDL.LU R37, [R1+0x3e4] ;  /* 0x0003e40001257983 */ /* 0x000f240000300800 */
[----:B------:R-:W-:-:S02]  /*6c250*/  IMAD.MOV.U32 R51, RZ, RZ, R17 ;  /* 0x000000ffff337224 */ /* 0x000fc400078e0011 */
[----:B------:R-:W-:Y:S01]  /*6c260*/  IMAD.MOV.U32 R54, RZ, RZ, R16 ;  /* 0x000000ffff367224 */ /* 0x000fe200078e0010 */
[----:B------:R-:W4:Y:S01]  /*6c270*/  LDL.LU R38, [R1+0x3e8] ;  /* 0x0003e80001267983 */ /* 0x000f220000300800 */
[----:B------:R-:W4:Y:S01]  /*6c280*/  LDL.LU R39, [R1+0x3ec] ;  /* 0x0003ec0001277983 */ /* 0x000f220000300800 */
[----:B--2---:R-:W-:Y:S02]  /*6c290*/  HMMA.16816.F32 R16, R28, R18, R8 ;  /* 0x000000121c10723c */ /* 0x004fe40000001808 */
[----:B------:R-:W2:Y:S01]  /*6c2a0*/  LDL.LU.64 R10, [R1+0x3370] ;  /* 0x00337000010a7983 */ /* 0x000ea20000300a00 */
[----:B------:R-:W-:Y:S02]  /*6c2b0*/  IMAD.MOV.U32 R55, RZ, RZ, R13 ;  /* 0x000000ffff377224 */ /* 0x000fe400078e000d */
[----:B------:R-:W-:Y:S02]  /*6c2c0*/  IMAD.MOV.U32 R6, RZ, RZ, R12 ;  /* 0x000000ffff067224 */ /* 0x000fe400078e000c */
[----:B------:R-:W-:-:S03]  /*6c2d0*/  IMAD.MOV.U32 R7, RZ, RZ, R3 ;  /* 0x000000ffff077224 */ /* 0x000fc600078e0003 */
[C---:B---3--:R-:W-:Y:S08]  /*6c2e0*/  HMMA.16816.F32 R52, R28.reuse, R54, R40 ;  /* 0x000000361c34723c */ /* 0x048ff00000001828 */
[C---:B----4-:R-:W-:Y:S08]  /*6c2f0*/  HMMA.16816.F32 R4, R28.reuse, R6, R32 ;  /* 0x000000061c04723c */ /* 0x050ff00000001820 */
[----:B------:R-:W-:Y:S01]  /*6c300*/  HMMA.16816.F32 R48, R28, R50, R56 ;  /* 0x000000321c30723c */ /* 0x000fe20000001838 */
[----:B------:R0:W-:Y:S01]  /*6c310*/  STL.64 [R1+0xf60], R16 ;  /* 0x000f601001007387 */ /* 0x0001e20000100a00 */
[----:B------:R-:W-:-:S02]  /*6c320*/  IMAD.MOV.U32 R23, RZ, RZ, R17 ;  /* 0x000000ffff177224 */ /* 0x000fc400078e0011 */
[----:B------:R1:W-:Y:S02]  /*6c330*/  STL.64 [R1+0xf68], R18 ;  /* 0x000f681201007387 */ /* 0x0003e40000100a00 */
[----:B------:R-:W-:Y:S02]  /*6c340*/  IMAD.MOV.U32 R22, RZ, RZ, R16 ;  /* 0x000000ffff167224 */ /* 0x000fe400078e0010 */
[----:B0-----:R-:W3:Y:S01]  /*6c350*/  LDL.LU R16, [R1+0x3a0] ;  /* 0x0003a00001107983 */ /* 0x001ee20000300800 */
[----:B------:R-:W3:Y:S02]  /*6c360*/  LDL.LU R17, [R1+0x3a4] ;  /* 0x0003a40001117983 */ /* 0x000ee40000300800 */
[----:B-1----:R-:W3:Y:S02]  /*6c370*/  LDL.LU R18, [R1+0x3a8] ;  /* 0x0003a80001127983 */ /* 0x002ee40000300800 */
[----:B------:R-:W3:Y:S01]  /*6c380*/  LDL.LU R19, [R1+0x3ac] ;  /* 0x0003ac0001137983 */ /* 0x000ee20000300800 */
[----:B------:R-:W-:Y:S01]  /*6c390*/  STL.64 [R1+0x32e8], R22 ;  /* 0x0032e81601007387 */ /* 0x000fe20000100a00 */
[----:B------:R0:W-:Y:S01]  /*6c3a0*/  STL.64 [R1+0x32e0], R20 ;  /* 0x0032e01401007387 */ /* 0x0001e20000100a00 */
[C---:B------:R-:W-:Y:S02]  /*6c3b0*/  HMMA.16816.F32 R12, R28.reuse, R14, R44 ;  /* 0x0000000e1c0c723c */ /* 0x040fe4000000182c */
[----:B0-----:R-:W4:Y:S01]  /*6c3c0*/  LDL.LU R20, [R1+0x3b0] ;  /* 0x0003b00001147983 */ /* 0x001f220000300800 */
[----:B------:R-:W4:Y:S02]  /*6c3d0*/  LDL.LU R21, [R1+0x3b4] ;  /* 0x0003b40001157983 */ /* 0x000f240000300800 */
[----:B------:R-:W4:Y:S02]  /*6c3e0*/  LDL.LU R22, [R1+0x3b8] ;  /* 0x0003b80001167983 */ /* 0x000f240000300800 */
[----:B------:R-:W4:Y:S01]  /*6c3f0*/  LDL.LU R23, [R1+0x3bc] ;  /* 0x0003bc0001177983 */ /* 0x000f220000300800 */
[----:B--2---:R-:W-:Y:S07]  /*6c400*/  HMMA.16816.F32 R8, R28, R10, R24 ;  /* 0x0000000a1c08723c */ /* 0x004fee0000001818 */
[----:B------:R-:W-:-:S02]  /*6c410*/  IMAD.MOV.U32 R26, RZ, RZ, R52 ;  /* 0x000000ffff1a7224 */ /* 0x000fc400078e0034 */
[----:B------:R-:W-:Y:S11]  /*6c420*/  IMAD.MOV.U32 R27, RZ, RZ, R53 ;  /* 0x000000ffff1b7224 */ /* 0x000ff600078e0035 */
[----:B------:R-:W-:Y:S03]  /*6c430*/  @!UPT UIADD3 URZ, URZ, URZ, URZ ;  /* 0x0000003f3f3ff290 */ /* 0x000fe6000fffe03f */
[----:B------:R-:W-:Y:S01]  /*6c440*/  STL.64 [R1+0xf70], R8 ;  /* 0x000f700801007387 */ /* 0x000fe20000100a00 */
[----:B------:R0:W-:Y:S03]  /*6c450*/  STL.64 [R1+0xf78], R10 ;  /* 0x000f780a01007387 */ /* 0x0001e60000100a00 */
[----:B0-----:R-:W2:Y:S01]  /*6c460*/  LDL.LU.64 R10, [R1+0x18b0] ;  /* 0x0018b000010a7983 */ /* 0x001ea20000300a00 */
[----:B------:R-:W2:Y:S02]  /*6c470*/  LDL.LU.64 R42, [R1+0x3368] ;  /* 0x00336800012a7983 */ /* 0x000ea40000300a00 */
[----:B------:R-:W2:Y:S02]  /*6c480*/  LDL.LU.64 R40, [R1+0x3360] ;  /* 0x0033600001287983 */ /* 0x000ea40000300a00 */
[----:B------:R0:W-:Y:S01]  /*6c490*/  STL.64 [R1+0xf80], R52 ;  /* 0x000f803401007387 */ /* 0x0001e20000100a00 */
[----:B------:R1:W-:Y:S04]  /*6c4a0*/  STL.64 [R1+0xf88], R54 ;  /* 0x000f883601007387 */ /* 0x0003e80000100a00 */
[----:B0-----:R-:W2:Y:S01]  /*6c4b0*/  LDL.LU R52, [R1+0x390] ;  /* 0x0003900001347983 */ /* 0x001ea20000300800 */
[----:B------:R-:W2:Y:S02]  /*6c4c0*/  LDL.LU R53, [R1+0x394] ;  /* 0x0003940001357983 */ /* 0x000ea40000300800 */
[----:B-1----:R-:W2:Y:S02]  /*6c4d0*/  LDL.LU R54, [R1+0x398] ;  /* 0x0003980001367983 */ /* 0x002ea40000300800 */
[----:B------:R-:W2:Y:S01]  /*6c4e0*/  LDL.LU R55, [R1+0x39c] ;  /* 0x00039c0001377983 */ /* 0x000ea20000300800 */
[----:B------:R-:W2:Y:S01]  /*6c4f0*/  LDL.LU.64 R34, [R1+0x3358] ;  /* 0x0033580001227983 */ /* 0x000ea20000300a00 */
[----:B------:R-:W-:Y:S02]  /*6c500*/  STL.64 [R1+0xf90], R4 ;  /* 0x000f900401007387 */ /* 0x000fe40000100a00 */
[----:B------:R0:W-:Y:S02]  /*6c510*/  STL.64 [R1+0xf98], R6 ;  /* 0x000f980601007387 */ /* 0x0001e40000100a00 */
[----:B0-----:R-:W3:Y:S01]  /*6c520*/  LDL.LU.64 R6, [R1+0x3350] ;  /* 0x0033500001067983 */ /* 0x001ee20000300a00 */
[----:B------:R-:W3:Y:S02]  /*6c530*/  LDL.LU.64 R4, [R1+0x3348] ;  /* 0x0033480001047983 */ /* 0x000ee40000300a00 */
[----:B------:R-:W3:Y:S02]  /*6c540*/  LDL.LU.64 R58, [R1+0x3340] ;  /* 0x00334000013a7983 */ /* 0x000ee40000300a00 */
[----:B------:R0:W5:Y:S01]  /*6c550*/  LDL.LU.64 R56, [R1+0x3338] ;  /* 0x0033380001387983 */ /* 0x0001620000300a00 */
[----:B------:R-:W-:Y:S01]  /*6c560*/  STL.64 [R1+0xfa0], R48 ;  /* 0x000fa03001007387 */ /* 0x000fe20000100a00 */
[----:B------:R1:W-:Y:S03]  /*6c570*/  STL.64 [R1+0xfa8], R50 ;  /* 0x000fa83201007387 */ /* 0x0003e60000100a00 */
[----:B-1----:R-:W3:Y:S01]  /*6c580*/  LDL.LU.64 R50, [R1+0x3330] ;  /* 0x0033300001327983 */ /* 0x002ee20000300a00 */
[----:B------:R0:W5:Y:S02]  /*6c590*/  LDL.LU.64 R48, [R1+0x3328] ;  /* 0x0033280001307983 */ /* 0x0001640000300a00 */
[----:B------:R-:W3:Y:S02]  /*6c5a0*/  LDL.LU.64 R46, [R1+0x3320] ;  /* 0x00332000012e7983 */ /* 0x000ee40000300a00 */
[----:B------:R-:W-:Y:S01]  /*6c5b0*/  STL.64 [R1+0xfb0], R12 ;  /* 0x000fb00c01007387 */ /* 0x000fe20000100a00 */
[----:B------:R1:W-:Y:S04]  /*6c5c0*/  STL.64 [R1+0xfb8], R14 ;  /* 0x000fb80e01007387 */ /* 0x0003e80000100a00 */
[----:B-1----:R-:W3:Y:S01]  /*6c5d0*/  LDL.LU.64 R14, [R1+0x3318] ;  /* 0x00331800010e7983 */ /* 0x002ee20000300a00 */
[C---:B--2---:R-:W-:Y:S08]  /*6c5e0*/  HMMA.16816.F32 R32, R28.reuse, R34, R36 ;  /* 0x000000221c20723c */ /* 0x044ff00000001824 */
[----:B---3--:R-:W-:Y:S01]  /*6c5f0*/  HMMA.16816.F32 R12, R28, R14, R40 ;  /* 0x0000000e1c0c723c */ /* 0x008fe20000001828 */
[----:B------:R-:W4:Y:S11]  /*6c600*/  LDL.LU.64 R42, [R1+0x3310] ;  /* 0x00331000012a7983 */ /* 0x000f360000300a00 */
[----:B------:R-:W-:Y:S11]  /*6c610*/  @!UPT UIADD3 URZ, URZ, URZ, URZ ;  /* 0x0000003f3f3ff290 */ /* 0x000ff6000fffe03f */
[----:B------:R1:W-:Y:S01]  /*6c620*/  STL.64 [R1+0xfc0], R12 ;  /* 0x000fc00c01007387 */ /* 0x0003e20000100a00 */
[----:B------:R-:W-:Y:S03]  /*6c630*/  STL.64 [R1+0xfc8], R14 ;  /* 0x000fc80e01007387 */ /* 0x000fe60000100a00 */
[----:B-1----:R-:W2:Y:S01]  /*6c640*/  LDL.LU.64 R12, [R1+0x18a8] ;  /* 0x0018a800010c7983 */ /* 0x002ea20000300a00 */
[----:B------:R-:W3:Y:S02]  /*6c650*/  LDL.LU.64 R44, [R1+0x1890] ;  /* 0x00189000012c7983 */ /* 0x000ee40000300a00 */
[----:B------:R-:W2:Y:S02]  /*6c660*/  LDL.LU.64 R38, [R1+0x3308] ;  /* 0x0033080001267983 */ /* 0x000ea40000300a00 */
[----:B------:R-:W-:Y:S01]  /*6c670*/  STL.64 [R1+0xfd0], R32 ;  /* 0x000fd02001007387 */ /* 0x000fe20000100a00 */
[----:B------:R1:W-:Y:S04]  /*6c680*/  STL.64 [R1+0xfd8], R34 ;  /* 0x000fd82201007387 */ /* 0x0003e80000100a00 */
[----:B-1----:R-:W2:Y:S01]  /*6c690*/  LDL.LU.64 R34, [R1+0x3300] ;  /* 0x0033000001227983 */ /* 0x002ea20000300a00 */
[----:B------:R-:W-:-:S02]  /*6c6a0*/  IMAD.MOV.U32 R25, RZ, RZ, R9 ;  /* 0x000000ffff197224 */ /* 0x000fc400078e0009 */
[----:B------:R-:W-:Y:S02]  /*6c6b0*/  IMAD.MOV.U32 R24, RZ, RZ, R8 ;  /* 0x000000ffff187224 */ /* 0x000fe400078e0008 */
[----:B------:R-:W3:Y:S01]  /*6c6c0*/  LDL.LU.64 R8, [R1+0x1898] ;  /* 0x0018980001087983 */ /* 0x000ee20000300a00 */
[----:B------:R-:W3:Y:S01]  /*6c6d0*/  LDL.LU R32, [R1+0x3c0] ;  /* 0x0003c00001207983 */ /* 0x000ee20000300800 */
[C---:B--2---:R-:W-:Y:S11]  /*6c6e0*/  HMMA.16816.F32 R4, R28.reuse, R34, R4 ;  /* 0x000000221c04723c */ /* 0x044ff60000001804 */
[----:B------:R-:W-:Y:S11]  /*6c6f0*/  @!UPT UIADD3 URZ, URZ, URZ, URZ ;  /* 0x0000003f3f3ff290 */ /* 0x000ff6000fffe03f */
[----:B------:R-:W-:Y:S01]  /*6c700*/  @!UPT UIADD3 URZ, URZ, URZ, URZ ;  /* 0x0000003f3f3ff290 */ /* 0x000fe2000fffe03f */
[----:B------:R1:W-:Y:S01]  /*6c710*/  STL.64 [R1+0xfe0], R4 ;  /* 0x000fe00401007387 */ /* 0x0003e20000100a00 */
[----:B------:R2:W-:Y:S02]  /*6c720*/  STL.64 [R1+0xfe8], R6 ;  /* 0x000fe80601007387 */ /* 0x0005e40000100a00 */
[----:B------:R-:W3:Y:S02]  /*6c730*/  LDL.LU R33, [R1+0x3c4] ;  /* 0x0003c40001217983 */ /* 0x000ee40000300800 */
[----:B------:R-:W3:Y:S01]  /*6c740*/  LDL.LU R34, [R1+0x3c8] ;  /* 0x0003c80001227983 */ /* 0x000ee20000300800 */
[----:B------:R-:W3:Y:S01]  /*6c750*/  LDL.LU R35, [R1+0x3cc] ;  /* 0x0003cc0001237983 */ /* 0x000ee20000300800 */
[C---:B----4-:R-:W-:Y:S08]  /*6c760*/  HMMA.16816.F32 R20, R28.reuse, R42, R20 ;  /* 0x0000002a1c14723c */ /* 0x050ff00000001814 */
[C---:B------:R-:W-:Y:S08]  /*6c770*/  HMMA.16816.F32 R16, R28.reuse, R46, R16 ;  /* 0x0000002e1c10723c */ /* 0x040ff00000001810 */
[C---:B------:R-:W-:Y:S01]  /*6c780*/  HMMA.16816.F32 R52, R28.reuse, R50, R52 ;  /* 0x000000321c34723c */ /* 0x040fe20000001834 */
[----:B-1----:R-:W4:Y:S01]  /*6c790*/  LDL.LU R4, [R1+0x380] ;  /* 0x0003800001047983 */ /* 0x002f220000300800 */
[----:B------:R-:W4:Y:S02]  /*6c7a0*/  LDL.LU R5, [R1+0x384] ;  /* 0x0003840001057983 */ /* 0x000f240000300800 */
[----:B--2---:R-:W4:Y:S02]  /*6c7b0*/  LDL.LU R6, [R1+0x388] ;  /* 0x0003880001067983 */ /* 0x004f240000300800 */
[----:B------:R-:W4:Y:S01]  /*6c7c0*/  LDL.LU R7, [R1+0x38c] ;  /* 0x00038c0001077983 */ /* 0x000f220000300800 */
[----:B------:R-:W2:Y:S11]  /*6c7d0*/  LDL.LU.64 R42, [R1+0x18a0] ;  /* 0x0018a000012a7983 */ /* 0x000eb60000300a00 */
[----:B------:R-:W-:Y:S06]  /*6c7e0*/  @!UPT UIADD3 URZ, URZ, URZ, URZ ;  /* 0x0000003f3f3ff290 */ /* 0x000fec000fffe03f */
[----:B------:R-:W-:Y:S02]  /*6c7f0*/  IMAD.MOV.U32 R51, RZ, RZ, R55 ;  /* 0x000000ffff337224 */ /* 0x000fe400078e0037 */
[----:B------:R-:W-:Y:S01]  /*6c800*/  IMAD.MOV.U32 R50, RZ, RZ, R54 ;  /* 0x000000ffff327224 */ /* 0x000fe200078e0036 */
[----:B---3--:R-:W-:Y:S11]  /*6c810*/  HMMA.16816.F32 R32, R28, R38, R32 ;  /* 0x000000261c20723c */ /* 0x008ff60000001820 */
[----:B------:R-:W-:Y:S11]  /*6c820*/  @!UPT UIADD3 URZ, URZ, URZ, URZ ;  /* 0x0000003f3f3ff290 */ /* 0x000ff6000fffe03f */
[----:B------:R-:W-:Y:S01]  /*6c830*/  @!UPT UIADD3 URZ, URZ, URZ, URZ ;  /* 0x0000003f3f3ff290 */ /* 0x000fe2000fffe03f */
[----:B------:R1:W-:Y:S01]  /*6c840*/  STL.64 [R1+0xff0], R32 ;  /* 0x000ff02001007387 */ /* 0x0003e20000100a00 */
[----:B------:R-:W-:Y:S03]  /*6c850*/  STL.64 [R1+0xff8], R34 ;  /* 0x000ff82201007387 */ /* 0x000fe60000100a00 */
[----:B-1----:R-:W3:Y:S01]  /*6c860*/  LDL.LU.64 R32, [R1+0x1888] ;  /* 0x0018880001207983 */ /* 0x002ee20000300a00 */
[----:B------:R1:W-:Y:S02]  /*6c870*/  STL.64 [R1+0x1000], R20 ;  /* 0x0010001401007387 */ /* 0x0003e40000100a00 */
[----:B------:R0:W-:Y:S02]  /*6c880*/  STL.64 [R1+0x1008], R22 ;  /* 0x0010081601007387 */ /* 0x0001e40000100a00 */
[----:B------:R-:W3:Y:S01]  /*6c890*/  LDL.LU.64 R36, [R1+0x1880] ;  /* 0x0018800001247983 */ /* 0x000ee20000300a00 */
[----:B------:R-:W3:Y:S01]  /*6c8a0*/  LDL.LU.64 R40, [R1+0x1878] ;  /* 0x0018780001287983 */ /* 0x000ee20000300a00 */
[----:B------:R-:W3:Y:S02]  /*6c8b0*/  LDL.LU R3, [R1+0x18f4] ;  /* 0x0018f40001037983 */ /* 0x000ee40000300800 */
[----:B------:R-:W-:Y:S02]  /*6c8c0*/  STL.64 [R1+0x1010], R16 ;  /* 0x0010101001007387 */ /* 0x000fe40000100a00 */
[----:B------:R-:W-:Y:S01]  /*6c8d0*/  STL.64 [R1+0x1018], R18 ;  /* 0x0010181201007387 */ /* 0x000fe20000100a00 */
[----:B-1----:R-:W3:Y:S01]  /*6c8e0*/  LDL.LU R20, [R1+0x280] ;  /* 0x0002800001147983 */ /* 0x002ee20000300800 */
[----:B------:R-:W3:Y:S02]  /*6c8f0*/  LDL.LU R21, [R1+0x284] ;  /* 0x0002840001157983 */ /* 0x000ee40000300800 */
[----:B0-----:R-:W3:Y:S02]  /*6c900*/  LDL.LU R22, [R1+0x288] ;  /* 0x0002880001167983 */ /* 0x001ee40000300800 */
[----:B------:R-:W3:Y:S01]  /*6c910*/  LDL.LU R23, [R1+0x28c] ;  /* 0x00028c0001177983 */ /* 0x000ee20000300800 */
[----:B------:R-:W-:Y:S01]  /*6c920*/  STL.64 [R1+0x1020], R52 ;  /* 0x0010203401007387 */ /* 0x000fe20000100a00 */
[----:B------:R0:W-:Y:S03]  /*6c930*/  STL.64 [R1+0x1028], R54 ;  /* 0x0010283601007387 */ /* 0x0001e60000100a00 */
[----:B0-----:R-:W4:Y:S01]  /*6c940*/  LDL.LU.64 R54, [R1+0x32f8] ;  /* 0x0032f80001367983 */ /* 0x001f220000300a00 */
[----:B------:R-:W-:-:S04]  /*6c950*/  IMAD.MOV.U32 R61, RZ, RZ, c[0x0][0x18c] ;  /* 0x00006300ff3d7624 */ /* 0x000fc800078e00ff */
[----:B------:R-:W-:-:S04]  /*6c960*/  IMAD.SHL.U32 R61, R61, 0x40, RZ ;  /* 0x000000403d3d7824 */ /* 0x000fc800078e00ff */
[----:B------:R-:W-:Y:S02]  /*6c970*/  IMAD.SHL.U32 R61, R61, 0x2, RZ ;  /* 0x000000023d3d7824 */ /* 0x000fe400078e00ff */
[----:B------:R-:W-:Y:S02]  /*6c980*/  IMAD.MOV.U32 R39, RZ, RZ, R53 ;  /* 0x000000ffff277224 */ /* 0x000fe400078e0035 */
[----:B------:R-:W-:Y:S02]  /*6c990*/  IMAD.MOV.U32 R38, RZ, RZ, R52 ;  /* 0x000000ffff267224 */ /* 0x000fe400078e0034 */
[----:B------:R0:W5:Y:S01]  /*6c9a0*/  LDL.LU.64 R52, [R1+0x32f0] ;  /* 0x0032f00001347983 */ /* 0x0001620000300a00 */
[----:B------:R-:W4:Y:S02]  /*6c9b0*/  LDL.LU R61, [R1+0x2df8] ;  /* 0x002df800013d7983 */ /* 0x000f240000300800 */
[----:B------:R-:W-:-:S04]  /*6c9c0*/  IMAD.MOV.U32 R60, RZ, RZ, c[0x0][0x188] ;  /* 0x00006200ff3c7624 */ /* 0x000fc800078e00ff */
[----:B------:R-:W-:-:S04]  /*6c9d0*/  IMAD.SHL.U32 R60, R60, 0x40, RZ ;  /* 0x000000403c3c7824 */ /* 0x000fc800078e00ff */
[----:B------:R-:W-:-:S05]  /*6c9e0*/  IMAD.SHL.U32 R60, R60, 0x2, RZ ;  /* 0x000000023c3c7824 */ /* 0x000fca00078e00ff */
[-C--:B------:R-:W-:Y:S01]  /*6c9f0*/  IADD3 R15, P1, R12, R60.reuse, RZ ;  /* 0x0000003c0c0f7210 */ /* 0x080fe20007f3e0ff */
[----:B------:R-:W-:Y:S02]  /*6ca00*/  IMAD.MOV.U32 R46, RZ, RZ, R18 ;  /* 0x000000ffff2e7224 */ /* 0x000fe400078e0012 */
[----:B------:R-:W-:Y:S02]  /*6ca10*/  IMAD.MOV.U32 R47, RZ, RZ, R19 ;  /* 0x000000ffff2f7224 */ /* 0x000fe400078e0013 */
[----:B------:R-:W-:Y:S01]  /*6ca20*/  IMAD.X R12, R13, 0x1, R2, P1 ;  /* 0x000000010d0c7824 */ /* 0x000fe200008e0602 */
[-C--:B------:R-:W-:Y:S01]  /*6ca30*/  IADD3 R18, P1, R44, R60.reuse, RZ ;  /* 0x0000003c2c127210 */ /* 0x080fe20007f3e0ff */
[----:B------:R-:W-:Y:S01]  /*6ca40*/  IMAD.MOV.U32 R44, RZ, RZ, 0x3f ;  /* 0x0000003fff2c7424 */ /* 0x000fe200078e00ff */
[-C--:B------:R-:W-:Y:S01]  /*6ca50*/  IADD3 R19, P0, R10, R60.reuse, RZ ;  /* 0x0000003c0a137210 */ /* 0x080fe20007f1e0ff */
[----:B------:R-:W-:Y:S02]  /*6ca60*/  IMAD.MOV.U32 R34, RZ, RZ, R16 ;  /* 0x000000ffff227224 */ /* 0x000fe400078e0010 */
[----:B------:R-:W-:Y:S01]  /*6ca70*/  IMAD.MOV.U32 R35, RZ, RZ, R17 ;  /* 0x000000ffff237224 */ /* 0x000fe200078e0011 */
[----:B--2---:R-:W-:-:S02]  /*6ca80*/  IADD3 R16, P2, R42, R60, RZ ;  /* 0x0000003c2a107210 */ /* 0x004fc40007f5e0ff */
[----:B------:R-:W-:Y:S01]  /*6ca90*/  IADD3 R44, R44, c[0x0][0x180], RZ ;  /* 0x000060002c2c7a10 */ /* 0x000fe20007ffe0ff */
[----:B------:R-:W-:Y:S01]  /*6caa0*/  IMAD.X R11, R11, 0x1, R2, P0 ;  /* 0x000000010b0b7824 */ /* 0x000fe200000e0602 */
[----:B------:R-:W-:-:S05]  /*6cab0*/  IADD3 R17, P0, R8, R60, RZ ;  /* 0x0000003c08117210 */ /* 0x000fca0007f1e0ff */
[----:B------:R-:W-:Y:S01]  /*6cac0*/  IMAD.X R14, R9, 0x1, R2, P0 ;  /* 0x00000001090e7824 */ /* 0x000fe200000e0602 */
[C---:B---3--:R-:W-:Y:S08]  /*6cad0*/  HMMA.16816.F32 R20, R28.reuse, R58, R20 ;  /* 0x0000003a1c14723c */ /* 0x048ff00000001814 */
[----:B----4-:R-:W-:Y:S01]  /*6cae0*/  HMMA.16816.F32 R4, R28, R54, R4 ;  /* 0x000000361c04723c */ /* 0x010fe20000001804 */
[----:B------:R-:W-:-:S02]  /*6caf0*/  IADD3 R3, R3, 0x1, RZ ;  /* 0x0000000103037810 */ /* 0x000fc40007ffe0ff */
[----:B------:R-:W-:Y:S11]  /*6cb00*/  IADD3 R8, P0, R32, R60, RZ ;  /* 0x0000003c20087210 */ /* 0x000ff60007f1e0ff */
[----:B------:R-:W-:Y:S02]  /*6cb10*/  @!UPT UIADD3 URZ, URZ, URZ, URZ ;  /* 0x0000003f3f3ff290 */ /* 0x000fe4000fffe03f */
[----:B------:R-:W-:Y:S02]  /*6cb20*/  IMAD.MOV.U32 R31, RZ, RZ, R23 ;  /* 0x000000ffff1f7224 */ /* 0x000fe400078e0017 */
[----:B------:R-:W-:Y:S02]  /*6cb30*/  IMAD.MOV.U32 R30, RZ, RZ, R22 ;  /* 0x000000ffff1e7224 */ /* 0x000fe400078e0016 */
[----:B------:R-:W-:Y:S02]  /*6cb40*/  IMAD.MOV.U32 R29, RZ, RZ, R21 ;  /* 0x000000ffff1d7224 */ /* 0x000fe400078e0015 */
[----:B------:R-:W-:Y:S01]  /*6cb50*/  IMAD.MOV.U32 R28, RZ, RZ, R20 ;  /* 0x000000ffff1c7224 */ /* 0x000fe200078e0014 */
[----:B------:R1:W-:Y:S01]  /*6cb60*/  STL.64 [R1+0x1040], R4 ;  /* 0x0010400401007387 */ /* 0x0003e20000100a00 */
[----:B------:R-:W-:Y:S02]  /*6cb70*/  IMAD.MOV.U32 R42, RZ, RZ, R4 ;  /* 0x000000ffff2a7224 */ /* 0x000fe400078e0004 */
[----:B------:R-:W-:Y:S02]  /*6cb80*/  STL.64 [R1+0x1048], R6 ;  /* 0x0010480601007387 */ /* 0x000fe40000100a00 */
[----:B------:R-:W-:Y:S01]  /*6cb90*/  STL.64 [R1+0x1030], R20 ;  /* 0x0010301401007387 */ /* 0x000fe20000100a00 */
[----:B------:R2:W-:Y:S01]  /*6cba0*/  STL.64 [R1+0x1038], R22 ;  /* 0x0010381601007387 */ /* 0x0005e20000100a00 */
[----:B-1----:R-:W-:Y:S01]  /*6cbb0*/  IMAD.X R4, R45, 0x1, R2, P1 ;  /* 0x000000012d047824 */ /* 0x002fe200008e0602 */
[----:B------:R-:W-:-:S02]  /*6cbc0*/  SHF.R.S32.HI R45, RZ, 0x1f, R44 ;  /* 0x0000001fff2d7819 */ /* 0x000fc4000001142c */
[----:B--2---:R0:W5:Y:S01]  /*6cbd0*/  LDL.LU.64 R22, [R1+0x32e8] ;  /* 0x0032e80001167983 */ /* 0x0041620000300a00 */
[----:B------:R0:W5:Y:S01]  /*6cbe0*/  LDL.LU.64 R20, [R1+0x32e0] ;  /* 0x0032e00001147983 */ /* 0x0001620000300a00 */
[----:B------:R-:W-:Y:S01]  /*6cbf0*/  LEA.HI R32, R45, R44, RZ, 0x6 ;  /* 0x0000002c2d207211 */ /* 0x000fe200078f30ff */
[----:B------:R-:W-:Y:S01]  /*6cc00*/  STL [R1+0x18f4], R3 ;  /* 0x0018f40301007387 */ /* 0x000fe20000100800 */
[----:B------:R-:W2:Y:S01]  /*6cc10*/  LDL.LU R45, [R1+0x2df0] ;  /* 0x002df000012d7983 */ /* 0x000ea20000300800 */
[----:B------:R-:W-:Y:S01]  /*6cc20*/  IADD3 R9, P1, R36, R60, RZ ;  /* 0x0000003c24097210 */ /* 0x000fe20007f3e0ff */
[----:B------:R-:W-:Y:S01]  /*6cc30*/  IMAD.MOV.U32 R54, RZ, RZ, R6 ;  /* 0x000000ffff367224 */ /* 0x000fe200078e0006 */
[----:B------:R-:W-:Y:S01]  /*6cc40*/  SHF.R.S32.HI R32, RZ, 0x6, R32 ;  /* 0x00000006ff207819 */ /* 0x000fe20000011420 */
[----:B------:R-:W-:Y:S02]  /*6cc50*/  IMAD.X R13, R43, 0x1, R2, P2 ;  /* 0x000000012b0d7824 */ /* 0x000fe400010e0602 */
[----:B------:R-:W-:-:S02]  /*6cc60*/  IMAD.MOV.U32 R43, RZ, RZ, R5 ;  /* 0x000000ffff2b7224 */ /* 0x000fc400078e0005 */
[--C-:B------:R-:W-:Y:S01]  /*6cc70*/  IMAD.X R6, R37, 0x1, R2.reuse, P1 ;  /* 0x0000000125067824 */ /* 0x100fe200008e0602 */
[----:B------:R-:W-:Y:S01]  /*6cc80*/  IADD3 R10, P2, R40, R60, RZ ;  /* 0x0000003c280a7210 */ /* 0x000fe20007f5e0ff */
[----:B------:R-:W-:Y:S02]  /*6cc90*/  IMAD.MOV.U32 R36, RZ, RZ, R19 ;  /* 0x000000ffff247224 */ /* 0x000fe400078e0013 */
[----:B------:R-:W-:Y:S02]  /*6cca0*/  IMAD.MOV.U32 R37, RZ, RZ, R11 ;  /* 0x000000ffff257224 */ /* 0x000fe400078e000b */
[----:B------:R-:W-:Y:S01]  /*6ccb0*/  IMAD.X R5, R33, 0x1, R2, P0 ;  /* 0x0000000121057824 */ /* 0x000fe200000e0602 */
[----:B------:R-:W-:Y:S01]  /*6ccc0*/  ISETP.NE.U32.AND P0, PT, R3, R32, PT ;  /* 0x000000200300720c */ /* 0x000fe20003f05070 */
[----:B------:R-:W3:Y:S01]  /*6ccd0*/  LDL.LU R44, [R1+0x2de8] ;  /* 0x002de800012c7983 */ /* 0x000ee20000300800 */
[----:B------:R-:W-:Y:S02]  /*6cce0*/  IMAD.MOV.U32 R32, RZ, RZ, R15 ;  /* 0x000000ffff207224 */ /* 0x000fe400078e000f */
[----:B------:R-:W-:-:S02]  /*6ccf0*/  IMAD.MOV.U32 R33, RZ, RZ, R12 ;  /* 0x000000ffff217224 */ /* 0x000fc400078e000c */
[----:B------:R-:W-:Y:S02]  /*6cd00*/  IMAD.MOV.U32 R55, RZ, RZ, R7 ;  /* 0x000000ffff377224 */ /* 0x000fe400078e0007 */
[----:B------:R-:W-:Y:S01]  /*6cd10*/  IMAD.X R7, R41, 0x1, R2, P2 ;  /* 0x0000000129077824 */ /* 0x000fe200010e0602 */
[----:B------:R1:W-:Y:S01]  /*6cd20*/  STL.64 [R1+0x18b0], R36 ;  /* 0x0018b02401007387 */ /* 0x0003e20000100a00 */
[----:B------:R-:W4:Y:S02]  /*6cd30*/  LDL.LU R41, [R1+0x2de0] ;  /* 0x002de00001297983 */ /* 0x000f240000300800 */
[----:B------:R-:W-:Y:S02]  /*6cd40*/  IMAD.MOV.U32 R12, RZ, RZ, R16 ;  /* 0x000000ffff0c7224 */ /* 0x000fe400078e0010 */
[----:B------:R-:W-:Y:S01]  /*6cd50*/  STL.64 [R1+0x18a8], R32 ;  /* 0x0018a82001007387 */ /* 0x000fe20000100a00 */
[----:B------:R-:W4:Y:S01]  /*6cd60*/  LDL.LU R40, [R1+0x2dd8] ;  /* 0x002dd80001287983 */ /* 0x000f220000300800 */
[----:B------:R-:W-:-:S02]  /*6cd70*/  IMAD.MOV.U32 R15, RZ, RZ, R14 ;  /* 0x000000ffff0f7224 */ /* 0x000fc400078e000e */
[----:B------:R-:W-:Y:S02]  /*6cd80*/  IMAD.MOV.U32 R14, RZ, RZ, R17 ;  /* 0x000000ffff0e7224 */ /* 0x000fe400078e0011 */
[----:B------:R0:W-:Y:S01]  /*6cd90*/  STL.64 [R1+0x18a0], R12 ;  /* 0x0018a00c01007387 */ /* 0x0001e20000100a00 */
[----:B-1----:R-:W4:Y:S02]  /*6cda0*/  LDL.LU R37, [R1+0x2dd0] ;  /* 0x002dd00001257983 */ /* 0x002f240000300800 */
[----:B------:R-:W-:Y:S02]  /*6cdb0*/  STL.64 [R1+0x1898], R14 ;  /* 0x0018980e01007387 */ /* 0x000fe40000100a00 */
[----:B------:R-:W4:Y:S02]  /*6cdc0*/  LDL.LU R36, [R1+0x2df4] ;  /* 0x002df40001247983 */ /* 0x000f240000300800 */
[----:B0-----:R-:W-:Y:S02]  /*6cdd0*/  IMAD.MOV.U32 R12, RZ, RZ, R18 ;  /* 0x000000ffff0c7224 */ /* 0x001fe400078e0012 */
[----:B------:R-:W-:-:S02]  /*6cde0*/  IMAD.MOV.U32 R13, RZ, RZ, R4 ;  /* 0x000000ffff0d7224 */ /* 0x000fc400078e0004 */
[----:B------:R-:W-:Y:S01]  /*6cdf0*/  IMAD.MOV.U32 R4, RZ, RZ, R8 ;  /* 0x000000ffff047224 */ /* 0x000fe200078e0008 */
[-C--:B------:R-:W-:Y:S02]  /*6ce00*/  IADD3 R61, P2, R61, R60.reuse, RZ ;  /* 0x0000003c3d3d7210 */ /* 0x080fe40007f5e0ff */
[----:B------:R-:W-:Y:S01]  /*6ce10*/  STL.64 [R1+0x1890], R12 ;  /* 0x0018900c01007387 */ /* 0x000fe20000100a00 */
[----:B------:R-:W4:Y:S02]  /*6ce20*/  LDL.LU R3, [R1+0x2dc8] ;  /* 0x002dc80001037983 */ /* 0x000f240000300800 */
[----:B------:R0:W-:Y:S02]  /*6ce30*/  STL.64 [R1+0x1888], R4 ;  /* 0x0018880401007387 */ /* 0x0001e40000100a00 */
[----:B------:R-:W4:Y:S01]  /*6ce40*/  LDL.LU R8, [R1+0x2dec] ;  /* 0x002dec0001087983 */ /* 0x000f220000300800 */
[----:B0-----:R-:W4:Y:S01]  /*6ce50*/  LDL.LU R5, [R1+0x2dc0] ;  /* 0x002dc00001057983 */ /* 0x001f220000300800 */
[----:B------:R-:W4:Y:S02]  /*6ce60*/  LDL.LU R18, [R1+0x2de4] ;  /* 0x002de40001127983 */ /* 0x000f240000300800 */
[----:B------:R0:W-:Y:S02]  /*6ce70*/  STL [R1+0x2df8], R61 ;  /* 0x002df83d01007387 */ /* 0x0001e40000100800 */
        /* <DEDUP_REMOVED lines=13> */
[----:B0-----:R-:W4:Y:S01]  /*6cf50*/  LDL.LU R61, [R1+0x2dac] ;  /* 0x002dac00013d7983 */ /* 0x001f220000300800 */
[----:B--2---:R-:W-:-:S05]  /*6cf60*/  IADD3 R45, P3, R45, R60, RZ ;  /* 0x0000003c2d2d7210 */ /* 0x004fca0007f7e0ff */
[----:B------:R0:W-:Y:S04]  /*6cf70*/  STL [R1+0x2df0], R45 ;  /* 0x002df02d01007387 */ /* 0x0001e80000100800 */
[----:B0-----:R-:W2:Y:S01]  /*6cf80*/  LDL.LU R45, [R1+0x2d80] ;  /* 0x002d8000012d7983 */ /* 0x001ea20000300800 */
[-C--:B---3--:R-:W-:Y:S02]  /*6cf90*/  IADD3 R44, P4, R44, R60.reuse, RZ ;  /* 0x0000003c2c2c7210 */ /* 0x088fe40007f9e0ff */
[----:B----4-:R-:W-:-:S03]  /*6cfa0*/  IADD3 R41, P5, R41, R60, RZ ;  /* 0x0000003c29297210 */ /* 0x010fc60007fbe0ff */
[----:B------:R0:W-:Y:S01]  /*6cfb0*/  STL [R1+0x2de8], R44 ;  /* 0x002de82c01007387 */ /* 0x0001e20000100800 */
[----:B------:R-:W-:-:S03]  /*6cfc0*/  IADD3 R40, P6, R40, R60, RZ ;  /* 0x0000003c28287210 */ /* 0x000fc60007fde0ff */
[----:B0-----:R-:W3:Y:S01]  /*6cfd0*/  LDL.LU R44, [R1+0x2da4] ;  /* 0x002da400012c7983 */ /* 0x001ee20000300800 */
[----:B------:R0:W-:Y:S01]  /*6cfe0*/  STL [R1+0x2de0], R41 ;  /* 0x002de02901007387 */ /* 0x0001e20000100800 */
[-C--:B------:R-:W-:Y:S01]  /*6cff0*/  IADD3 R37, P1, R37, R60.reuse, RZ ;  /* 0x0000003c25257210 */ /* 0x080fe20007f3e0ff */
[--C-:B------:R-:W-:Y:S01]  /*6d000*/  IMAD.X R36, R36, 0x1, R2.reuse, P2 ;  /* 0x0000000124247824 */ /* 0x100fe200010e0602 */
[----:B0-----:R-:W4:Y:S01]  /*6d010*/  LDL.LU R41, [R1+0x2d78] ;  /* 0x002d780001297983 */ /* 0x001f220000300800 */
[----:B------:R0:W-:Y:S01]  /*6d020*/  STL [R1+0x2dd8], R40 ;  /* 0x002dd82801007387 */ /* 0x0001e20000100800 */
[-C--:B------:R-:W-:Y:S02]  /*6d030*/  IADD3 R3, P2, R3, R60.reuse, RZ ;  /* 0x0000003c03037210 */ /* 0x080fe40007f5e0ff */
[----:B0-----:R-:W4:Y:S01]  /*6d040*/  LDL.LU R40, [R1+0x2d9c] ;  /* 0x002d9c0001287983 */ /* 0x001f220000300800 */
[----:B------:R0:W-:Y:S02]  /*6d050*/  STL [R1+0x2dd0], R37 ;  /* 0x002dd02501007387 */ /* 0x0001e40000100800 */
[--C-:B------:R-:W-:Y:S01]  /*6d060*/  IMAD.X R8, R8, 0x1, R2.reuse, P3 ;  /* 0x0000000108087824 */ /* 0x100fe200018e0602 */
[----:B0-----:R-:W4:Y:S01]  /*6d070*/  LDL.LU R37, [R1+0x2d70] ;  /* 0x002d700001257983 */ /* 0x001f220000300800 */
[----:B------:R0:W-:Y:S01]  /*6d080*/  STL [R1+0x2df4], R36 ;  /* 0x002df42401007387 */ /* 0x0001e20000100800 */
[-C--:B------:R-:W-:Y:S01]  /*6d090*/  IADD3 R5, P3, R5, R60.reuse, RZ ;  /* 0x0000003c05057210 */ /* 0x080fe20007f7e0ff */
[--C-:B------:R-:W-:Y:S01]  /*6d0a0*/  IMAD.X R18, R18, 0x1, R2.reuse, P4 ;  /* 0x0000000112127824 */ /* 0x100fe200020e0602 */
[-C--:B------:R-:W-:Y:S01]  /*6d0b0*/  IADD3 R4, P4, R4, R60.reuse, RZ ;  /* 0x0000003c04047210 */ /* 0x080fe20007f9e0ff */
[----:B0-----:R-:W4:Y:S01]  /*6d0c0*/  LDL.LU R36, [R1+0x2d94] ;  /* 0x002d940001247983 */ /* 0x001f220000300800 */
[----:B------:R0:W-:Y:S02]  /*6d0d0*/  STL [R1+0x2dc8], R3 ;  /* 0x002dc80301007387 */ /* 0x0001e40000100800 */
[--C-:B------:R-:W-:Y:S01]  /*6d0e0*/  IMAD.X R17, R17, 0x1, R2.reuse, P5 ;  /* 0x0000000111117824 */ /* 0x100fe200028e0602 */
[-C--:B------:R-:W-:Y:S01]  /*6d0f0*/  IADD3 R14, P5, R14, R60.reuse, RZ ;  /* 0x0000003c0e0e7210 */ /* 0x080fe20007fbe0ff */
[--C-:B------:R-:W-:Y:S01]  /*6d100*/  IMAD.X R16, R16, 0x1, R2.reuse, P6 ;  /* 0x0000000110107824 */ /* 0x100fe200030e0602 */
[----:B------:R-:W-:Y:S01]  /*6d110*/  IADD3 R13, P6, R13, R60, RZ ;  /* 0x0000003c0d0d7210 */ /* 0x000fe20007fde0ff */
[----:B0-----:R-:W4:Y:S01]  /*6d120*/  LDL.LU R3, [R1+0x2d68] ;  /* 0x002d680001037983 */ /* 0x001f220000300800 */
[----:B------:R-:W-:Y:S02]  /*6d130*/  STL [R1+0x2dec], R8 ;  /* 0x002dec0801007387 */ /* 0x000fe40000100800 */
[----:B------:R-:W-:Y:S02]  /*6d140*/  STL [R1+0x2dc0], R5 ;  /* 0x002dc00501007387 */ /* 0x000fe40000100800 */
[----:B------:R-:W-:Y:S01]  /*6d150*/  STL [R1+0x2de4], R18 ;  /* 0x002de41201007387 */ /* 0x000fe20000100800 */
[----:B------:R-:W-:Y:S01]  /*6d160*/  STL [R1+0x2db8], R4 ;  /* 0x002db80401007387 */ /* 0x000fe20000100800 */
[----:B------:R-:W-:-:S02]  /*6d170*/  IMAD.X R15, R15, 0x1, R2, P1 ;  /* 0x000000010f0f7824 */ /* 0x000fc400008e0602 */
[----:B------:R-:W-:Y:S01]  /*6d180*/  STL [R1+0x2ddc], R17 ;  /* 0x002ddc1101007387 */ /* 0x000fe20000100800 */
[-C--:B------:R-:W-:Y:S01]  /*6d190*/  IADD3 R12, P1, R12, R60.reuse, RZ ;  /* 0x0000003c0c0c7210 */ /* 0x080fe20007f3e0ff */
[----:B------:R-:W-:Y:S01]  /*6d1a0*/  STL [R1+0x2db0], R14 ;  /* 0x002db00e01007387 */ /* 0x000fe20000100800 */
[--C-:B------:R-:W-:Y:S02]  /*6d1b0*/  IMAD.X R19, R19, 0x1, R2.reuse, P2 ;  /* 0x0000000113137824 */ /* 0x100fe400010e0602 */
[----:B------:R-:W-:Y:S01]  /*6d1c0*/  STL [R1+0x2dd4], R16 ;  /* 0x002dd41001007387 */ /* 0x000fe20000100800 */
[-C--:B------:R-:W-:Y:S01]  /*6d1d0*/  IADD3 R11, P2, R11, R60.reuse, RZ ;  /* 0x0000003c0b0b7210 */ /* 0x080fe20007f5e0ff */
[----:B------:R-:W-:Y:S01]  /*6d1e0*/  STL [R1+0x2da8], R13 ;  /* 0x002da80d01007387 */ /* 0x000fe20000100800 */
[--C-:B------:R-:W-:Y:S02]  /*6d1f0*/  IMAD.X R58, R58, 0x1, R2.reuse, P3 ;  /* 0x000000013a3a7824 */ /* 0x100fe400018e0602 */
[----:B------:R-:W-:Y:S01]  /*6d200*/  STL [R1+0x2dcc], R15 ;  /* 0x002dcc0f01007387 */ /* 0x000fe20000100800 */
[----:B------:R-:W-:Y:S01]  /*6d210*/  IADD3 R59, P3, R59, R60, RZ ;  /* 0x0000003c3b3b7210 */ /* 0x000fe20007f7e0ff */
[----:B------:R-:W-:Y:S01]  /*6d220*/  STL [R1+0x2da0], R12 ;  /* 0x002da00c01007387 */ /* 0x000fe20000100800 */
[----:B------:R-:W-:-:S02]  /*6d230*/  IMAD.X R61, R61, 0x1, R2, P5 ;  /* 0x000000013d3d7824 */ /* 0x000fc400028e0602 */
[----:B------:R-:W-:Y:S02]  /*6d240*/  STL [R1+0x2dc4], R19 ;  /* 0x002dc41301007387 */ /* 0x000fe40000100800 */
[----:B------:R-:W-:Y:S01]  /*6d250*/  IMAD.X R32, R32, 0x1, R2, P4 ;  /* 0x0000000120207824 */ /* 0x000fe200020e0602 */
[----:B------:R-:W-:Y:S01]  /*6d260*/  STL [R1+0x2d98], R11 ;  /* 0x002d980b01007387 */ /* 0x000fe20000100800 */
[----:B------:R-:W-:Y:S02]  /*6d270*/  STL [R1+0x2dbc], R58 ;  /* 0x002dbc3a01007387 */ /* 0x000fe40000100800 */
[----:B------:R-:W-:Y:S02]  /*6d280*/  STL [R1+0x2d90], R59 ;  /* 0x002d903b01007387 */ /* 0x000fe40000100800 */
[----:B------:R0:W-:Y:S01]  /*6d290*/  STL [R1+0x2dac], R61 ;  /* 0x002dac3d01007387 */ /* 0x0001e20000100800 */
[----:B------:R-:W-:Y:S04]  /*6d2a0*/  STL [R1+0x2db4], R32 ;  /* 0x002db42001007387 */ /* 0x000fe80000100800 */
[----:B0-----:R-:W4:Y:S01]  /*6d2b0*/  LDL.LU R61, [R1+0x2d8c] ;  /* 0x002d8c00013d7983 */ /* 0x001f220000300800 */
[----:B------:R-:W-:-:S05]  /*6d2c0*/  IADD3 R33, P4, R33, R60, RZ ;  /* 0x0000003c21217210 */ /* 0x000fca0007f9e0ff */
[----:B------:R-:W-:Y:S01]  /*6d2d0*/  STL [R1+0x2d88], R33 ;  /* 0x002d882101007387 */ /* 0x000fe20000100800 */
[----:B--2---:R-:W-:-:S05]  /*6d2e0*/  IADD3 R45, P5, R45, R60, RZ ;  /* 0x0000003c2d2d7210 */ /* 0x004fca0007fbe0ff */
[----:B------:R0:W-:Y:S04]  /*6d2f0*/  STL [R1+0x2d80], R45 ;  /* 0x002d802d01007387 */ /* 0x0001e80000100800 */
[----:B0-----:R-:W2:Y:S01]  /*6d300*/  LDL.LU R45, [R1+0x2d60] ;  /* 0x002d6000012d7983 */ /* 0x001ea20000300800 */
[----:B---3--:R-:W-:-:S05]  /*6d310*/  IMAD.X R44, R44, 0x1, R2, P6 ;  /* 0x000000012c2c7824 */ /* 0x008fca00030e0602 */
[----:B------:R0:W-:Y:S01]  /*6d320*/  STL [R1+0x2da4], R44 ;  /* 0x002da42c01007387 */ /* 0x0001e20000100800 */
[----:B----4-:R-:W-:-:S03]  /*6d330*/  IADD3 R41, P6, R41, R60, RZ ;  /* 0x0000003c29297210 */ /* 0x010fc60007fde0ff */
[----:B0-----:R-:W3:Y:S04]  /*6d340*/  LDL.LU R44, [R1+0x2d84] ;  /* 0x002d8400012c7983 */ /* 0x001ee80000300800 */
[----:B------:R0:W-:Y:S01]  /*6d350*/  STL [R1+0x2d78], R41 ;  /* 0x002d782901007387 */ /* 0x0001e20000100800 */
[----:B------:R-:W-:-:S03]  /*6d360*/  IMAD.X R40, R40, 0x1, R2, P1 ;  /* 0x0000000128287824 */ /* 0x000fc600008e0602 */
[----:B0-----:R-:W4:Y:S02]  /*6d370*/  LDL.LU R41, [R1+0x2d58] ;  /* 0x002d580001297983 */ /* 0x001f240000300800 */
[----:B------:R0:W-:Y:S01]  /*6d380*/  STL [R1+0x2d9c], R40 ;  /* 0x002d9c2801007387 */ /* 0x0001e20000100800 */
[-C--:B------:R-:W-:Y:S01]  /*6d390*/  IADD3 R37, P1, R37, R60.reuse, RZ ;  /* 0x0000003c25257210 */ /* 0x080fe20007f3e0ff */
[----:B0-----:R-:W4:Y:S04]  /*6d3a0*/  LDL.LU R40, [R1+0x2d7c] ;  /* 0x002d7c0001287983 */ /* 0x001f280000300800 */
[----:B------:R0:W-:Y:S02]  /*6d3b0*/  STL [R1+0x2d70], R37 ;  /* 0x002d702501007387 */ /* 0x0001e40000100800 */
[--C-:B------:R-:W-:Y:S01]  /*6d3c0*/  IMAD.X R36, R36, 0x1, R2.reuse, P2 ;  /* 0x0000000124247824 */ /* 0x100fe200010e0602 */
[----:B0-----:R-:W4:Y:S04]  /*6d3d0*/  LDL.LU R37, [R1+0x2d50] ;  /* 0x002d500001257983 */ /* 0x001f280000300800 */
[----:B------:R0:W-:Y:S01]  /*6d3e0*/  STL [R1+0x2d94], R36 ;  /* 0x002d942401007387 */ /* 0x0001e20000100800 */
[----:B------:R-:W-:Y:S01]  /*6d3f0*/  IADD3 R3, P2, R3, R60, RZ ;  /* 0x0000003c03037210 */ /* 0x000fe20007f5e0ff */
[----:B0-----:R-:W4:Y:S01]  /*6d400*/  LDL.LU R36, [R1+0x2d74] ;  /* 0x002d740001247983 */ /* 0x001f220000300800 */
[----:B------:R-:W4:Y:S02]  /*6d410*/  LDL.LU R8, [R1+0x2d48] ;  /* 0x002d480001087983 */ /* 0x000f240000300800 */
[----:B------:R-:W4:Y:S02]  /*6d420*/  LDL.LU R5, [R1+0x2d6c] ;  /* 0x002d6c0001057983 */ /* 0x000f240000300800 */
[----:B------:R-:W4:Y:S01]  /*6d430*/  LDL.LU R18, [R1+0x2d40] ;  /* 0x002d400001127983 */ /* 0x000f220000300800 */
[----:B------:R0:W-:Y:S01]  /*6d440*/  STL [R1+0x2d68], R3 ;  /* 0x002d680301007387 */ /* 0x0001e20000100800 */
        /* <DEDUP_REMOVED lines=13> */
[----:B0-----:R-:W4:Y:S02]  /*6d520*/  LDL.LU R3, [R1+0x2d08] ;  /* 0x002d080001037983 */ /* 0x001f240000300800 */
[----:B------:R-:W-:-:S05]  /*6d530*/  IMAD.X R61, R61, 0x1, R2, P3 ;  /* 0x000000013d3d7824 */ /* 0x000fca00018e0602 */
[----:B------:R0:W-:Y:S04]  /*6d540*/  STL [R1+0x2d8c], R61 ;  /* 0x002d8c3d01007387 */ /* 0x0001e80000100800 */
[----:B0-----:R-:W4:Y:S01]  /*6d550*/  LDL.LU R61, [R1+0x2d2c] ;  /* 0x002d2c00013d7983 */ /* 0x001f220000300800 */
        /* <DEDUP_REMOVED lines=15> */
[-C--:B------:R-:W-:Y:S01]  /*6d650*/  IADD3 R8, P6, R8, R60.reuse, RZ ;  /* 0x0000003c08087210 */ /* 0x080fe20007fde0ff */
[----:B0-----:R-:W4:Y:S03]  /*6d660*/  LDL.LU R37, [R1+0x2cf0] ;  /* 0x002cf00001257983 */ /* 0x001f260000300800 */
[----:B------:R0:W-:Y:S02]  /*6d670*/  STL [R1+0x2d74], R36 ;  /* 0x002d742401007387 */ /* 0x0001e40000100800 */
[--C-:B------:R-:W-:Y:S01]  /*6d680*/  IMAD.X R5, R5, 0x1, R2.reuse, P1 ;  /* 0x0000000105057824 */ /* 0x100fe200008e0602 */
[-C--:B------:R-:W-:Y:S01]  /*6d690*/  IADD3 R18, P1, R18, R60.reuse, RZ ;  /* 0x0000003c12127210 */ /* 0x080fe20007f3e0ff */
[--C-:B------:R-:W-:Y:S01]  /*6d6a0*/  IMAD.X R4, R4, 0x1, R2.reuse, P2 ;  /* 0x0000000104047824 */ /* 0x100fe200010e0602 */
[-C--:B------:R-:W-:Y:S01]  /*6d6b0*/  IADD3 R17, P2, R17, R60.reuse, RZ ;  /* 0x0000003c11117210 */ /* 0x080fe20007f5e0ff */
[--C-:B------:R-:W-:Y:S01]  /*6d6c0*/  IMAD.X R14, R14, 0x1, R2.reuse, P3 ;  /* 0x000000010e0e7824 */ /* 0x100fe200018e0602 */
[-C--:B------:R-:W-:Y:S01]  /*6d6d0*/  IADD3 R16, P3, R16, R60.reuse, RZ ;  /* 0x0000003c10107210 */ /* 0x080fe20007f7e0ff */
[----:B0-----:R-:W4:Y:S01]  /*6d6e0*/  LDL.LU R36, [R1+0x2d14] ;  /* 0x002d140001247983 */ /* 0x001f220000300800 */
[----:B------:R-:W-:Y:S02]  /*6d6f0*/  STL [R1+0x2d48], R8 ;  /* 0x002d480801007387 */ /* 0x000fe40000100800 */
[----:B------:R-:W-:Y:S02]  /*6d700*/  STL [R1+0x2d6c], R5 ;  /* 0x002d6c0501007387 */ /* 0x000fe40000100800 */
[----:B------:R-:W-:Y:S02]  /*6d710*/  STL [R1+0x2d40], R18 ;  /* 0x002d401201007387 */ /* 0x000fe40000100800 */
[--C-:B------:R-:W-:Y:S01]  /*6d720*/  IMAD.X R13, R13, 0x1, R2.reuse, P4 ;  /* 0x000000010d0d7824 */ /* 0x100fe200020e0602 */
[----:B------:R-:W-:Y:S01]  /*6d730*/  STL [R1+0x2d64], R4 ;  /* 0x002d640401007387 */ /* 0x000fe20000100800 */
[-C--:B------:R-:W-:Y:S01]  /*6d740*/  IADD3 R15, P4, R15, R60.reuse, RZ ;  /* 0x0000003c0f0f7210 */ /* 0x080fe20007f9e0ff */
[----:B------:R-:W-:Y:S02]  /*6d750*/  STL [R1+0x2d38], R17 ;  /* 0x002d381101007387 */ /* 0x000fe40000100800 */
[--C-:B------:R-:W-:Y:S01]  /*6d760*/  IMAD.X R12, R12, 0x1, R2.reuse, P5 ;  /* 0x000000010c0c7824 */ /* 0x100fe200028e0602 */
[----:B------:R-:W-:Y:S01]  /*6d770*/  STL [R1+0x2d5c], R14 ;  /* 0x002d5c0e01007387 */ /* 0x000fe20000100800 */
[-C--:B------:R-:W-:Y:S01]  /*6d780*/  IADD3 R19, P5, R19, R60.reuse, RZ ;  /* 0x0000003c13137210 */ /* 0x080fe20007fbe0ff */
[----:B------:R-:W-:Y:S02]  /*6d790*/  STL [R1+0x2d30], R16 ;  /* 0x002d301001007387 */ /* 0x000fe40000100800 */
[--C-:B------:R-:W-:Y:S01]  /*6d7a0*/  IMAD.X R11, R11, 0x1, R2.reuse, P6 ;  /* 0x000000010b0b7824 */ /* 0x100fe200030e0602 */
[----:B------:R-:W-:Y:S01]  /*6d7b0*/  STL [R1+0x2d54], R13 ;  /* 0x002d540d01007387 */ /* 0x000fe20000100800 */
[----:B------:R-:W-:Y:S01]  /*6d7c0*/  IADD3 R58, P6, R58, R60, RZ ;  /* 0x0000003c3a3a7210 */ /* 0x000fe20007fde0ff */
[----:B------:R-:W-:Y:S02]  /*6d7d0*/  STL [R1+0x2d28], R15 ;  /* 0x002d280f01007387 */ /* 0x000fe40000100800 */
[----:B------:R-:W-:-:S02]  /*6d7e0*/  IMAD.X R59, R59, 0x1, R2, P1 ;  /* 0x000000013b3b7824 */ /* 0x000fc400008e0602 */
[--C-:B------:R-:W-:Y:S01]  /*6d7f0*/  IMAD.X R33, R33, 0x1, R2.reuse, P2 ;  /* 0x0000000121217824 */ /* 0x100fe200010e0602 */
[----:B------:R-:W-:Y:S01]  /*6d800*/  STL [R1+0x2d4c], R12 ;  /* 0x002d4c0c01007387 */ /* 0x000fe20000100800 */
[-C--:B------:R-:W-:Y:S01]  /*6d810*/  IADD3 R3, P2, R3, R60.reuse, RZ ;  /* 0x0000003c03037210 */ /* 0x080fe20007f5e0ff */
[----:B------:R-:W-:Y:S01]  /*6d820*/  STL [R1+0x2d20], R19 ;  /* 0x002d201301007387 */ /* 0x000fe20000100800 */
[----:B------:R-:W-:Y:S01]  /*6d830*/  IADD3 R32, P1, R32, R60, RZ ;  /* 0x0000003c20207210 */ /* 0x000fe20007f3e0ff */
[----:B------:R-:W-:Y:S01]  /*6d840*/  STL [R1+0x2d44], R11 ;  /* 0x002d440b01007387 */ /* 0x000fe20000100800 */
[----:B------:R-:W-:Y:S02]  /*6d850*/  STL [R1+0x2d18], R58 ;  /* 0x002d183a01007387 */ /* 0x000fe40000100800 */
[----:B------:R-:W-:Y:S02]  /*6d860*/  STL [R1+0x2d3c], R59 ;  /* 0x002d3c3b01007387 */ /* 0x000fe40000100800 */
[----:B------:R0:W-:Y:S01]  /*6d870*/  STL [R1+0x2d08], R3 ;  /* 0x002d080301007387 */ /* 0x0001e20000100800 */
[----:B------:R-:W-:Y:S01]  /*6d880*/  STL [R1+0x2d10], R32 ;  /* 0x002d102001007387 */ /* 0x000fe20000100800 */
[----:B------:R-:W-:-:S03]  /*6d890*/  IMAD.X R61, R61, 0x1, R2, P3 ;  /* 0x000000013d3d7824 */ /* 0x000fc600018e0602 */
[----:B0-----:R-:W4:Y:S01]  /*6d8a0*/  LDL.LU R3, [R1+0x2ce8] ;  /* 0x002ce80001037983 */ /* 0x001f220000300800 */
[----:B------:R-:W-:Y:S02]  /*6d8b0*/  STL [R1+0x2d34], R33 ;  /* 0x002d342101007387 */ /* 0x000fe40000100800 */
[----:B------:R0:W-:Y:S02]  /*6d8c0*/  STL [R1+0x2d2c], R61 ;  /* 0x002d2c3d01007387 */ /* 0x0001e40000100800 */
        /* <DEDUP_REMOVED lines=15> */
[----:B------:R-:W-:Y:S01]  /*6d9c0*/  IMAD.X R36, R36, 0x1, R2, P6 ;  /* 0x0000000124247824 */ /* 0x000fe200030e0602 */
        /* <DEDUP_REMOVED lines=18> */
[----:B0-----:R-:W4:Y:S01]  /*6daf0*/  LDL.LU R36, [R1+0x2cb4] ;  /* 0x002cb40001247983 */ /* 0x001f220000300800 */
[----:B------:R-:W-:-:S05]  /*6db00*/  IADD3 R3, P6, R3, R60, RZ ;  /* 0x0000003c03037210 */ /* 0x000fca0007fde0ff */
[----:B------:R0:W-:Y:S01]  /*6db10*/  STL [R1+0x2ce8], R3 ;  /* 0x002ce80301007387 */ /* 0x0001e20000100800 */
[----:B------:R-:W-:-:S03]  /*6db20*/  IMAD.X R61, R61, 0x1, R2, P1 ;  /* 0x000000013d3d7824 */ /* 0x000fc600008e0602 */
[----:B0-----:R-:W4:Y:S02]  /*6db30*/  LDL.LU R3, [R1+0x2c88] ;  /* 0x002c880001037983 */ /* 0x001f240000300800 */
        /* <DEDUP_REMOVED lines=14> */
[--C-:B------:R-:W-:Y:S01]  /*6dc20*/  IMAD.X R8, R8, 0x1, R2.reuse, P4 ;  /* 0x0000000108087824 */ /* 0x100fe200020e0602 */
[----:B0-----:R-:W4:Y:S03]  /*6dc30*/  LDL.LU R40, [R1+0x2c9c] ;  /* 0x002c9c0001287983 */ /* 0x001f260000300800 */
[----:B------:R0:W-:Y:S01]  /*6dc40*/  STL [R1+0x2cd0], R37 ;  /* 0x002cd02501007387 */ /* 0x0001e20000100800 */
[-C--:B------:R-:W-:Y:S01]  /*6dc50*/  IADD3 R5, P4, R5, R60.reuse, RZ ;  /* 0x0000003c05057210 */ /* 0x080fe20007f9e0ff */
[--C-:B------:R-:W-:Y:S01]  /*6dc60*/  IMAD.X R18, R18, 0x1, R2.reuse, P5 ;  /* 0x0000000112127824 */ /* 0x100fe200028e0602 */
[-C--:B------:R-:W-:Y:S01]  /*6dc70*/  IADD3 R4, P5, R4, R60.reuse, RZ ;  /* 0x0000003c04047210 */ /* 0x080fe20007fbe0ff */
[--C-:B------:R-:W-:Y:S01]  /*6dc80*/  IMAD.X R17, R17, 0x1, R2.reuse, P6 ;  /* 0x0000000111117824 */ /* 0x100fe200030e0602 */
[-C--:B------:R-:W-:Y:S01]  /*6dc90*/  IADD3 R14, P6, R14, R60.reuse, RZ ;  /* 0x0000003c0e0e7210 */ /* 0x080fe20007fde0ff */
[--C-:B------:R-:W-:Y:S01]  /*6dca0*/  IMAD.X R16, R16, 0x1, R2.reuse, P1 ;  /* 0x0000000110107824 */ /* 0x100fe200008e0602 */
[----:B0-----:R-:W4:Y:S01]  /*6dcb0*/  LDL.LU R37, [R1+0x2c70] ;  /* 0x002c700001257983 */ /* 0x001f220000300800 */
[----:B------:R-:W-:Y:S02]  /*6dcc0*/  STL [R1+0x2cf4], R8 ;  /* 0x002cf40801007387 */ /* 0x000fe40000100800 */
[----:B------:R-:W-:Y:S02]  /*6dcd0*/  STL [R1+0x2cc8], R5 ;  /* 0x002cc80501007387 */ /* 0x000fe40000100800 */
[----:B------:R-:W-:Y:S01]  /*6dce0*/  STL [R1+0x2cec], R18 ;  /* 0x002cec1201007387 */ /* 0x000fe20000100800 */
[----:B------:R-:W-:Y:S01]  /*6dcf0*/  IADD3 R13, P1, R13, R60, RZ ;  /* 0x0000003c0d0d7210 */ /* 0x000fe20007f3e0ff */
        /* <DEDUP_REMOVED lines=18> */
[----:B------:R-:W-:Y:S01]  /*6de20*/  STL [R1+0x2c98], R59 ;  /* 0x002c983b01007387 */ /* 0x000fe20000100800 */
[-C--:B------:R-:W-:Y:S01]  /*6de30*/  IADD3 R33, P5, R33, R60.reuse, RZ ;  /* 0x0000003c21217210 */ /* 0x080fe20007fbe0ff */
[----:B------:R0:W-:Y:S01]  /*6de40*/  STL [R1+0x2cb4], R36 ;  /* 0x002cb42401007387 */ /* 0x0001e20000100800 */
[----:B------:R-:W-:Y:S01]  /*6de50*/  STL [R1+0x2cbc], R32 ;  /* 0x002cbc2001007387 */ /* 0x000fe20000100800 */
[----:B------:R-:W-:-:S02]  /*6de60*/  IADD3 R3, P6, R3, R60, RZ ;  /* 0x0000003c03037210 */ /* 0x000fc40007fde0ff */
[----:B0-----:R-:W4:Y:S01]  /*6de70*/  LDL.LU R36, [R1+0x2c94] ;  /* 0x002c940001247983 */ /* 0x001f220000300800 */
[----:B------:R-:W-:Y:S02]  /*6de80*/  STL [R1+0x2c90], R33 ;  /* 0x002c902101007387 */ /* 0x000fe40000100800 */
[----:B------:R0:W-:Y:S02]  /*6de90*/  STL [R1+0x2c88], R3 ;  /* 0x002c880301007387 */ /* 0x0001e40000100800 */
[----:B------:R-:W-:Y:S01]  /*6dea0*/  IMAD.X R61, R61, 0x1, R2, P1 ;  /* 0x000000013d3d7824 */ /* 0x000fe200008e0602 */
[----:B0-----:R-:W4:Y:S04]  /*6deb0*/  LDL.LU R3, [R1+0x2c68] ;  /* 0x002c680001037983 */ /* 0x001f280000300800 */
        /* <DEDUP_REMOVED lines=34> */
[----:B------:R0:W-:Y:S01]  /*6e0e0*/  STL [R1+0x2c94], R36 ;  /* 0x002c942401007387 */ /* 0x0001e20000100800 */
[----:B------:R-:W-:-:S03]  /*6e0f0*/  IADD3 R3, P4, R3, R60, RZ ;  /* 0x0000003c03037210 */ /* 0x000fc60007f9e0ff */
[----:B0-----:R-:W4:Y:S02]  /*6e100*/  LDL.LU R36, [R1+0x2c34] ;  /* 0x002c340001247983 */ /* 0x001f240000300800 */
        /* <DEDUP_REMOVED lines=13> */
[--C-:B------:R-:W-:Y:S01]  /*6e1e0*/  IMAD.X R40, R40, 0x1, R2.reuse, P1 ;  /* 0x0000000128287824 */ /* 0x100fe200008e0602 */
[-C--:B------:R-:W-:Y:S01]  /*6e1f0*/  IADD3 R8, P1, R8, R60.reuse, RZ ;  /* 0x0000003c08087210 */ /* 0x080fe20007f3e0ff */
[--C-:B------:R-:W-:Y:S01]  /*6e200*/  IMAD.X R5, R5, 0x1, R2.reuse, P2 ;  /* 0x0000000105057824 */ /* 0x100fe200010e0602 */
[----:B0-----:R-:W4:Y:S01]  /*6e210*/  LDL.LU R41, [R1+0x2bf8] ;  /* 0x002bf80001297983 */ /* 0x001f220000300800 */
[-C--:B------:R-:W-:Y:S01]  /*6e220*/  IADD3 R18, P2, R18, R60.reuse, RZ ;  /* 0x0000003c12127210 */ /* 0x080fe20007f5e0ff */
[----:B------:R0:W-:Y:S02]  /*6e230*/  STL [R1+0x2c7c], R40 ;  /* 0x002c7c2801007387 */ /* 0x0001e40000100800 */
[--C-:B------:R-:W-:Y:S01]  /*6e240*/  IMAD.X R4, R4, 0x1, R2.reuse, P3 ;  /* 0x0000000104047824 */ /* 0x100fe200018e0602 */
[-C--:B------:R-:W-:Y:S01]  /*6e250*/  IADD3 R17, P3, R17, R60.reuse, RZ ;  /* 0x0000003c11117210 */ /* 0x080fe20007f7e0ff */
        /* <DEDUP_REMOVED lines=9> */
[----:B------:R-:W-:Y:S02]  /*6e2f0*/  STL [R1+0x2c40], R17 ;  /* 0x002c401101007387 */ /* 0x000fe40000100800 */
[----:B------:R-:W-:-:S02]  /*6e300*/  IMAD.X R12, R12, 0x1, R2, P6 ;  /* 0x000000010c0c7824 */ /* 0x000fc400030e0602 */
[----:B------:R-:W-:Y:S01]  /*6e310*/  STL [R1+0x2c64], R14 ;  /* 0x002c640e01007387 */ /* 0x000fe20000100800 */
[-C--:B------:R-:W-:Y:S01]  /*6e320*/  IADD3 R19, P6, R19, R60.reuse, RZ ;  /* 0x0000003c13137210 */ /* 0x080fe20007fde0ff */
[----:B------:R-:W-:Y:S01]  /*6e330*/  STL [R1+0x2c38], R16 ;  /* 0x002c381001007387 */ /* 0x000fe20000100800 */
[--C-:B------:R-:W-:Y:S02]  /*6e340*/  IMAD.X R11, R11, 0x1, R2.reuse, P1 ;  /* 0x000000010b0b7824 */ /* 0x100fe400008e0602 */
[----:B------:R-:W-:Y:S01]  /*6e350*/  STL [R1+0x2c5c], R13 ;  /* 0x002c5c0d01007387 */ /* 0x000fe20000100800 */
[----:B------:R-:W-:Y:S01]  /*6e360*/  IADD3 R58, P1, R58, R60, RZ ;  /* 0x0000003c3a3a7210 */ /* 0x000fe20007f3e0ff */
[----:B------:R-:W-:Y:S01]  /*6e370*/  STL [R1+0x2c30], R15 ;  /* 0x002c300f01007387 */ /* 0x000fe20000100800 */
[--C-:B------:R-:W-:Y:S02]  /*6e380*/  IMAD.X R59, R59, 0x1, R2.reuse, P2 ;  /* 0x000000013b3b7824 */ /* 0x100fe400010e0602 */
[----:B------:R-:W-:-:S02]  /*6e390*/  IMAD.X R33, R33, 0x1, R2, P3 ;  /* 0x0000000121217824 */ /* 0x000fc400018e0602 */
[----:B------:R-:W-:Y:S01]  /*6e3a0*/  STL [R1+0x2c54], R12 ;  /* 0x002c540c01007387 */ /* 0x000fe20000100800 */
[-C--:B------:R-:W-:Y:S01]  /*6e3b0*/  IADD3 R37, P3, R37, R60.reuse, RZ ;  /* 0x0000003c25257210 */ /* 0x080fe20007f7e0ff */
[----:B------:R-:W-:Y:S01]  /*6e3c0*/  STL [R1+0x2c28], R19 ;  /* 0x002c281301007387 */ /* 0x000fe20000100800 */
[-C--:B------:R-:W-:Y:S01]  /*6e3d0*/  IADD3 R32, P2, R32, R60.reuse, RZ ;  /* 0x0000003c20207210 */ /* 0x080fe20007f5e0ff */
[----:B------:R-:W-:Y:S02]  /*6e3e0*/  STL [R1+0x2c4c], R11 ;  /* 0x002c4c0b01007387 */ /* 0x000fe40000100800 */
[----:B------:R-:W-:Y:S01]  /*6e3f0*/  STL [R1+0x2c20], R58 ;  /* 0x002c203a01007387 */ /* 0x000fe20000100800 */
[----:B------:R-:W-:Y:S01]  /*6e400*/  STL [R1+0x2c44], R59 ;  /* 0x002c443b01007387 */ /* 0x000fe20000100800 */
[----:B------:R0:W-:Y:S02]  /*6e410*/  STL [R1+0x2c10], R37 ;  /* 0x002c102501007387 */ /* 0x0001e40000100800 */
[----:B------:R-:W-:Y:S02]  /*6e420*/  STL [R1+0x2c18], R32 ;  /* 0x002c182001007387 */ /* 0x000fe40000100800 */
[--C-:B------:R-:W-:Y:S01]  /*6e430*/  IMAD.X R36, R36, 0x1, R2.reuse, P4 ;  /* 0x0000000124247824 */ /* 0x100fe200020e0602 */
[----:B0-----:R-:W4:Y:S01]  /*6e440*/  LDL.LU R37, [R1+0x2bf0] ;  /* 0x002bf00001257983 */ /* 0x001f220000300800 */
[----:B------:R-:W-:Y:S03]  /*6e450*/  STL [R1+0x2c3c], R33 ;  /* 0x002c3c2101007387 */ /* 0x000fe60000100800 */
[----:B------:R0:W-:Y:S01]  /*6e460*/  STL [R1+0x2c34], R36 ;  /* 0x002c342401007387 */ /* 0x0001e20000100800 */
[-C--:B------:R-:W-:Y:S01]  /*6e470*/  IADD3 R3, P4, R3, R60.reuse, RZ ;  /* 0x0000003c03037210 */ /* 0x080fe20007f9e0ff */
[----:B0-----:R-:W4:Y:S04]  /*6e480*/  LDL.LU R36, [R1+0x2c14] ;  /* 0x002c140001247983 */ /* 0x001f280000300800 */
        /* <DEDUP_REMOVED lines=50> */
[-C--:B----4-:R-:W-:Y:S01]  /*6e7b0*/  IADD3 R41, P4, R41, R60.reuse, RZ ;  /* 0x0000003c29297210 */ /* 0x090fe20007f9e0ff */
[--C-:B------:R-:W-:Y:S01]  /*6e7c0*/  IMAD.X R8, R8, 0x1, R2.reuse, P5 ;  /* 0x0000000108087824 */ /* 0x100fe200028e0602 */
[-C--:B------:R-:W-:Y:S01]  /*6e7d0*/  IADD3 R5, P5, R5, R60.reuse, RZ ;  /* 0x0000003c05057210 */ /* 0x080fe20007fbe0ff */
[----:B0-----:R-:W3:Y:S01]  /*6e7e0*/  LDL.LU R44, [R1+0x2ba4] ;  /* 0x002ba400012c7983 */ /* 0x001ee20000300800 */
[--C-:B------:R-:W-:Y:S02]  /*6e7f0*/  IMAD.X R18, R18, 0x1, R2.reuse, P6 ;  /* 0x0000000112127824 */ /* 0x100fe400030e0602 */
        /* <DEDUP_REMOVED lines=11> */
[----:B------:R-:W-:Y:S01]  /*6e8b0*/  STL [R1+0x2bc8], R4 ;  /* 0x002bc80401007387 */ /* 0x000fe20000100800 */
        /* <DEDUP_REMOVED lines=11> */
[--C-:B------:R-:W-:Y:S01]  /*6e970*/  IMAD.X R40, R40, 0x1, R2.reuse, P1 ;  /* 0x0000000128287824 */ /* 0x100fe200008e0602 */
[----:B------:R-:W-:Y:S01]  /*6e980*/  STL [R1+0x2bd4], R19 ;  /* 0x002bd41301007387 */ /* 0x000fe20000100800 */
[----:B------:R-:W-:-:S02]  /*6e990*/  IMAD.X R32, R32, 0x1, R2, P6 ;  /* 0x0000000120207824 */ /* 0x000fc400030e0602 */
[----:B------:R-:W-:Y:S01]  /*6e9a0*/  STL [R1+0x2ba8], R11 ;  /* 0x002ba80b01007387 */ /* 0x000fe20000100800 */
[-C--:B------:R-:W-:Y:S01]  /*6e9b0*/  IADD3 R33, P6, R33, R60.reuse, RZ ;  /* 0x0000003c21217210 */ /* 0x080fe20007fde0ff */
[----:B------:R-:W-:Y:S01]  /*6e9c0*/  STL [R1+0x2bcc], R58 ;  /* 0x002bcc3a01007387 */ /* 0x000fe20000100800 */
[----:B------:R-:W-:Y:S02]  /*6e9d0*/  STL [R1+0x2ba0], R59 ;  /* 0x002ba03b01007387 */ /* 0x000fe40000100800 */
[----:B------:R0:W-:Y:S02]  /*6e9e0*/  STL [R1+0x2bbc], R40 ;  /* 0x002bbc2801007387 */ /* 0x0001e40000100800 */
[----:B------:R-:W-:Y:S01]  /*6e9f0*/  STL [R1+0x2bc4], R32 ;  /* 0x002bc42001007387 */ /* 0x000fe20000100800 */
[-C--:B------:R-:W-:Y:S01]  /*6ea00*/  IADD3 R37, P1, R37, R60.reuse, RZ ;  /* 0x0000003c25257210 */ /* 0x080fe20007f3e0ff */
[----:B0-----:R-:W4:Y:S01]  /*6ea10*/  LDL.LU R40, [R1+0x2b9c] ;  /* 0x002b9c0001287983 */ /* 0x001f220000300800 */
[----:B------:R-:W-:Y:S03]  /*6ea20*/  STL [R1+0x2b98], R33 ;  /* 0x002b982101007387 */ /* 0x000fe60000100800 */
[----:B------:R0:W-:Y:S02]  /*6ea30*/  STL [R1+0x2b90], R37 ;  /* 0x002b902501007387 */ /* 0x0001e40000100800 */
[--C-:B------:R-:W-:Y:S01]  /*6ea40*/  IMAD.X R36, R36, 0x1, R2.reuse, P2 ;  /* 0x0000000124247824 */ /* 0x100fe200010e0602 */
[----:B0-----:R-:W4:Y:S04]  /*6ea50*/  LDL.LU R37, [R1+0x2b70] ;  /* 0x002b700001257983 */ /* 0x001f280000300800 */
        /* <DEDUP_REMOVED lines=14> */
[----:B0-----:R-:W3:Y:S01]  /*6eb40*/  LDL.LU R44, [R1+0x2b84] ;  /* 0x002b8400012c7983 */ /* 0x001ee20000300800 */
        /* <DEDUP_REMOVED lines=36> */
[--C-:B---3--:R-:W-:Y:S01]  /*6ed90*/  IMAD.X R44, R44, 0x1, R2.reuse, P2 ;  /* 0x000000012c2c7824 */ /* 0x108fe200010e0602 */
[-C--:B----4-:R-:W-:Y:S01]  /*6eda0*/  IADD3 R8, P2, R8, R60.reuse, RZ ;  /* 0x0000003c08087210 */ /* 0x090fe20007f5e0ff */
[--C-:B------:R-:W-:Y:S01]  /*6edb0*/  IMAD.X R5, R5, 0x1, R2.reuse, P3 ;  /* 0x0000000105057824 */ /* 0x100fe200018e0602 */
[-C--:B------:R-:W-:Y:S02]  /*6edc0*/  IADD3 R18, P3, R18, R60.reuse, RZ ;  /* 0x0000003c12127210 */ /* 0x080fe40007f7e0ff */
[----:B------:R0:W-:Y:S01]  /*6edd0*/  STL [R1+0x2b84], R44 ;  /* 0x002b842c01007387 */ /* 0x0001e20000100800 */
[--C-:B------:R-:W-:Y:S01]  /*6ede0*/  IMAD.X R4, R4, 0x1, R2.reuse, P4 ;  /* 0x0000000104047824 */ /* 0x100fe200020e0602 */
[-C--:B------:R-:W-:Y:S01]  /*6edf0*/  IADD3 R17, P4, R17, R60.reuse, RZ ;  /* 0x0000003c11117210 */ /* 0x080fe20007f9e0ff */
[--C-:B------:R-:W-:Y:S01]  /*6ee00*/  IMAD.X R14, R14, 0x1, R2.reuse, P5 ;  /* 0x000000010e0e7824 */ /* 0x100fe200028e0602 */
[-C--:B------:R-:W-:Y:S01]  /*6ee10*/  IADD3 R16, P5, R16, R60.reuse, RZ ;  /* 0x0000003c10107210 */ /* 0x080fe20007fbe0ff */
[--C-:B------:R-:W-:Y:S01]  /*6ee20*/  IMAD.X R13, R13, 0x1, R2.reuse, P6 ;  /* 0x000000010d0d7824 */ /* 0x100fe200030e0602 */
[----:B------:R-:W-:Y:S01]  /*6ee30*/  IADD3 R15, P6, R15, R60, RZ ;  /* 0x0000003c0f0f7210 */ /* 0x000fe20007fde0ff */
[----:B0-----:R-:W3:Y:S01]  /*6ee40*/  LDL.LU R44, [R1+0x2b24] ;  /* 0x002b2400012c7983 */ /* 0x001ee20000300800 */
        /* <DEDUP_REMOVED lines=44> */
[----:B---3--:R-:W-:-:S03]  /*6f110*/  IMAD.X R44, R44, 0x1, R2, P2 ;  /* 0x000000012c2c7824 */ /* 0x008fc600010e0602 */
[----:B------:R-:W3:Y:S01]  /*6f120*/  LDL.LU R8, [R1+0x2b04] ;  /* 0x002b040001087983 */ /* 0x000ee20000300800 */
[----:B------:R-:W3:Y:S03]  /*6f130*/  LDL.LU R5, [R1+0x2ad8] ;  /* 0x002ad80001057983 */ /* 0x000ee60000300800 */
[----:B------:R-:W3:Y:S01]  /*6f140*/  LDL.LU R18, [R1+0x2afc] ;  /* 0x002afc0001127983 */ /* 0x000ee20000300800 */
[----:B------:R0:W-:Y:S02]  /*6f150*/  STL [R1+0x2b24], R44 ;  /* 0x002b242c01007387 */ /* 0x0001e40000100800 */
        /* <DEDUP_REMOVED lines=14> */
[----:B----4-:R-:W-:-:S05]  /*6f240*/  IADD3 R41, P2, R41, R60, RZ ;  /* 0x0000003c29297210 */ /* 0x010fca0007f5e0ff */
        /* <DEDUP_REMOVED lines=21> */
[-C--:B------:R-:W-:Y:S01]  /*6f3a0*/  IADD3 R5, P6, R5, R60.reuse, RZ ;  /* 0x0000003c05057210 */ /* 0x080fe20007fde0ff */
[--C-:B------:R-:W-:Y:S01]  /*6f3b0*/  IMAD.X R18, R18, 0x1, R2.reuse, P1 ;  /* 0x0000000112127824 */ /* 0x100fe200008e0602 */
[-C--:B------:R-:W-:Y:S01]  /*6f3c0*/  IADD3 R4, P1, R4, R60.reuse, RZ ;  /* 0x0000003c04047210 */ /* 0x080fe20007f3e0ff */
        /* <DEDUP_REMOVED lines=27> */
[----:B------:R0:W-:Y:S01]  /*6f580*/  STL [R1+0x2ac4], R44 ;  /* 0x002ac42c01007387 */ /* 0x0001e20000100800 */
[-C--:B----4-:R-:W-:Y:S01]  /*6f590*/  IADD3 R41, P2, R41, R60.reuse, RZ ;  /* 0x0000003c29297210 */ /* 0x090fe20007f5e0ff */
[----:B------:R-:W-:Y:S04]  /*6f5a0*/  STL [R1+0x2acc], R32 ;  /* 0x002acc2001007387 */ /* 0x000fe80000100800 */
[----:B0-----:R-:W3:Y:S01]  /*6f5b0*/  LDL.LU R44, [R1+0x2aa4] ;  /* 0x002aa400012c7983 */ /* 0x001ee20000300800 */
[----:B------:R-:W-:Y:S02]  /*6f5c0*/  STL [R1+0x2aa0], R33 ;  /* 0x002aa02101007387 */ /* 0x000fe40000100800 */
[--C-:B------:R-:W-:Y:S01]  /*6f5d0*/  IMAD.X R40, R40, 0x1, R2.reuse, P3 ;  /* 0x0000000128287824 */ /* 0x100fe200018e0602 */
[----:B------:R0:W-:Y:S04]  /*6f5e0*/  STL [R1+0x2a98], R41 ;  /* 0x002a982901007387 */ /* 0x0001e80000100800 */
[----:B0-----:R-:W4:Y:S01]  /*6f5f0*/  LDL.LU R41, [R1+0x2a78] ;  /* 0x002a780001297983 */ /* 0x001f220000300800 */
[-C--:B------:R-:W-:Y:S01]  /*6f600*/  IADD3 R37, P3, R37, R60.reuse, RZ ;  /* 0x0000003c25257210 */ /* 0x080fe20007f7e0ff */
[----:B------:R0:W-:Y:S02]  /*6f610*/  STL [R1+0x2abc], R40 ;  /* 0x002abc2801007387 */ /* 0x0001e40000100800 */
        /* <DEDUP_REMOVED lines=12> */
[----:B------:R-:W4:Y:S02]  /*6f6e0*/  LDL.LU R8, [R1+0x2a60] ;  /* 0x002a600001087983 */ /* 0x000f240000300800 */
[----:B------:R-:W4:Y:S02]  /*6f6f0*/  LDL.LU R5, [R1+0x2a84] ;  /* 0x002a840001057983 */ /* 0x000f240000300800 */
[----:B------:R-:W4:Y:S01]  /*6f700*/  LDL.LU R18, [R1+0x2a58] ;  /* 0x002a580001127983 */ /* 0x000f220000300800 */
[----:B--2---:R-:W-:-:S05]  /*6f710*/  IADD3 R45, P5, R45, R60, RZ ;  /* 0x0000003c2d2d7210 */ /* 0x004fca0007fbe0ff */
[----:B------:R0:W-:Y:S01]  /*6f720*/  STL [R1+0x2a80], R45 ;  /* 0x002a802d01007387 */ /* 0x0001e20000100800 */
        /* <DEDUP_REMOVED lines=13> */
[----:B0-----:R-:W2:Y:S02]  /*6f800*/  LDL.LU R45, [R1+0x2a20] ;  /* 0x002a2000012d7983 */ /* 0x001ea40000300800 */
        /* <DEDUP_REMOVED lines=17> */
[--C-:B------:R-:W-:Y:S01]  /*6f920*/  IMAD.X R61, R61, 0x1, R2.reuse, P3 ;  /* 0x000000013d3d7824 */ /* 0x100fe200018e0602 */
[----:B0-----:R-:W4:Y:S04]  /*6f930*/  LDL.LU R3, [R1+0x2a08] ;  /* 0x002a080001037983 */ /* 0x001f280000300800 */
[----:B------:R0:W-:Y:S02]  /*6f940*/  STL [R1+0x2a8c], R61 ;  /* 0x002a8c3d01007387 */ /* 0x0001e40000100800 */
[----:B0-----:R-:W4:Y:S01]  /*6f950*/  LDL.LU R61, [R1+0x2a2c] ;  /* 0x002a2c00013d7983 */ /* 0x001f220000300800 */
[-C--:B------:R-:W-:Y:S01]  /*6f960*/  IADD3 R8, P3, R8, R60.reuse, RZ ;  /* 0x0000003c08087210 */ /* 0x080fe20007f7e0ff */
[----:B------:R-:W-:Y:S01]  /*6f970*/  IMAD.X R5, R5, 0x1, R2, P4 ;  /* 0x0000000105057824 */ /* 0x000fe200020e0602 */
[----:B------:R-:W-:-:S03]  /*6f980*/  IADD3 R18, P4, R18, R60, RZ ;  /* 0x0000003c12127210 */ /* 0x000fc60007f9e0ff */
[----:B------:R-:W-:Y:S01]  /*6f990*/  STL [R1+0x2a60], R8 ;  /* 0x002a600801007387 */ /* 0x000fe20000100800 */
[----:B------:R-:W-:Y:S02]  /*6f9a0*/  STL [R1+0x2a84], R5 ;  /* 0x002a840501007387 */ /* 0x000fe40000100800 */
[----:B------:R-:W-:Y:S02]  /*6f9b0*/  STL [R1+0x2a58], R18 ;  /* 0x002a581201007387 */ /* 0x000fe40000100800 */
[--C-:B--2---:R-:W-:Y:S01]  /*6f9c0*/  IMAD.X R4, R4, 0x1, R2.reuse, P5 ;  /* 0x0000000104047824 */ /* 0x104fe200028e0602 */
        /* <DEDUP_REMOVED lines=25> */
[----:B------:R-:W-:Y:S04]  /*6fb60*/  STL [R1+0x2a28], R32 ;  /* 0x002a282001007387 */ /* 0x000fe80000100800 */
[----:B0-----:R-:W2:Y:S01]  /*6fb70*/  LDL.LU R45, [R1+0x2a00] ;  /* 0x002a0000012d7983 */ /* 0x001ea20000300800 */
[----:B------:R-:W-:Y:S02]  /*6fb80*/  STL [R1+0x2a4c], R33 ;  /* 0x002a4c2101007387 */ /* 0x000fe40000100800 */
        /* <DEDUP_REMOVED lines=242> */
[-C--:B------:R-:W-:Y:S01]  /*70ab0*/  IADD3 R5, P2, R5, R60.reuse, RZ ;  /* 0x0000003c05057210 */ /* 0x080fe20007f5e0ff */
[----:B0-----:R-:W4:Y:S01]  /*70ac0*/  LDL.LU R40, [R1+0x28bc] ;  /* 0x0028bc0001287983 */ /* 0x001f220000300800 */
        /* <DEDUP_REMOVED lines=27> */
[----:B------:R-:W-:Y:S02]  /*70c80*/  STL [R1+0x28c0], R11 ;  /* 0x0028c00b01007387 */ /* 0x000fe40000100800 */
[----:B------:R-:W-:Y:S01]  /*70c90*/  STL [R1+0x28e4], R58 ;  /* 0x0028e43a01007387 */ /* 0x000fe20000100800 */
[----:B------:R-:W-:Y:S01]  /*70ca0*/  STL [R1+0x28b8], R59 ;  /* 0x0028b83b01007387 */ /* 0x000fe20000100800 */
[-C--:B------:R-:W-:Y:S01]  /*70cb0*/  IADD3 R33, P3, R33, R60.reuse, RZ ;  /* 0x0000003c21217210 */ /* 0x080fe20007f7e0ff */
[----:B------:R0:W-:Y:S02]  /*70cc0*/  STL [R1+0x28d4], R36 ;  /* 0x0028d42401007387 */ /* 0x0001e40000100800 */
[----:B------:R-:W-:Y:S01]  /*70cd0*/  STL [R1+0x28dc], R32 ;  /* 0x0028dc2001007387 */ /* 0x000fe20000100800 */
[-C--:B------:R-:W-:Y:S01]  /*70ce0*/  IADD3 R3, P4, R3, R60.reuse, RZ ;  /* 0x0000003c03037210 */ /* 0x080fe20007f9e0ff */
[----:B0-----:R-:W4:Y:S01]  /*70cf0*/  LDL.LU R36, [R1+0x28b4] ;  /* 0x0028b40001247983 */ /* 0x001f220000300800 */
[----:B------:R-:W-:Y:S03]  /*70d00*/  STL [R1+0x28b0], R33 ;  /* 0x0028b02101007387 */ /* 0x000fe60000100800 */
        /* <DEDUP_REMOVED lines=148> */
[--C-:B------:R-:W-:Y:S01]  /*71650*/  IMAD.X R8, R8, 0x1, R2.reuse, P3 ;  /* 0x0000000108087824 */ /* 0x100fe200018e0602 */
[-C--:B------:R-:W-:Y:S01]  /*71660*/  IADD3 R5, P3, R5, R60.reuse, RZ ;  /* 0x0000003c05057210 */ /* 0x080fe20007f7e0ff */
[--C-:B------:R-:W-:Y:S01]  /*71670*/  IMAD.X R18, R18, 0x1, R2.reuse, P4 ;  /* 0x0000000112127824 */ /* 0x100fe200020e0602 */
        /* <DEDUP_REMOVED lines=125> */
[----:B------:R-:W-:Y:S01]  /*71e50*/  IMAD.X R40, R40, 0x1, R2, P3 ;  /* 0x0000000128287824 */ /* 0x000fe200018e0602 */
[----:B0-----:R-:W4:Y:S01]  /*71e60*/  LDL.LU R41, [R1+0x2718] ;  /* 0x0027180001297983 */ /* 0x001f220000300800 */
[----:B------:R-:W-:Y:S03]  /*71e70*/  STL [R1+0x2764], R33 ;  /* 0x0027642101007387 */ /* 0x000fe60000100800 */
        /* <DEDUP_REMOVED lines=17> */
[----:B------:R-:W2:Y:S02]  /*71f90*/  LDL.LU R8, [R1+0x2724] ;  /* 0x0027240001087983 */ /* 0x000ea40000300800 */
[----:B------:R-:W2:Y:S02]  /*71fa0*/  LDL.LU R5, [R1+0x26f8] ;  /* 0x0026f80001057983 */ /* 0x000ea40000300800 */
[----:B------:R-:W2:Y:S02]  /*71fb0*/  LDL.LU R18, [R1+0x271c] ;  /* 0x00271c0001127983 */ /* 0x000ea40000300800 */
[----:B---3--:R-:W-:-:S05]  /*71fc0*/  IMAD.X R44, R44, 0x1, R2, P6 ;  /* 0x000000012c2c7824 */ /* 0x008fca00030e0602 */
[----:B------:R0:W-:Y:S01]  /*71fd0*/  STL [R1+0x2744], R44 ;  /* 0x0027442c01007387 */ /* 0x0001e20000100800 */
        /* <DEDUP_REMOVED lines=13> */
[----:B0-----:R-:W3:Y:S01]  /*720b0*/  LDL.LU R44, [R1+0x26e4] ;  /* 0x0026e400012c7983 */ /* 0x001ee20000300800 */
[----:B----4-:R-:W-:-:S05]  /*720c0*/  IADD3 R41, P6, R41, R60, RZ ;  /* 0x0000003c29297210 */ /* 0x010fca0007fde0ff */
[----:B------:R0:W-:Y:S01]  /*720d0*/  STL [R1+0x2718], R41 ;  /* 0x0027182901007387 */ /* 0x0001e20000100800 */
[----:B------:R-:W-:-:S03]  /*720e0*/  IMAD.X R40, R40, 0x1, R2, P1 ;  /* 0x0000000128287824 */ /* 0x000fc600008e0602 */
[----:B0-----:R-:W4:Y:S04]  /*720f0*/  LDL.LU R41, [R1+0x26b8] ;  /* 0x0026b80001297983 */ /* 0x001f280000300800 */
        /* <DEDUP_REMOVED lines=17> */
[--C-:B------:R-:W-:Y:S01]  /*72210*/  IMAD.X R8, R8, 0x1, R2.reuse, P4 ;  /* 0x0000000108087824 */ /* 0x100fe200020e0602 */
[-C--:B------:R-:W-:Y:S01]  /*72220*/  IADD3 R5, P4, R5, R60.reuse, RZ ;  /* 0x0000003c05057210 */ /* 0x080fe20007f9e0ff */
[--C-:B------:R-:W-:Y:S01]  /*72230*/  IMAD.X R18, R18, 0x1, R2.reuse, P5 ;  /* 0x0000000112127824 */ /* 0x100fe200028e0602 */
[-C--:B---3--:R-:W-:Y:S01]  /*72240*/  IADD3 R4, P5, R4, R60.reuse, RZ ;  /* 0x0000003c04047210 */ /* 0x088fe20007fbe0ff */
        /* <DEDUP_REMOVED lines=29> */
[----:B0-----:R-:W3:Y:S01]  /*72420*/  LDL.LU R44, [R1+0x26c4] ;  /* 0x0026c400012c7983 */ /* 0x001ee20000300800 */
[----:B----4-:R-:W-:-:S03]  /*72430*/  IADD3 R41, P6, R41, R60, RZ ;  /* 0x0000003c29297210 */ /* 0x010fc60007fde0ff */
[----:B------:R-:W-:Y:S04]  /*72440*/  STL [R1+0x26c0], R33 ;  /* 0x0026c02101007387 */ /* 0x000fe80000100800 */
        /* <DEDUP_REMOVED lines=37> */
[----:B------:R0:W-:Y:S04]  /*726a0*/  STL [R1+0x26c4], R44 ;  /* 0x0026c42c01007387 */ /* 0x0001e80000100800 */
        /* <DEDUP_REMOVED lines=241> */
[----:B------:R0:W-:Y:S02]  /*735c0*/  STL [R1+0x256c], R61 ;  /* 0x00256c3d01007387 */ /* 0x0001e40000100800 */
        /* <DEDUP_REMOVED lines=146> */
[----:B0-----:R-:W4:Y:S01]  /*73ef0*/  LDL.LU R41, [R1+0x2438] ;  /* 0x0024380001297983 */ /* 0x001f220000300800 */
[-C--:B------:R-:W-:Y:S01]  /*73f00*/  IADD3 R8, P3, R8, R60.reuse, RZ ;  /* 0x0000003c08087210 */ /* 0x080fe20007f7e0ff */
[--C-:B------:R-:W-:Y:S01]  /*73f10*/  IMAD.X R5, R5, 0x1, R2.reuse, P4 ;  /* 0x0000000105057824 */ /* 0x100fe200020e0602 */
[-C--:B------:R-:W-:Y:S01]  /*73f20*/  IADD3 R18, P4, R18, R60.reuse, RZ ;  /* 0x0000003c12127210 */ /* 0x080fe20007f9e0ff */
[----:B------:R0:W-:Y:S01]  /*73f30*/  STL [R1+0x24bc], R40 ;  /* 0x0024bc2801007387 */ /* 0x0001e20000100800 */
        /* <DEDUP_REMOVED lines=88> */
[-C--:B----4-:R-:W-:Y:S01]  /*744c0*/  IADD3 R41, P6, R41, R60.reuse, RZ ;  /* 0x0000003c29297210 */ /* 0x090fe20007fde0ff */
[--C-:B------:R-:W-:Y:S01]  /*744d0*/  IMAD.X R8, R8, 0x1, R2.reuse, P1 ;  /* 0x0000000108087824 */ /* 0x100fe200008e0602 */
[-C--:B------:R-:W-:Y:S01]  /*744e0*/  IADD3 R5, P1, R5, R60.reuse, RZ ;  /* 0x0000003c05057210 */ /* 0x080fe20007f3e0ff */
        /* <DEDUP_REMOVED lines=33> */
[----:B------:R-:W-:Y:S01]  /*74700*/  IADD3 R37, P3, R37, R60, RZ ;  /* 0x0000003c25257210 */ /* 0x000fe20007f7e0ff */
[----:B0-----:R-:W4:Y:S01]  /*74710*/  LDL.LU R40, [R1+0x23dc] ;  /* 0x0023dc0001287983 */ /* 0x001f220000300800 */
[----:B------:R-:W-:Y:S03]  /*74720*/  STL [R1+0x23d8], R33 ;  /* 0x0023d82101007387 */ /* 0x000fe60000100800 */
        /* <DEDUP_REMOVED lines=17> */
[----:B------:R-:W3:Y:S02]  /*74840*/  LDL.LU R8, [R1+0x2398] ;  /* 0x0023980001087983 */ /* 0x000ee40000300800 */
[----:B------:R-:W3:Y:S02]  /*74850*/  LDL.LU R5, [R1+0x23bc] ;  /* 0x0023bc0001057983 */ /* 0x000ee40000300800 */
[----:B------:R-:W3:Y:S01]  /*74860*/  LDL.LU R18, [R1+0x2390] ;  /* 0x0023900001127983 */ /* 0x000ee20000300800 */
[----:B----4-:R-:W-:-:S05]  /*74870*/  IADD3 R41, P6, R41, R60, RZ ;  /* 0x0000003c29297210 */ /* 0x010fca0007fde0ff */
        /* <DEDUP_REMOVED lines=18> */
[----:B0-----:R-:W4:Y:S04]  /*749a0*/  LDL.LU R40, [R1+0x237c] ;  /* 0x00237c0001287983 */ /* 0x001f280000300800 */
        /* <DEDUP_REMOVED lines=17> */
[-C--:B------:R-:W-:Y:S02]  /*74ac0*/  IADD3 R18, P5, R18, R60.reuse, RZ ;  /* 0x0000003c12127210 */ /* 0x080fe40007fbe0ff */
[----:B------:R0:W-:Y:S01]  /*74ad0*/  STL [R1+0x23c4], R44 ;  /* 0x0023c42c01007387 */ /* 0x0001e20000100800 */
[--C-:B----4-:R-:W-:Y:S01]  /*74ae0*/  IMAD.X R4, R4, 0x1, R2.reuse, P6 ;  /* 0x0000000104047824 */ /* 0x110fe200030e0602 */
[-C--:B------:R-:W-:Y:S01]  /*74af0*/  IADD3 R17, P6, R17, R60.reuse, RZ ;  /* 0x0000003c11117210 */ /* 0x080fe20007fde0ff */
[--C-:B------:R-:W-:Y:S01]  /*74b00*/  IMAD.X R14, R14, 0x1, R2.reuse, P1 ;  /* 0x000000010e0e7824 */ /* 0x100fe200008e0602 */
[-C--:B------:R-:W-:Y:S01]  /*74b10*/  IADD3 R16, P1, R16, R60.reuse, RZ ;  /* 0x0000003c10107210 */ /* 0x080fe20007f3e0ff */
[----:B0-----:R-:W3:Y:S01]  /*74b20*/  LDL.LU R44, [R1+0x2364] ;  /* 0x00236400012c7983 */ /* 0x001ee20000300800 */
        /* <DEDUP_REMOVED lines=26> */
[----:B0-----:R-:W4:Y:S01]  /*74cd0*/  LDL.LU R41, [R1+0x2338] ;  /* 0x0023380001297983 */ /* 0x001f220000300800 */
[----:B------:R-:W-:-:S02]  /*74ce0*/  IMAD.X R40, R40, 0x1, R2, P1 ;  /* 0x0000000128287824 */ /* 0x000fc400008e0602 */
[----:B------:R-:W-:Y:S03]  /*74cf0*/  STL [R1+0x2384], R33 ;  /* 0x0023842101007387 */ /* 0x000fe60000100800 */
        /* <DEDUP_REMOVED lines=37> */
[----:B------:R0:W-:Y:S04]  /*74f50*/  STL [R1+0x2338], R41 ;  /* 0x0023382901007387 */ /* 0x0001e80000100800 */
[----:B0-----:R-:W4:Y:S01]  /*74f60*/  LDL.LU R41, [R1+0x22d8] ;  /* 0x0022d80001297983 */ /* 0x001f220000300800 */
        /* <DEDUP_REMOVED lines=19> */
[----:B------:R-:W-:Y:S01]  /*750a0*/  IADD3 R5, P2, R5, R60, RZ ;  /* 0x0000003c05057210 */ /* 0x000fe20007f5e0ff */
[----:B------:R-:W-:-:S03]  /*750b0*/  IMAD.X R18, R18, 0x1, R2, P3 ;  /* 0x0000000112127824 */ /* 0x000fc600018e0602 */
[----:B------:R-:W-:Y:S01]  /*750c0*/  STL [R1+0x2344], R8 ;  /* 0x0023440801007387 */ /* 0x000fe20000100800 */
[----:B------:R-:W-:Y:S01]  /*750d0*/  STL [R1+0x2318], R5 ;  /* 0x0023180501007387 */ /* 0x000fe20000100800 */
[-C--:B---3--:R-:W-:Y:S01]  /*750e0*/  IADD3 R4, P3, R4, R60.reuse, RZ ;  /* 0x0000003c04047210 */ /* 0x088fe20007f7e0ff */
        /* <DEDUP_REMOVED lines=28> */
[----:B------:R-:W-:Y:S01]  /*752b0*/  STL [R1+0x22e0], R33 ;  /* 0x0022e02101007387 */ /* 0x000fe20000100800 */
        /* <DEDUP_REMOVED lines=181> */
[----:B------:R0:W-:Y:S02]  /*75e10*/  STL [R1+0x220c], R61 ;  /* 0x00220c3d01007387 */ /* 0x0001e40000100800 */
[----:B------:R-:W-:Y:S01]  /*75e20*/  STL [R1+0x2214], R32 ;  /* 0x0022142001007387 */ /* 0x000fe20000100800 */
        /* <DEDUP_REMOVED lines=151> */
[----:B0-----:R-:W4:Y:S01]  /*767a0*/  LDL.LU R40, [R1+0x20fc] ;  /* 0x0020fc0001287983 */ /* 0x001f220000300800 */
        /* <DEDUP_REMOVED lines=92> */
[--C-:B------:R-:W-:Y:S01]  /*76d70*/  IMAD.X R40, R40, 0x1, R2.reuse, P1 ;  /* 0x0000000128287824 */ /* 0x100fe200008e0602 */
[-C--:B------:R-:W-:Y:S01]  /*76d80*/  IADD3 R8, P1, R8, R60.reuse, RZ ;  /* 0x0000003c08087210 */ /* 0x080fe20007f3e0ff */
        /* <DEDUP_REMOVED lines=54> */
[----:B------:R-:W4:Y:S02]  /*770f0*/  LDL.LU R8, [R1+0x205c] ;  /* 0x00205c0001087983 */ /* 0x000f240000300800 */
[----:B------:R-:W-:Y:S02]  /*77100*/  IMAD.X R40, R40, 0x1, R2, P1 ;  /* 0x0000000128287824 */ /* 0x000fe400008e0602 */
[----:B------:R-:W4:Y:S01]  /*77110*/  LDL.LU R5, [R1+0x2030] ;  /* 0x0020300001057983 */ /* 0x000f220000300800 */
[----:B------:R-:W4:Y:S02]  /*77120*/  LDL.LU R18, [R1+0x2054] ;  /* 0x0020540001127983 */ /* 0x000f240000300800 */
[----:B------:R0:W-:Y:S02]  /*77130*/  STL [R1+0x207c], R40 ;  /* 0x00207c2801007387 */ /* 0x0001e40000100800 */
        /* <DEDUP_REMOVED lines=13> */
[----:B0-----:R-:W4:Y:S01]  /*77210*/  LDL.LU R40, [R1+0x201c] ;  /* 0x00201c0001287983 */ /* 0x001f220000300800 */
[----:B------:R-:W-:-:S05]  /*77220*/  IADD3 R37, P1, R37, R60, RZ ;  /* 0x0000003c25257210 */ /* 0x000fca0007f3e0ff */
        /* <DEDUP_REMOVED lines=53> */
[----:B0-----:R-:W4:Y:S01]  /*77580*/  LDL.LU R40, [R1+0x1ffc] ;  /* 0x001ffc0001287983 */ /* 0x001f220000300800 */
[----:B------:R-:W-:Y:S01]  /*77590*/  IADD3 R37, P1, R37, R60, RZ ;  /* 0x0000003c25257210 */ /* 0x000fe20007f3e0ff */
        /* <DEDUP_REMOVED lines=58> */
[----:B------:R-:W-:Y:S02]  /*77940*/  IADD3 R18, P3, R18, R60, RZ ;  /* 0x0000003c12127210 */ /* 0x000fe40007f7e0ff */
[----:B------:R0:W-:Y:S01]  /*77950*/  STL [R1+0x1fe4], R44 ;  /* 0x001fe42c01007387 */ /* 0x0001e20000100800 */
[----:B----4-:R-:W-:-:S03]  /*77960*/  IMAD.X R4, R4, 0x1, R2, P4 ;  /* 0x0000000104047824 */ /* 0x010fc600020e0602 */
[----:B0-----:R-:W3:Y:S01]  /*77970*/  LDL.LU R44, [R1+0x1f84] ;  /* 0x001f8400012c7983 */ /* 0x001ee20000300800 */
        /* <DEDUP_REMOVED lines=30> */
[----:B------:R-:W-:-:S03]  /*77b60*/  IMAD.X R40, R40, 0x1, R2, P5 ;  /* 0x0000000128287824 */ /* 0x000fc600028e0602 */
[----:B------:R-:W-:Y:S04]  /*77b70*/  STL [R1+0x1fa4], R33 ;  /* 0x001fa42101007387 */ /* 0x000fe80000100800 */
        /* <DEDUP_REMOVED lines=200> */
[----:B0-----:R-:W4:Y:S01]  /*78800*/  LDL.LU R36, [R1+0x1e74] ;  /* 0x001e740001247983 */ /* 0x001f220000300800 */
[----:B------:R-:W4:Y:S02]  /*78810*/  LDL.LU R33, [R1+0x1e48] ;  /* 0x001e480001217983 */ /* 0x000f240000300800 */
[----:B------:R-:W-:-:S05]  /*78820*/  IMAD.X R61, R61, 0x1, R2, P3 ;  /* 0x000000013d3d7824 */ /* 0x000fca00018e0602 */
[----:B------:R0:W-:Y:S01]  /*78830*/  STL [R1+0x1e8c], R61 ;  /* 0x001e8c3d01007387 */ /* 0x0001e20000100800 */
[----:B------:R1:W-:Y:S03]  /*78840*/  STL [R1+0x1e68], R3 ;  /* 0x001e680301007387 */ /* 0x0003e60000100800 */
        /* <DEDUP_REMOVED lines=16> */
[----:B-1----:R-:W4:Y:S01]  /*78950*/  LDL.LU R3, [R1+0x1e2c] ;  /* 0x001e2c0001037983 */ /* 0x002f220000300800 */
        /* <DEDUP_REMOVED lines=14> */
[--C-:B------:R-:W-:Y:S01]  /*78a40*/  IMAD.X R36, R36, 0x1, R2.reuse, P6 ;  /* 0x0000000124247824 */ /* 0x100fe200030e0602 */
[----:B------:R-:W-:Y:S02]  /*78a50*/  IADD3 R33, P6, R33, R60, RZ ;  /* 0x0000003c21217210 */ /* 0x000fe40007fde0ff */
[----:B0-----:R-:W4:Y:S02]  /*78a60*/  LDL.LU R37, [R1+0x1df0] ;  /* 0x001df00001257983 */ /* 0x001f240000300800 */
[----:B------:R0:W-:Y:S02]  /*78a70*/  STL [R1+0x1e74], R36 ;  /* 0x001e742401007387 */ /* 0x0001e40000100800 */
[----:B0-----:R-:W4:Y:S01]  /*78a80*/  LDL.LU R36, [R1+0x1e14] ;  /* 0x001e140001247983 */ /* 0x001f220000300800 */
[----:B------:R0:W-:Y:S02]  /*78a90*/  STL [R1+0x1e48], R33 ;  /* 0x001e482101007387 */ /* 0x0001e40000100800 */
[----:B------:R-:W-:Y:S01]  /*78aa0*/  IMAD.X R61, R61, 0x1, R2, P1 ;  /* 0x000000013d3d7824 */ /* 0x000fe200008e0602 */
[----:B0-----:R-:W4:Y:S04]  /*78ab0*/  LDL.LU R33, [R1+0x1de8] ;  /* 0x001de80001217983 */ /* 0x001f280000300800 */
[----:B------:R0:W-:Y:S02]  /*78ac0*/  STL [R1+0x1e6c], R61 ;  /* 0x001e6c3d01007387 */ /* 0x0001e40000100800 */
[----:B0-----:R-:W-:-:S04]  /*78ad0*/  IMAD.MOV.U32 R61, RZ, RZ, c[0x0][0x18c] ;  /* 0x00006300ff3d7624 */ /* 0x001fc800078e00ff */
[----:B------:R-:W-:Y:S01]  /*78ae0*/  IMAD.SHL.U32 R61, R61, 0x40, RZ ;  /* 0x000000403d3d7824 */ /* 0x000fe200078e00ff */
[----:B------:R-:W-:-:S03]  /*78af0*/  IADD3 R8, P1, R8, R60, RZ ;  /* 0x0000003c08087210 */ /* 0x000fc60007f3e0ff */
[----:B------:R-:W-:Y:S02]  /*78b00*/  IMAD.SHL.U32 R61, R61, 0x2, RZ ;  /* 0x000000023d3d7824 */ /* 0x000fe400078e00ff */
[--C-:B------:R-:W-:Y:S02]  /*78b10*/  IMAD.X R5, R5, 0x1, R2.reuse, P2 ;  /* 0x0000000105057824 */ /* 0x100fe400010e0602 */
[--C-:B------:R-:W-:Y:S01]  /*78b20*/  IMAD.X R4, R4, 0x1, R2.reuse, P3 ;  /* 0x0000000104047824 */ /* 0x100fe200018e0602 */
[-C--:B------:R-:W-:Y:S02]  /*78b30*/  IADD3 R18, P2, R18, R61.reuse, RZ ;  /* 0x0000003d12127210 */ /* 0x080fe40007f5e0ff */
[-C--:B------:R-:W-:Y:S01]  /*78b40*/  IADD3 R17, P3, R17, R61.reuse, RZ ;  /* 0x0000003d11117210 */ /* 0x080fe20007f7e0ff */
[----:B------:R-:W-:Y:S01]  /*78b50*/  STL [R1+0x1e40], R8 ;  /* 0x001e400801007387 */ /* 0x000fe20000100800 */
[--C-:B------:R-:W-:Y:S02]  /*78b60*/  IMAD.X R14, R14, 0x1, R2.reuse, P4 ;  /* 0x000000010e0e7824 */ /* 0x100fe400020e0602 */
        /* <DEDUP_REMOVED lines=11> */
[----:B------:R-:W-:Y:S02]  /*78c20*/  IMAD.X R11, R11, 0x1, R2, P1 ;  /* 0x000000010b0b7824 */ /* 0x000fe400008e0602 */
        /* <DEDUP_REMOVED lines=11> */
[----:B------:R-:W-:Y:S03]  /*78ce0*/  STL [R1+0x1e34], R59 ;  /* 0x001e343b01007387 */ /* 0x000fe60000100800 */
[----:B0-----:R-:W4:Y:S01]  /*78cf0*/  LDL.LU R3, [R1+0x1e0c] ;  /* 0x001e0c0001037983 */ /* 0x001f220000300800 */
        /* <DEDUP_REMOVED lines=86> */
[----:B------:R-:W-:Y:S01]  /*79260*/  IADD3 R59, P5, R59, R61, RZ ;  /* 0x0000003d3b3b7210 */ /* 0x000fe20007fbe0ff */
[----:B------:R-:W-:Y:S02]  /*79270*/  STL [R1+0x1dc4], R19 ;  /* 0x001dc41301007387 */ /* 0x000fe40000100800 */
[----:B------:R-:W-:Y:S01]  /*79280*/  STL [R1+0x1d98], R11 ;  /* 0x001d980b01007387 */ /* 0x000fe20000100800 */
[----:B------:R-:W-:Y:S01]  /*79290*/  STL [R1+0x1dbc], R58 ;  /* 0x001dbc3a01007387 */ /* 0x000fe20000100800 */
[----:B------:R0:W-:Y:S02]  /*792a0*/  STL [R1+0x1d88], R33 ;  /* 0x001d882101007387 */ /* 0x0001e40000100800 */
[----:B------:R-:W-:Y:S01]  /*792b0*/  STL [R1+0x1d90], R59 ;  /* 0x001d903b01007387 */ /* 0x000fe20000100800 */
[----:B0-----:R-:W4:Y:S01]  /*792c0*/  LDL.LU R33, [R1+0x1d68] ;  /* 0x001d680001217983 */ /* 0x001f220000300800 */
[----:B------:R-:W-:Y:S02]  /*792d0*/  STL [R1+0x1db4], R32 ;  /* 0x001db42001007387 */ /* 0x000fe40000100800 */
        /* <DEDUP_REMOVED lines=38> */
[----:B------:R0:W-:Y:S04]  /*79540*/  STL [R1+0x1d68], R33 ;  /* 0x001d682101007387 */ /* 0x0001e80000100800 */
[----:B0-----:R-:W4:Y:S01]  /*79550*/  LDL.LU R33, [R1+0x1d08] ;  /* 0x001d080001217983 */ /* 0x001f220000300800 */
        /* <DEDUP_REMOVED lines=15> */
[-C--:B------:R-:W-:Y:S01]  /*79650*/  IADD3 R37, P1, R37, R61.reuse, RZ ;  /* 0x0000003d25257210 */ /* 0x080fe20007f3e0ff */
        /* <DEDUP_REMOVED lines=38> */
[----:B------:R0:W-:Y:S02]  /*798c0*/  STL [R1+0x1d08], R33 ;  /* 0x001d082101007387 */ /* 0x0001e40000100800 */
        /* <DEDUP_REMOVED lines=16> */
[----:B------:R-:W4:Y:S02]  /*799d0*/  LDL.LU R60, [R1+0x1cd0] ;  /* 0x001cd000013c7983 */ /* 0x000f240000300800 */
[----:B------:R-:W4:Y:S01]  /*799e0*/  LDL.LU R8, [R1+0x1cf4] ;  /* 0x001cf40001087983 */ /* 0x000f220000300800 */
[----:B------:R-:W-:Y:S01]  /*799f0*/  IADD3 R37, P1, R37, R61, RZ ;  /* 0x0000003d25257210 */ /* 0x000fe20007f3e0ff */
[----:B------:R-:W4:Y:S04]  /*79a00*/  LDL.LU R5, [R1+0x1cc8] ;  /* 0x001cc80001057983 */ /* 0x000f280000300800 */
        /* <DEDUP_REMOVED lines=90> */
[----:B------:R-:W4:Y:S02]  /*79fb0*/  LDL.LU R8, [R1+0x1c50] ;  /* 0x001c500001087983 */ /* 0x000f240000300800 */
[----:B------:R-:W-:Y:S01]  /*79fc0*/  IMAD.X R40, R40, 0x1, R0, P5 ;  /* 0x0000000128287824 */ /* 0x000fe200028e0600 */
        /* <DEDUP_REMOVED lines=65> */
[-C--:B------:R-:W-:Y:S01]  /*7a3e0*/  IADD3 R32, P4, R32, R61.reuse, RZ ;  /* 0x0000003d20207210 */ /* 0x080fe20007f9e0ff */
[----:B------:R-:W-:Y:S02]  /*7a3f0*/  STL [R1+0x1c4c], R11 ;  /* 0x001c4c0b01007387 */ /* 0x000fe40000100800 */
[----:B------:R-:W-:Y:S01]  /*7a400*/  STL [R1+0x1c20], R58 ;  /* 0x001c203a01007387 */ /* 0x000fe20000100800 */
[----:B------:R0:W-:Y:S01]  /*7a410*/  STL [R1+0x1c3c], R40 ;  /* 0x001c3c2801007387 */ /* 0x0001e20000100800 */
[----:B------:R-:W-:Y:S03]  /*7a420*/  STL [R1+0x1c44], R59 ;  /* 0x001c443b01007387 */ /* 0x000fe60000100800 */
[----:B0-----:R-:W4:Y:S01]  /*7a430*/  LDL.LU R40, [R1+0x1c1c] ;  /* 0x001c1c0001287983 */ /* 0x001f220000300800 */
[----:B------:R-:W-:-:S03]  /*7a440*/  IADD3 R37, P5, R37, R61, RZ ;  /* 0x0000003d25257210 */ /* 0x000fc60007fbe0ff */
[----:B------:R-:W-:Y:S04]  /*7a450*/  STL [R1+0x1c18], R32 ;  /* 0x001c182001007387 */ /* 0x000fe80000100800 */
        /* <DEDUP_REMOVED lines=58> */
[----:B------:R0:W-:Y:S04]  /*7a800*/  STL [R1+0x1c04], R44 ;  /* 0x001c042c01007387 */ /* 0x0001e80000100800 */
[----:B0-----:R-:W3:Y:S01]  /*7a810*/  LDL.LU R44, [R1+0x1ba4] ;  /* 0x001ba400012c7983 */ /* 0x001ee20000300800 */
[----:B----4-:R-:W-:Y:S01]  /*7a820*/  IMAD.X R18, R18, 0x1, R0, P2 ;  /* 0x0000000112127824 */ /* 0x010fe200010e0600 */
[----:B------:R-:W-:-:S02]  /*7a830*/  IADD3 R4, P2, R4, R61, RZ ;  /* 0x0000003d04047210 */ /* 0x000fc40007f5e0ff */
        /* <DEDUP_REMOVED lines=92> */
[----:B------:R-:W-:Y:S02]  /*7ae00*/  STL [R1+0x1b58], R8 ;  /* 0x001b580801007387 */ /* 0x000fe40000100800 */
[----:B------:R-:W-:Y:S01]  /*7ae10*/  STL [R1+0x1b7c], R5 ;  /* 0x001b7c0501007387 */ /* 0x000fe20000100800 */
[-C--:B---3--:R-:W-:Y:S01]  /*7ae20*/  IADD3 R18, P5, R18, R61.reuse, RZ ;  /* 0x0000003d12127210 */ /* 0x088fe20007fbe0ff */
[--C-:B------:R-:W-:Y:S01]  /*7ae30*/  IMAD.X R4, R4, 0x1, R0.reuse, P6 ;  /* 0x0000000104047824 */ /* 0x100fe200030e0600 */
[-C--:B------:R-:W-:Y:S01]  /*7ae40*/  IADD3 R17, P6, R17, R61.reuse, RZ ;  /* 0x0000003d11117210 */ /* 0x080fe20007fde0ff */
[--C-:B------:R-:W-:Y:S01]  /*7ae50*/  IMAD.X R14, R14, 0x1, R0.reuse, P1 ;  /* 0x000000010e0e7824 */ /* 0x100fe200008e0600 */
        /* <DEDUP_REMOVED lines=80> */
[--C-:B------:R-:W-:Y:S01]  /*7b360*/  IMAD.X R3, R3, 0x1, R0.reuse, P1 ;  /* 0x0000000103037824 */ /* 0x100fe200008e0600 */
[-C--:B------:R-:W-:Y:S01]  /*7b370*/  IADD3 R60, P1, R60, R61.reuse, RZ ;  /* 0x0000003d3c3c7210 */ /* 0x080fe20007f3e0ff */
[--C-:B------:R-:W-:Y:S01]  /*7b380*/  IMAD.X R8, R8, 0x1, R0.reuse, P2 ;  /* 0x0000000108087824 */ /* 0x100fe200010e0600 */
[-C--:B------:R-:W-:Y:S02]  /*7b390*/  IADD3 R5, P2, R5, R61.reuse, RZ ;  /* 0x0000003d05057210 */ /* 0x080fe40007f5e0ff */
[----:B------:R0:W-:Y:S04]  /*7b3a0*/  STL [R1+0x1b0c], R3 ;  /* 0x001b0c0301007387 */ /* 0x0001e80000100800 */
[----:B0-----:R-:W4:Y:S01]  /*7b3b0*/  LDL.LU R3, [R1+0x1aac] ;  /* 0x001aac0001037983 */ /* 0x001f220000300800 */
[----:B------:R-:W-:Y:S02]  /*7b3c0*/  STL [R1+0x1ae0], R60 ;  /* 0x001ae03c01007387 */ /* 0x000fe40000100800 */
        /* <DEDUP_REMOVED lines=49> */
[----:B------:R-:W4:Y:S02]  /*7b6e0*/  LDL.LU R60, [R1+0x1a8c] ;  /* 0x001a8c00013c7983 */ /* 0x000f240000300800 */
[----:B------:R-:W4:Y:S02]  /*7b6f0*/  LDL.LU R8, [R1+0x1a60] ;  /* 0x001a600001087983 */ /* 0x000f240000300800 */
[----:B------:R-:W4:Y:S02]  /*7b700*/  LDL.LU R5, [R1+0x1a84] ;  /* 0x001a840001057983 */ /* 0x000f240000300800 */
[----:B------:R-:W-:-:S05]  /*7b710*/  IMAD.X R3, R3, 0x1, R0, P1 ;  /* 0x0000000103037824 */ /* 0x000fca00008e0600 */
        /* <DEDUP_REMOVED lines=32> */
[-C--:B------:R-:W-:Y:S01]  /*7b920*/  IADD3 R33, P4, R33, R61.reuse, RZ ;  /* 0x0000003d21217210 */ /* 0x080fe20007f9e0ff */
[--C-:B------:R-:W-:Y:S01]  /*7b930*/  IMAD.X R60, R60, 0x1, R0.reuse, P5 ;  /* 0x000000013c3c7824 */ /* 0x100fe200028e0600 */
[-C--:B------:R-:W-:Y:S01]  /*7b940*/  IADD3 R8, P5, R8, R61.reuse, RZ ;  /* 0x0000003d08087210 */ /* 0x080fe20007fbe0ff */
[----:B0-----:R-:W4:Y:S01]  /*7b950*/  LDL.LU R36, [R1+0x1a34] ;  /* 0x001a340001247983 */ /* 0x001f220000300800 */
[--C-:B------:R-:W-:Y:S02]  /*7b960*/  IMAD.X R5, R5, 0x1, R0.reuse, P6 ;  /* 0x0000000105057824 */ /* 0x100fe400030e0600 */
[----:B------:R0:W-:Y:S02]  /*7b970*/  STL [R1+0x1a68], R33 ;  /* 0x001a682101007387 */ /* 0x0001e40000100800 */
[----:B0-----:R-:W4:Y:S01]  /*7b980*/  LDL.LU R33, [R1+0x1a08] ;  /* 0x001a080001217983 */ /* 0x001f220000300800 */
[----:B------:R-:W-:Y:S02]  /*7b990*/  STL [R1+0x1a8c], R60 ;  /* 0x001a8c3c01007387 */ /* 0x000fe40000100800 */
[----:B------:R-:W-:Y:S02]  /*7b9a0*/  STL [R1+0x1a60], R8 ;  /* 0x001a600801007387 */ /* 0x000fe40000100800 */
[----:B------:R-:W-:Y:S01]  /*7b9b0*/  STL [R1+0x1a84], R5 ;  /* 0x001a840501007387 */ /* 0x000fe20000100800 */
[-C--:B------:R-:W-:Y:S01]  /*7b9c0*/  IADD3 R18, P6, R18, R61.reuse, RZ ;  /* 0x0000003d12127210 */ /* 0x080fe20007fde0ff */
        /* <DEDUP_REMOVED lines=139> */
[----:B------:R-:W-:Y:S02]  /*7c280*/  IMAD.X R36, R36, 0x1, R0, P2 ;  /* 0x0000000124247824 */ /* 0x000fe400010e0600 */
[----:B------:R-:W4:Y:S02]  /*7c290*/  LDL.LU R60, [R1+0x1994] ;  /* 0x00199400013c7983 */ /* 0x000f240000300800 */
[----:B------:R-:W4:Y:S01]  /*7c2a0*/  LDL.LU R8, [R1+0x1968] ;  /* 0x0019680001087983 */ /* 0x000f220000300800 */
[----:B------:R-:W4:Y:S01]  /*7c2b0*/  LDL.LU R5, [R1+0x198c] ;  /* 0x00198c0001057983 */ /* 0x000f220000300800 */
        /* <DEDUP_REMOVED lines=227> */
[----:B0-----:R-:W4:Y:S01]  /*7d0f0*/  LDL.LU R41, [R1+0x2ee0] ;  /* 0x002ee00001297983 */ /* 0x001f220000300800 */
        /* <DEDUP_REMOVED lines=28> */
[----:B------:R-:W-:Y:S01]  /*7d2c0*/  STL [R1+0x2ec0], R32 ;  /* 0x002ec02001007387 */ /* 0x000fe20000100800 */
        /* <DEDUP_REMOVED lines=61> */
[----:B------:R-:W-:Y:S02]  /*7d6a0*/  STL [R1+0x2f00], R60 ;  /* 0x002f003c01007387 */ /* 0x000fe40000100800 */
[----:B------:R-:W-:Y:S02]  /*7d6b0*/  STL [R1+0x2ecc], R8 ;  /* 0x002ecc0801007387 */ /* 0x000fe40000100800 */
[--C-:B----4-:R-:W-:Y:S01]  /*7d6c0*/  IMAD.X R18, R18, 0x1, R0.reuse, P6 ;  /* 0x0000000112127824 */ /* 0x110fe200030e0600 */
        /* <DEDUP_REMOVED lines=17> */
[--C-:B------:R-:W-:Y:S02]  /*7d7e0*/  IMAD.X R32, R32, 0x1, R0.reuse, P6 ;  /* 0x0000000120207824 */ /* 0x100fe400030e0600 */
        /* <DEDUP_REMOVED lines=205> */
[----:B0-----:R-:W3:Y:S01]  /*7e4c0*/  LDL.LU R40, [R1+0x3070] ;  /* 0x0030700001287983 */ /* 0x001ee20000300800 */
[----:B------:R-:W-:-:S05]  /*7e4d0*/  IADD3 R37, P3, R37, R61, RZ ;  /* 0x0000003d25257210 */ /* 0x000fca0007f7e0ff */
[----:B------:R0:W-:Y:S04]  /*7e4e0*/  STL [R1+0x3048], R37 ;  /* 0x0030482501007387 */ /* 0x0001e80000100800 */
[----:B0-----:R-:W3:Y:S01]  /*7e4f0*/  LDL.LU R37, [R1+0x3078] ;  /* 0x0030780001257983 */ /* 0x001ee20000300800 */
[----:B------:R-:W-:-:S05]  /*7e500*/  IMAD.X R36, R36, 0x1, R0, P4 ;  /* 0x0000000124247824 */ /* 0x000fca00020e0600 */
[----:B------:R0:W-:Y:S04]  /*7e510*/  STL [R1+0x3014], R36 ;  /* 0x0030142401007387 */ /* 0x0001e80000100800 */
[----:B0-----:R-:W3:Y:S01]  /*7e520*/  LDL.LU R36, [R1+0x3080] ;  /* 0x0030800001247983 */ /* 0x001ee20000300800 */
[----:B------:R-:W-:-:S05]  /*7e530*/  IADD3 R33, P4, R33, R61, RZ ;  /* 0x0000003d21217210 */ /* 0x000fca0007f9e0ff */
[----:B------:R0:W-:Y:S04]  /*7e540*/  STL [R1+0x3050], R33 ;  /* 0x0030502101007387 */ /* 0x0001e80000100800 */
[----:B0-----:R-:W3:Y:S01]  /*7e550*/  LDL.LU R33, [R1+0x3088] ;  /* 0x0030880001217983 */ /* 0x001ee20000300800 */
[----:B------:R-:W3:Y:S02]  /*7e560*/  LDL.LU R32, [R1+0x3090] ;  /* 0x0030900001207983 */ /* 0x000ee40000300800 */
[----:B------:R-:W3:Y:S02]  /*7e570*/  LDL.LU R60, [R1+0x305c] ;  /* 0x00305c00013c7983 */ /* 0x000ee40000300800 */
[----:B------:R-:W-:-:S05]  /*7e580*/  IMAD.X R3, R3, 0x1, R0, P5 ;  /* 0x0000000103037824 */ /* 0x000fca00028e0600 */
[----:B------:R0:W-:Y:S04]  /*7e590*/  STL [R1+0x301c], R3 ;  /* 0x00301c0301007387 */ /* 0x0001e80000100800 */
        /* <DEDUP_REMOVED lines=15> */
[----:B--2---:R-:W-:-:S05]  /*7e690*/  IADD3 R45, P5, R45, R61, RZ ;  /* 0x0000003d2d2d7210 */ /* 0x004fca0007fbe0ff */
[----:B------:R0:W-:Y:S04]  /*7e6a0*/  STL [R1+0x3058], R45 ;  /* 0x0030582d01007387 */ /* 0x0001e80000100800 */
[----:B0-----:R0:W5:Y:S01]  /*7e6b0*/  LDL.LU R45, [R1+0x32dc] ;  /* 0x0032dc00012d7983 */ /* 0x0011620000300800 */
[----:B------:R-:W2:Y:S02]  /*7e6c0*/  LDL.LU R61, [R1+0x3024] ;  /* 0x00302400013d7983 */ /* 0x000ea40000300800 */
[----:B--2---:R-:W-:-:S05]  /*7e6d0*/  IMAD.X R61, R61, 0x1, R0, P6 ;  /* 0x000000013d3d7824 */ /* 0x004fca00030e0600 */
[----:B------:R1:W-:Y:S02]  /*7e6e0*/  STL [R1+0x3024], R61 ;  /* 0x0030243d01007387 */ /* 0x0003e40000100800 */
[----:B-1----:R-:W-:-:S04]  /*7e6f0*/  IMAD.MOV.U32 R61, RZ, RZ, c[0x0][0x18c] ;  /* 0x00006300ff3d7624 */ /* 0x002fc800078e00ff */
[----:B------:R-:W-:-:S04]  /*7e700*/  IMAD.SHL.U32 R61, R61, 0x40, RZ ;  /* 0x000000403d3d7824 */ /* 0x000fc800078e00ff */
[----:B------:R-:W-:-:S05]  /*7e710*/  IMAD.SHL.U32 R61, R61, 0x2, RZ ;  /* 0x000000023d3d7824 */ /* 0x000fca00078e00ff */
[----:B---3--:R-:W-:-:S05]  /*7e720*/  IADD3 R44, P6, R44, R61, RZ ;  /* 0x0000003d2c2c7210 */ /* 0x008fca0007fde0ff */
[----:B------:R1:W-:Y:S04]  /*7e730*/  STL [R1+0x3060], R44 ;  /* 0x0030602c01007387 */ /* 0x0003e80000100800 */
[----:B-1----:R0:W5:Y:S01]  /*7e740*/  LDL.LU R44, [R1+0x32d8] ;  /* 0x0032d800012c7983 */ /* 0x0021620000300800 */
[----:B------:R-:W2:Y:S02]  /*7e750*/  LDL.LU R61, [R1+0x302c] ;  /* 0x00302c00013d7983 */ /* 0x000ea40000300800 */
[----:B--2---:R-:W-:-:S05]  /*7e760*/  IMAD.X R61, R61, 0x1, R0, P1 ;  /* 0x000000013d3d7824 */ /* 0x004fca00008e0600 */
[----:B------:R1:W-:Y:S02]  /*7e770*/  STL [R1+0x302c], R61 ;  /* 0x00302c3d01007387 */ /* 0x0003e40000100800 */
[----:B-1----:R-:W-:-:S04]  /*7e780*/  IMAD.MOV.U32 R61, RZ, RZ, c[0x0][0x18c] ;  /* 0x00006300ff3d7624 */ /* 0x002fc800078e00ff */
[----:B------:R-:W-:-:S04]  /*7e790*/  IMAD.SHL.U32 R61, R61, 0x40, RZ ;  /* 0x000000403d3d7824 */ /* 0x000fc800078e00ff */
[----:B------:R-:W-:-:S05]  /*7e7a0*/  IMAD.SHL.U32 R61, R61, 0x2, RZ ;  /* 0x000000023d3d7824 */ /* 0x000fca00078e00ff */
[----:B----4-:R-:W-:-:S05]  /*7e7b0*/  IADD3 R41, P1, R41, R61, RZ ;  /* 0x0000003d29297210 */ /* 0x010fca0007f3e0ff */
        /* <DEDUP_REMOVED lines=8> */
[----:B------:R-:W-:-:S05]  /*7e840*/  IADD3 R40, P2, R40, R61, RZ ;  /* 0x0000003d28287210 */ /* 0x000fca0007f5e0ff */
        /* <DEDUP_REMOVED lines=30> */
[--C-:B------:R-:W-:Y:S02]  /*7ea30*/  IMAD.X R60, R60, 0x1, R0.reuse, P1 ;  /* 0x000000013c3c7824 */ /* 0x100fe400008e0600 */
[--C-:B------:R-:W-:Y:S02]  /*7ea40*/  IMAD.X R8, R8, 0x1, R0.reuse, P2 ;  /* 0x0000000108087824 */ /* 0x100fe400010e0600 */
[----:B------:R-:W-:-:S02]  /*7ea50*/  IMAD.X R18, R18, 0x1, R0, P3 ;  /* 0x0000000112127824 */ /* 0x000fc400018e0600 */
[--C-:B------:R-:W-:Y:S02]  /*7ea60*/  IMAD.X R17, R17, 0x1, R0.reuse, P4 ;  /* 0x0000000111117824 */ /* 0x100fe400020e0600 */
[--C-:B------:R-:W-:Y:S02]  /*7ea70*/  IMAD.X R16, R16, 0x1, R0.reuse, P5 ;  /* 0x0000000110107824 */ /* 0x100fe400028e0600 */
[----:B--2---:R-:W-:-:S05]  /*7ea80*/  IMAD.X R61, R61, 0x1, R0, P6 ;  /* 0x000000013d3d7824 */ /* 0x004fca00030e0600 */
[----:B------:R1:W-:Y:S02]  /*7ea90*/  STL [R1+0x3054], R61 ;  /* 0x0030543d01007387 */ /* 0x0003e40000100800 */
[----:B-1----:R-:W-:-:S04]  /*7eaa0*/  IMAD.MOV.U32 R61, RZ, RZ, c[0x0][0x18c] ;  /* 0x00006300ff3d7624 */ /* 0x002fc800078e00ff */
[----:B------:R-:W-:-:S04]  /*7eab0*/  IMAD.SHL.U32 R61, R61, 0x40, RZ ;  /* 0x000000403d3d7824 */ /* 0x000fc800078e00ff */
[----:B------:R-:W-:-:S05]  /*7eac0*/  IMAD.SHL.U32 R61, R61, 0x2, RZ ;  /* 0x000000023d3d7824 */ /* 0x000fca00078e00ff */
[-C--:B------:R-:W-:Y:S02]  /*7ead0*/  IADD3 R32, P6, R32, R61.reuse, RZ ;  /* 0x0000003d20207210 */ /* 0x080fe40007fde0ff */
[-C--:B------:R-:W-:Y:S02]  /*7eae0*/  IADD3 R3, P1, R3, R61.reuse, RZ ;  /* 0x0000003d03037210 */ /* 0x080fe40007f3e0ff */
[-C--:B------:R-:W-:Y:S02]  /*7eaf0*/  IADD3 R5, P2, R5, R61.reuse, RZ ;  /* 0x0000003d05057210 */ /* 0x080fe40007f5e0ff */
[-C--:B------:R-:W-:Y:S01]  /*7eb00*/  IADD3 R4, P3, R4, R61.reuse, RZ ;  /* 0x0000003d04047210 */ /* 0x080fe20007f7e0ff */
[----:B------:R1:W-:Y:S01]  /*7eb10*/  STL [R1+0x3090], R32 ;  /* 0x0030902001007387 */ /* 0x0003e20000100800 */
[-C--:B------:R-:W-:Y:S02]  /*7eb20*/  IADD3 R14, P4, R14, R61.reuse, RZ ;  /* 0x0000003d0e0e7210 */ /* 0x080fe40007f9e0ff */
[----:B------:R-:W-:Y:S01]  /*7eb30*/  IADD3 R13, P5, R13, R61, RZ ;  /* 0x0000003d0d0d7210 */ /* 0x000fe20007fbe0ff */
[--C-:B------:R-:W-:Y:S01]  /*7eb40*/  IMAD.X R15, R15, 0x1, R0.reuse, P6 ;  /* 0x000000010f0f7824 */ /* 0x100fe200030e0600 */
[----:B-1----:R0:W5:Y:S01]  /*7eb50*/  LDL.LU R32, [R1+0x32c0] ;  /* 0x0032c00001207983 */ /* 0x0021620000300800 */
[----:B------:R-:W-:Y:S02]  /*7eb60*/  STL [R1+0x305c], R60 ;  /* 0x00305c3c01007387 */ /* 0x000fe40000100800 */
[----:B------:R1:W-:Y:S02]  /*7eb70*/  STL [R1+0x3098], R3 ;  /* 0x0030980301007387 */ /* 0x0003e40000100800 */
[----:B------:R-:W-:Y:S01]  /*7eb80*/  STL [R1+0x3064], R8 ;  /* 0x0030640801007387 */ /* 0x000fe20000100800 */
[----:B------:R-:W-:Y:S01]  /*7eb90*/  STL [R1+0x30a0], R5 ;  /* 0x0030a00501007387 */ /* 0x000fe20000100800 */
[----:B------:R-:W-:Y:S02]  /*7eba0*/  STL [R1+0x306c], R18 ;  /* 0x00306c1201007387 */ /* 0x000fe40000100800 */
[----:B------:R2:W-:Y:S02]  /*7ebb0*/  STL [R1+0x30a8], R4 ;  /* 0x0030a80401007387 */ /* 0x0005e40000100800 */
[----:B------:R0:W-:Y:S02]  /*7ebc0*/  STL [R1+0x3074], R17 ;  /* 0x0030741101007387 */ /* 0x0001e40000100800 */
[--C-:B------:R-:W-:Y:S01]  /*7ebd0*/  IMAD.X R12, R12, 0x1, R0.reuse, P1 ;  /* 0x000000010c0c7824 */ /* 0x100fe200008e0600 */
[----:B------:R0:W-:Y:S01]  /*7ebe0*/  STL [R1+0x30b0], R14 ;  /* 0x0030b00e01007387 */ /* 0x0001e20000100800 */
[----:B------:R-:W-:-:S03]  /*7ebf0*/  IMAD.X R19, R19, 0x1, R0, P2 ;  /* 0x0000000113137824 */ /* 0x000fc600010e0600 */
[----:B-1----:R-:W1:Y:S01]  /*7ec00*/  S2R R3, SR_TID.X ;  /* 0x0000000000037919 */ /* 0x002e620000002100 */
[----:B------:R0:W-:Y:S02]  /*7ec10*/  STL [R1+0x307c], R16 ;  /* 0x00307c1001007387 */ /* 0x0001e40000100800 */
[--C-:B------:R-:W-:Y:S02]  /*7ec20*/  IMAD.X R11, R11, 0x1, R0.reuse, P3 ;  /* 0x000000010b0b7824 */ /* 0x100fe400018e0600 */
[----:B------:R0:W-:Y:S02]  /*7ec30*/  STL [R1+0x30b4], R13 ;  /* 0x0030b40d01007387 */ /* 0x0001e40000100800 */
[----:B------:R-:W-:Y:S01]  /*7ec40*/  IMAD.X R58, R58, 0x1, R0, P4 ;  /* 0x000000013a3a7824 */ /* 0x000fe200020e0600 */
[----:B------:R0:W-:Y:S01]  /*7ec50*/  STL [R1+0x3084], R15 ;  /* 0x0030840f01007387 */ /* 0x0001e20000100800 */
[----:B--2---:R-:W-:Y:S02]  /*7ec60*/  IMAD.MOV.U32 R4, RZ, RZ, R10 ;  /* 0x000000ffff047224 */ /* 0x004fe400078e000a */
[----:B------:R-:W-:-:S02]  /*7ec70*/  IMAD.MOV.U32 R5, RZ, RZ, R7 ;  /* 0x000000ffff057224 */ /* 0x000fc400078e0007 */
[----:B------:R0:W-:Y:S02]  /*7ec80*/  STL [R1+0x308c], R12 ;  /* 0x00308c0c01007387 */ /* 0x0001e40000100800 */
[----:B------:R-:W-:Y:S02]  /*7ec90*/  IMAD.X R59, R59, 0x1, R0, P5 ;  /* 0x000000013b3b7824 */ /* 0x000fe400028e0600 */
[----:B------:R-:W-:Y:S01]  /*7eca0*/  IMAD.MOV.U32 R8, RZ, RZ, R9 ;  /* 0x000000ffff087224 */ /* 0x000fe200078e0009 */
[----:B------:R0:W-:Y:S01]  /*7ecb0*/  STL [R1+0x3094], R19 ;  /* 0x0030941301007387 */ /* 0x0001e20000100800 */
[----:B------:R-:W-:Y:S02]  /*7ecc0*/  IMAD.MOV.U32 R9, RZ, RZ, R6 ;  /* 0x000000ffff097224 */ /* 0x000fe400078e0006 */
[----:B------:R0:W-:Y:S02]  /*7ecd0*/  STL [R1+0x309c], R11 ;  /* 0x00309c0b01007387 */ /* 0x0001e40000100800 */
[----:B------:R0:W-:Y:S01]  /*7ece0*/  STL [R1+0x30a4], R58 ;  /* 0x0030a43a01007387 */ /* 0x0001e20000100800 */
[----:B------:R0:W-:Y:S01]  /*7ecf0*/  STL.64 [R1+0x1878], R4 ;  /* 0x0018780401007387 */ /* 0x0001e20000100a00 */
[----:B------:R0:W-:Y:S02]  /*7ed00*/  STL [R1+0x30ac], R59 ;  /* 0x0030ac3b01007387 */ /* 0x0001e40000100800 */
[----:B------:R0:W-:Y:S02]  /*7ed10*/  STL.64 [R1+0x1880], R8 ;  /* 0x0018800801007387 */ /* 0x0001e40000100a00 */
[----:B------:R-:W-:-:S04]  /*7ed20*/  IMAD.MOV.U32 R60, RZ, RZ, c[0x0][0x188] ;  /* 0x00006200ff3c7624 */ /* 0x000fc800078e00ff */
[----:B------:R-:W-:Y:S01]  /*7ed30*/  IMAD.SHL.U32 R60, R60, 0x40, RZ ;  /* 0x000000403c3c7824 */ /* 0x000fe200078e00ff */
[----:B-1----:R-:W-:-:S03]  /*7ed40*/  LOP3.LUT R3, R3, 0x1f, RZ, 0xc0, !PT ;  /* 0x0000001f03037812 */ /* 0x002fc600078ec0ff */
[----:B------:R-:W-:Y:S02]  /*7ed50*/  IMAD.SHL.U32 R60, R60, 0x2, RZ ;  /* 0x000000023c3c7824 */ /* 0x000fe400078e00ff */
[----:B------:R-:W-:Y:S01]  /*7ed60*/  IMAD.SHL.U32 R3, R3, 0x2, RZ ;  /* 0x0000000203037824 */ /* 0x000fe200078e00ff */
[----:B0-----:R-:W-:Y:S01]  /*7ed70*/  @!P0 CALL.REL.NOINC `(.L_x_2) ;  /* 0x0000001000008944 */ /* 0x001fe20003c00000 */
[----:B------:R-:W-:Y:S05]  /*7ed80*/  BRA `(.L_x_3) ;  /* 0xfffa130000007947 */ /* 0x000fea000383ffff */
.L_x_2:
[----:B------:R-:W-:Y:S01]  /*7ed90*/  STL [R1+0x3360], R26 ;  /* 0x0033601a01007387 */ /* 0x000fe20000100800 */
[----:B------:R-:W-:Y:S02]  /*7eda0*/  F2FP.PACK_AB R2, R31, R30 ;  /* 0x0000001e1f02723e */ /* 0x000fe400000000ff */
[----:B------:R-:W-:Y:S01]  /*7edb0*/  F2FP.PACK_AB R0, R55, R54 ;  /* 0x000000363700723e */ /* 0x000fe200000000ff */
[----:B------:R-:W-:Y:S01]  /*7edc0*/  STL [R1+0x335c], R27 ;  /* 0x00335c1b01007387 */ /* 0x000fe20000100800 */
[----:B------:R-:W-:-:S03]  /*7edd0*/  F2FP.PACK_AB R3, R51, R50 ;  /* 0x000000323303723e */ /* 0x000fc600000000ff */
        /* <DEDUP_REMOVED lines=21> */
[----:B------:R1:W-:Y:S04]  /*7ef30*/  STL [R1+0xd28], R0 ;  /* 0x000d280001007387 */ /* 0x0003e80000100800 */
[----:B------:R2:W-:Y:S01]  /*7ef40*/  STL [R1+0xd24], R3 ;  /* 0x000d240301007387 */ /* 0x0005e20000100800 */
[----:B0-----:R-:W-:-:S02]  /*7ef50*/  F2FP.PACK_AB R2, R47, R46 ;  /* 0x0000002e2f02723e */ /* 0x001fc400000000ff */
[----:B-1----:R-:W-:-:S03]  /*7ef60*/  F2FP.PACK_AB R0, R29, R28 ;  /* 0x0000001c1d00723e */ /* 0x002fc600000000ff */
[----:B------:R0:W-:Y:S01]  /*7ef70*/  STL [R1+0xd20], R2 ;  /* 0x000d200201007387 */ /* 0x0001e20000100800 */
[----:B--2---:R-:W-:-:S03]  /*7ef80*/  F2FP.PACK_AB R3, R43, R42 ;  /* 0x0000002a2b03723e */ /* 0x004fc600000000ff */
[----:B------:R1:W-:Y:S04]  /*7ef90*/  STL [R1+0xd1c], R0 ;  /* 0x000d1c0001007387 */ /* 0x0003e80000100800 */
[----:B------:R-:W-:Y:S01]  /*7efa0*/  STL [R1+0xd18], R3 ;  /* 0x000d180301007387 */ /* 0x000fe20000100800 */
[----:B0-----:R-:W-:-:S03]  /*7efb0*/  F2FP.PACK_AB R2, R39, R38 ;  /* 0x000000262702723e */ /* 0x001fc600000000ff */
[----:B------:R-:W2:Y:S01]  /*7efc0*/  LDL.LU R56, [R1+0xc48] ;  /* 0x000c480001387983 */ /* 0x000ea20000300800 */
[----:B-1----:R-:W-:-:S03]  /*7efd0*/  F2FP.PACK_AB R0, R35, R34 ;  /* 0x000000222300723e */ /* 0x002fc600000000ff */
[----:B------:R-:W-:Y:S04]  /*7efe0*/  STL [R1+0xd14], R2 ;  /* 0x000d140201007387 */ /* 0x000fe80000100800 */
[----:B--2---:R0:W-:Y:S04]  /*7eff0*/  STL [R1+0x33cc], R56 ;  /* 0x0033cc3801007387 */ /* 0x0041e80000100800 */
[----:B------:R-:W-:Y:S04]  /*7f000*/  STL [R1+0xd10], R0 ;  /* 0x000d100001007387 */ /* 0x000fe80000100800 */
[----:B0-----:R-:W2:Y:S04]  /*7f010*/  LDL.LU R56, [R1+0xbb8] ;  /* 0x000bb80001387983 */ /* 0x001ea80000300800 */
[----:B------:R-:W3:Y:S04]  /*7f020*/  LDL.LU R57, [R1+0xbcc] ;  /* 0x000bcc0001397983 */ /* 0x000ee80000300800 */
[----:B---3--:R0:W-:Y:S04]  /*7f030*/  STL [R1+0x33c8], R57 ;  /* 0x0033c83901007387 */ /* 0x0081e80000100800 */
[----:B0-----:R-:W3:Y:S04]  /*7f040*/  LDL.LU R57, [R1+0xc4c] ;  /* 0x000c4c0001397983 */ /* 0x001ee80000300800 */
[----:B---3--:R0:W-:Y:S04]  /*7f050*/  STL [R1+0x33d0], R57 ;  /* 0x0033d03901007387 */ /* 0x0081e80000100800 */
[----:B0-----:R-:W2:Y:S04]  /*7f060*/  LDL.LU R57, [R1+0xbbc] ;  /* 0x000bbc0001397983 */ /* 0x001ea80000300800 */
[----:B------:R-:W3:Y:S04]  /*7f070*/  LDL.LU R52, [R1+0xbc8] ;  /* 0x000bc80001347983 */ /* 0x000ee80000300800 */
[----:B------:R-:W4:Y:S04]  /*7f080*/  LDL.LU R53, [R1+0xbdc] ;  /* 0x000bdc0001357983 */ /* 0x000f280000300800 */
[----:B------:R-:W4:Y:S04]  /*7f090*/  LDL.LU R48, [R1+0xbd8] ;  /* 0x000bd80001307983 */ /* 0x000f280000300800 */
[----:B------:R-:W3:Y:S04]  /*7f0a0*/  LDL.LU R49, [R1+0xbb4] ;  /* 0x000bb40001317983 */ /* 0x000ee80000300800 */
        /* <DEDUP_REMOVED lines=54> */
[----:B------:R-:W3:Y:S01]  /*7f410*/  LDL.LU R35, [R1+0x1270] ;  /* 0x0012700001237983 */ /* 0x000ee20000300800 */
[----:B--2---:R-:W-:-:S03]  /*7f420*/  F2FP.PACK_AB R56, R57, R56 ;  /* 0x000000383938723e */ /* 0x004fc600000000ff */
[----:B------:R-:W2:Y:S04]  /*7f430*/  LDL.LU R57, [R1+0x33d0] ;  /* 0x0033d00001397983 */ /* 0x000ea80000300800 */
[----:B------:R0:W-:Y:S04]  /*7f440*/  STL [R1+0xd0c], R56 ;  /* 0x000d0c3801007387 */ /* 0x0001e80000100800 */
[----:B0-----:R-:W2:Y:S02]  /*7f450*/  LDL.LU R56, [R1+0x33cc] ;  /* 0x0033cc0001387983 */ /* 0x001ea40000300800 */
[----:B--2---:R-:W-:-:S02]  /*7f460*/  F2FP.PACK_AB R56, R57, R56 ;  /* 0x000000383938723e */ /* 0x004fc400000000ff */
[----:B------:R-:W3:Y:S04]  /*7f470*/  LDL.LU R57, [R1+0x33c8] ;  /* 0x0033c80001397983 */ /* 0x000ee80000300800 */
[----:B------:R3:W-:Y:S02]  /*7f480*/  STL [R1+0xd08], R56 ;  /* 0x000d083801007387 */ /* 0x0007e40000100800 */
[----:B---3--:R-:W-:Y:S02]  /*7f490*/  F2FP.PACK_AB R56, R57, R52 ;  /* 0x000000343938723e */ /* 0x008fe400000000ff */
[----:B----4-:R-:W-:Y:S02]  /*7f4a0*/  F2FP.PACK_AB R52, R53, R48 ;  /* 0x000000303534723e */ /* 0x010fe400000000ff */
[----:B------:R-:W-:-:S02]  /*7f4b0*/  F2FP.PACK_AB R48, R49, R44 ;  /* 0x0000002c3130723e */ /* 0x000fc400000000ff */
[----:B------:R-:W-:Y:S01]  /*7f4c0*/  F2FP.PACK_AB R44, R45, R40 ;  /* 0x000000282d2c723e */ /* 0x000fe200000000ff */
[----:B------:R-:W-:Y:S01]  /*7f4d0*/  STL [R1+0xd04], R56 ;  /* 0x000d043801007387 */ /* 0x000fe20000100800 */
[----:B------:R-:W-:Y:S02]  /*7f4e0*/  F2FP.PACK_AB R40, R41, R36 ;  /* 0x000000242928723e */ /* 0x000fe400000000ff */
[----:B------:R-:W-:Y:S01]  /*7f4f0*/  F2FP.PACK_AB R36, R37, R32 ;  /* 0x000000202524723e */ /* 0x000fe200000000ff */
[----:B------:R-:W-:Y:S01]  /*7f500*/  STL [R1+0xd00], R52 ;  /* 0x000d003401007387 */ /* 0x000fe20000100800 */
[----:B------:R-:W-:Y:S02]  /*7f510*/  F2FP.PACK_AB R32, R33, R21 ;  /* 0x000000152120723e */ /* 0x000fe400000000ff */
[----:B------:R-:W-:Y:S01]  /*7f520*/  F2FP.PACK_AB R21, R20, R23 ;  /* 0x000000171415723e */ /* 0x000fe200000000ff */
[----:B------:R-:W-:Y:S01]  /*7f530*/  STL [R1+0xbcc], R48 ;  /* 0x000bcc3001007387 */ /* 0x000fe20000100800 */
[----:B------:R-:W-:-:S03]  /*7f540*/  F2FP.PACK_AB R20, R22, R25 ;  /* 0x000000191614723e */ /* 0x000fc600000000ff */
[----:B------:R-:W-:Y:S01]  /*7f550*/  STL [R1+0xbc8], R44 ;  /* 0x000bc82c01007387 */ /* 0x000fe20000100800 */
[----:B------:R-:W-:-:S03]  /*7f560*/  F2FP.PACK_AB R22, R24, R27 ;  /* 0x0000001b1816723e */ /* 0x000fc600000000ff */
[----:B------:R-:W-:Y:S04]  /*7f570*/  STL [R1+0xbc4], R40 ;  /* 0x000bc42801007387 */ /* 0x000fe80000100800 */
[----:B------:R-:W-:Y:S04]  /*7f580*/  STL [R1+0xbc0], R36 ;  /* 0x000bc02401007387 */ /* 0x000fe80000100800 */
[----:B------:R-:W-:Y:S04]  /*7f590*/  STL [R1+0xbbc], R32 ;  /* 0x000bbc2001007387 */ /* 0x000fe80000100800 */
[----:B------:R0:W-:Y:S04]  /*7f5a0*/  STL [R1+0xbb8], R21 ;  /* 0x000bb81501007387 */ /* 0x0001e80000100800 */
[----:B------:R1:W-:Y:S01]  /*7f5b0*/  STL [R1+0xbb4], R20 ;  /* 0x000bb41401007387 */ /* 0x0003e20000100800 */
[----:B0-----:R-:W-:-:S02]  /*7f5c0*/  F2FP.PACK_AB R21, R26, R3 ;  /* 0x000000031a15723e */ /* 0x001fc400000000ff */
[----:B------:R-:W-:Y:S02]  /*7f5d0*/  F2FP.PACK_AB R3, R0, R61 ;  /* 0x0000003d0003723e */ /* 0x000fe400000000ff */
[----:B-1----:R-:W-:Y:S01]  /*7f5e0*/  F2FP.PACK_AB R20, R2, R60 ;  /* 0x0000003c0214723e */ /* 0x002fe200000000ff */
[----:B------:R-:W-:Y:S01]  /*7f5f0*/  STL [R1+0xbb0], R22 ;  /* 0x000bb01601007387 */ /* 0x000fe20000100800 */
[----:B------:R-:W-:-:S03]  /*7f600*/  F2FP.PACK_AB R2, R10, R7 ;  /* 0x000000070a02723e */ /* 0x000fc600000000ff */
[----:B------:R-:W-:Y:S01]  /*7f610*/  STL [R1+0x97c], R21 ;  /* 0x00097c1501007387 */ /* 0x000fe20000100800 */
[----:B------:R-:W-:-:S03]  /*7f620*/  F2FP.PACK_AB R0, R9, R6 ;  /* 0x000000060900723e */ /* 0x000fc600000000ff */
[----:B------:R-:W-:Y:S04]  /*7f630*/  STL [R1+0x978], R20 ;  /* 0x0009781401007387 */ /* 0x000fe80000100800 */
[----:B------:R0:W-:Y:S04]  /*7f640*/  STL [R1+0x974], R3 ;  /* 0x0009740301007387 */ /* 0x0001e80000100800 */
[----:B------:R1:W-:Y:S01]  /*7f650*/  STL [R1+0x970], R2 ;  /* 0x0009700201007387 */ /* 0x0003e20000100800 */
[----:B0-----:R-:W-:-:S03]  /*7f660*/  F2FP.PACK_AB R3, R8, R5 ;  /* 0x000000050803723e */ /* 0x001fc600000000ff */
[----:B------:R0:W-:Y:S01]  /*7f670*/  STL [R1+0x7dc], R0 ;  /* 0x0007dc0001007387 */ /* 0x0001e20000100800 */
[----:B-1----:R-:W-:-:S03]  /*7f680*/  F2FP.PACK_AB R2, R18, R4 ;  /* 0x000000041202723e */ /* 0x002fc600000000ff */
[----:B------:R1:W-:Y:S01]  /*7f690*/  STL [R1+0x7d8], R3 ;  /* 0x0007d80301007387 */ /* 0x0003e20000100800 */
[----:B0-----:R-:W-:-:S03]  /*7f6a0*/  F2FP.PACK_AB R0, R17, R14 ;  /* 0x0000000e1100723e */ /* 0x001fc600000000ff */
[----:B------:R0:W-:Y:S01]  /*7f6b0*/  STL [R1+0x7d4], R2 ;  /* 0x0007d40201007387 */ /* 0x0001e20000100800 */
[----:B-1----:R-:W-:-:S03]  /*7f6c0*/  F2FP.PACK_AB R3, R16, R13 ;  /* 0x0000000d1003723e */ /* 0x002fc600000000ff */
[----:B------:R1:W-:Y:S04]  /*7f6d0*/  STL [R1+0x7d0], R0 ;  /* 0x0007d00001007387 */ /* 0x0003e80000100800 */
[----:B------:R2:W-:Y:S01]  /*7f6e0*/  STL [R1+0x7cc], R3 ;  /* 0x0007cc0301007387 */ /* 0x0005e20000100800 */
[----:B0-----:R-:W-:Y:S02]  /*7f6f0*/  F2FP.PACK_AB R2, R15, R12 ;  /* 0x0000000c0f02723e */ /* 0x001fe400000000ff */
[----:B-1----:R-:W-:-:S03]  /*7f700*/  F2FP.PACK_AB R0, R19, R11 ;  /* 0x0000000b1300723e */ /* 0x002fc600000000ff */
[----:B------:R0:W-:Y:S01]  /*7f710*/  STL [R1+0x7c8], R2 ;  /* 0x0007c80201007387 */ /* 0x0001e20000100800 */
[----:B--2---:R-:W-:-:S03]  /*7f720*/  F2FP.PACK_AB R3, R28, R29 ;  /* 0x0000001d1c03723e */ /* 0x004fc600000000ff */
        /* <DEDUP_REMOVED lines=13> */
[----:B------:R-:W-:Y:S04]  /*7f800*/  STL [R1+0x758], R3 ;  /* 0x0007580301007387 */ /* 0x000fe80000100800 */
[----:B------:R-:W2:Y:S01]  /*7f810*/  LDL.LU R56, [R1+0xad8] ;  /* 0x000ad80001387983 */ /* 0x000ea20000300800 */
[----:B0-----:R-:W-:Y:S02]  /*7f820*/  F2FP.PACK_AB R2, R38, R39 ;  /* 0x000000272602723e */ /* 0x001fe400000000ff */
        /* <DEDUP_REMOVED lines=936> */
[----:B------:R-:W-:Y:S04]  /*832b0*/  STL [R1+0x388], R3 ;  /* 0x0003880301007387 */ /* 0x000fe80000100800 */
[----:B------:R-:W2:Y:S04]  /*832c0*/  LDL.LU R56, [R1+0xc28] ;  /* 0x000c280001387983 */ /* 0x000ea80000300800 */
[----:B------:R-:W-:Y:S04]  /*832d0*/  STL [R1+0x384], R2 ;  /* 0x0003840201007387 */ /* 0x000fe80000100800 */
[----:B------:R-:W3:Y:S01]  /*832e0*/  LDL.LU R57, [R1+0xc3c] ;  /* 0x000c3c0001397983 */ /* 0x000ee20000300800 */
[----:B0-----:R-:W-:-:S05]  /*832f0*/  F2FP.PACK_AB R0, R34, R35 ;  /* 0x000000232200723e */ /* 0x001fca00000000ff */
[----:B------:R-:W-:Y:S04]  /*83300*/  STL [R1+0x380], R0 ;  /* 0x0003800001007387 */ /* 0x000fe80000100800 */
        /* <DEDUP_REMOVED lines=441> */
[----:B------:R0:W-:Y:S01]  /*84ea0*/  STL [R1+0x188], R26 ;  /* 0x0001881a01007387 */ /* 0x0001e20000100800 */
[----:B----4-:R-:W-:-:S03]  /*84eb0*/  F2FP.PACK_AB R22, R25, R22 ;  /* 0x000000161916723e */ /* 0x010fc600000000ff */
[----:B0-----:R-:W4:Y:S01]  /*84ec0*/  LDL.LU R26, [R1+0x3360] ;  /* 0x00336000011a7983 */ /* 0x001f220000300800 */
[----:B---3--:R-:W-:Y:S02]  /*84ed0*/  F2FP.PACK_AB R20, R23, R20 ;  /* 0x000000141714723e */ /* 0x008fe400000000ff */
[----:B------:R-:W-:Y:S02]  /*84ee0*/  F2FP.PACK_AB R56, R21, R56 ;  /* 0x000000381538723e */ /* 0x000fe400000000ff */
[----:B------:R-:W-:Y:S02]  /*84ef0*/  F2FP.PACK_AB R52, R57, R52 ;  /* 0x000000343934723e */ /* 0x000fe400000000ff */
[----:B--2---:R-:W-:Y:S02]  /*84f00*/  F2FP.PACK_AB R24, R27, R24 ;  /* 0x000000181b18723e */ /* 0x004fe400000000ff */
[----:B------:R-:W4:Y:S04]  /*84f10*/  LDL.LU R27, [R1+0x335c] ;  /* 0x00335c00011b7983 */ /* 0x000f280000300800 */
[----:B------:R0:W-:Y:S04]  /*84f20*/  STL [R1+0x184], R24 ;  /* 0x0001841801007387 */ /* 0x0001e80000100800 */
[----:B0-----:R-:W2:Y:S04]  /*84f30*/  LDL.LU R24, [R1+0x3358] ;  /* 0x0033580001187983 */ /* 0x001ea80000300800 */
[----:B------:R-:W2:Y:S01]  /*84f40*/  LDL.LU R25, [R1+0x3354] ;  /* 0x0033540001197983 */ /* 0x000ea20000300800 */
[----:B------:R-:W-:-:S03]  /*84f50*/  F2FP.PACK_AB R48, R53, R48 ;  /* 0x000000303530723e */ /* 0x000fc600000000ff */
[----:B------:R0:W-:Y:S01]  /*84f60*/  STL [R1+0x180], R22 ;  /* 0x0001801601007387 */ /* 0x0001e20000100800 */
[----:B------:R-:W-:Y:S02]  /*84f70*/  F2FP.PACK_AB R44, R49, R44 ;  /* 0x0000002c312c723e */ /* 0x000fe400000000ff */
[----:B------:R-:W-:Y:S02]  /*84f80*/  F2FP.PACK_AB R40, R45, R40 ;  /* 0x000000282d28723e */ /* 0x000fe400000000ff */
[----:B------:R-:W-:Y:S01]  /*84f90*/  F2FP.PACK_AB R36, R41, R36 ;  /* 0x000000242924723e */ /* 0x000fe200000000ff */
[----:B0-----:R-:W3:Y:S04]  /*84fa0*/  LDL.LU R22, [R1+0x3350] ;  /* 0x0033500001167983 */ /* 0x001ee80000300800 */
[----:B------:R-:W3:Y:S04]  /*84fb0*/  LDL.LU R23, [R1+0x334c] ;  /* 0x00334c0001177983 */ /* 0x000ee80000300800 */
[----:B------:R0:W-:Y:S01]  /*84fc0*/  STL [R1+0x17c], R20 ;  /* 0x00017c1401007387 */ /* 0x0001e20000100800 */
[----:B------:R-:W-:-:S02]  /*84fd0*/  F2FP.PACK_AB R32, R37, R32 ;  /* 0x000000202520723e */ /* 0x000fc400000000ff */
[----:B------:R-:W-:Y:S01]  /*84fe0*/  F2FP.PACK_AB R3, R33, R3 ;  /* 0x000000032103723e */ /* 0x000fe200000000ff */
[----:B0-----:R-:W3:Y:S04]  /*84ff0*/  LDL.LU R20, [R1+0x3348] ;  /* 0x0033480001147983 */ /* 0x001ee80000300800 */
[----:B------:R-:W3:Y:S04]  /*85000*/  LDL.LU R21, [R1+0x3344] ;  /* 0x0033440001157983 */ /* 0x000ee80000300800 */
[----:B------:R-:W-:Y:S04]  /*85010*/  STL [R1+0x178], R56 ;  /* 0x0001783801007387 */ /* 0x000fe80000100800 */
[----:B------:R-:W-:Y:S04]  /*85020*/  STL [R1+0x174], R52 ;  /* 0x0001743401007387 */ /* 0x000fe80000100800 */
        /* <DEDUP_REMOVED lines=21> */
[----:B------:R-:W-:-:S03]  /*85180*/  F2FP.PACK_AB R3, R15, R12 ;  /* 0x0000000c0f03723e */ /* 0x000fc600000000ff */
        /* <DEDUP_REMOVED lines=20> */
[----:B0-----:R-:W-:-:S05]  /*852d0*/  F2FP.PACK_AB R2, R34, R35 ;  /* 0x000000232202723e */ /* 0x001fca00000000ff */
[----:B------:R3:W-:Y:S01]  /*852e0*/  STL [R1+0x110], R2 ;  /* 0x0001100201007387 */ /* 0x0007e20000100800 */
[----:B----4-:R-:W-:-:S05]  /*852f0*/  F2FP.PACK_AB R0, R27, R26 ;  /* 0x0000001a1b00723e */ /* 0x010fca00000000ff */
[----:B------:R0:W-:Y:S01]  /*85300*/  STL [R1+0x10c], R0 ;  /* 0x00010c0001007387 */ /* 0x0001e20000100800 */
[----:B--2---:R-:W-:-:S05]  /*85310*/  F2FP.PACK_AB R3, R25, R24 ;  /* 0x000000181903723e */ /* 0x004fca00000000ff */
[----:B------:R-:W-:Y:S04]  /*85320*/  STL [R1+0x108], R3 ;  /* 0x0001080301007387 */ /* 0x000fe80000100800 */
[----:B------:R-:W2:Y:S01]  /*85330*/  LDL.LU R56, [R1+0xb78] ;  /* 0x000b780001387983 */ /* 0x000ea20000300800 */
[----:B---3--:R-:W-:-:S05]  /*85340*/  F2FP.PACK_AB R2, R23, R22 ;  /* 0x000000161702723e */ /* 0x008fca00000000ff */
[----:B------:R-:W-:Y:S01]  /*85350*/  STL [R1+0x104], R2 ;  /* 0x0001040201007387 */ /* 0x000fe20000100800 */
[----:B0-----:R-:W-:-:S03]  /*85360*/  F2FP.PACK_AB R0, R21, R20 ;  /* 0x000000141500723e */ /* 0x001fc600000000ff */
        /* <DEDUP_REMOVED lines=72> */
[----:B------:R-:W2:Y:S01]  /*857f0*/  LDL.LU R57, [R1+0x3338] ;  /* 0x0033380001397983 */ /* 0x000ea20000300800 */
[----:B----4-:R-:W-:Y:S02]  /*85800*/  F2FP.PACK_AB R48, R53, R48 ;  /* 0x000000303530723e */ /* 0x010fe400000000ff */
[----:B---3--:R-:W-:Y:S01]  /*85810*/  F2FP.PACK_AB R44, R49, R44 ;  /* 0x0000002c312c723e */ /* 0x008fe200000000ff */
[----:B------:R-:W-:Y:S01]  /*85820*/  STL [R1+0xf8], R56 ;  /* 0x0000f83801007387 */ /* 0x000fe20000100800 */
[----:B------:R-:W-:Y:S02]  /*85830*/  F2FP.PACK_AB R40, R45, R40 ;  /* 0x000000282d28723e */ /* 0x000fe400000000ff */
[----:B------:R-:W-:Y:S02]  /*85840*/  F2FP.PACK_AB R36, R41, R36 ;  /* 0x000000242924723e */ /* 0x000fe400000000ff */
[----:B------:R-:W-:Y:S02]  /*85850*/  F2FP.PACK_AB R32, R37, R32 ;  /* 0x000000202520723e */ /* 0x000fe400000000ff */
[----:B------:R-:W-:-:S02]  /*85860*/  F2FP.PACK_AB R3, R33, R3 ;  /* 0x000000032103723e */ /* 0x000fc400000000ff */
[----:B------:R-:W-:Y:S02]  /*85870*/  F2FP.PACK_AB R2, R2, R60 ;  /* 0x0000003c0202723e */ /* 0x000fe400000000ff */
[----:B------:R-:W-:Y:S02]  /*85880*/  F2FP.PACK_AB R0, R0, R61 ;  /* 0x0000003d0000723e */ /* 0x000fe400000000ff */
[----:B--2---:R-:W-:-:S05]  /*85890*/  F2FP.PACK_AB R52, R57, R52 ;  /* 0x000000343934723e */ /* 0x004fca00000000ff */
[----:B------:R-:W-:Y:S04]  /*858a0*/  STL [R1+0xf4], R52 ;  /* 0x0000f43401007387 */ /* 0x000fe80000100800 */
[----:B------:R-:W-:Y:S04]  /*858b0*/  STL [R1+0xf0], R48 ;  /* 0x0000f03001007387 */ /* 0x000fe80000100800 */
[----:B------:R-:W-:Y:S04]  /*858c0*/  STL [R1+0xec], R44 ;  /* 0x0000ec2c01007387 */ /* 0x000fe80000100800 */
        /* <DEDUP_REMOVED lines=179> */
[----:B------:R-:W2:Y:S01]  /*86400*/  LDL.LU R33, [R1+0x150c] ;  /* 0x00150c0001217983 */ /* 0x000ea20000300800 */
[----:B0-----:R-:W-:-:S03]  /*86410*/  F2FP.PACK_AB R0, R26, R27 ;  /* 0x0000001b1a00723e */ /* 0x001fc600000000ff */
[----:B------:R0:W-:Y:S04]  /*86420*/  STL [R1+0x4], R2 ;  /* 0x0000040201007387 */ /* 0x0001e80000100800 */
[----:B------:R-:W2:Y:S04]  /*86430*/  LDL.LU R7, [R1+0x1508] ;  /* 0x0015080001077983 */ /* 0x000ea80000300800 */
[----:B------:R3:W-:Y:S04]  /*86440*/  STL [R1], R0 ;  /* 0x0000000001007387 */ /* 0x0007e80000100800 */
[----:B-1----:R-:W4:Y:S04]  /*86450*/  LDL.LU R3, [R1+0x151c] ;  /* 0x00151c0001037983 */ /* 0x002f280000300800 */
[----:B------:R-:W4:Y:S04]  /*86460*/  LDL.LU R6, [R1+0x1518] ;  /* 0x0015180001067983 */ /* 0x000f280000300800 */
[----:B0-----:R-:W4:Y:S04]  /*86470*/  LDL.LU R2, [R1+0x152c] ;  /* 0x00152c0001027983 */ /* 0x001f280000300800 */
[----:B------:R-:W4:Y:S04]  /*86480*/  LDL.LU R5, [R1+0x1528] ;  /* 0x0015280001057983 */ /* 0x000f280000300800 */
[----:B------:R-:W4:Y:S04]  /*86490*/  LDL.LU R60, [R1+0x153c] ;  /* 0x00153c00013c7983 */ /* 0x000f280000300800 */
[----:B------:R-:W4:Y:S04]  /*864a0*/  LDL.LU R4, [R1+0x1538] ;  /* 0x0015380001047983 */ /* 0x000f280000300800 */
[----:B---3--:R-:W3:Y:S04]  /*864b0*/  LDL.LU R0, [R1+0x1504] ;  /* 0x0015040001007983 */ /* 0x008ee80000300800 */
        /* <DEDUP_REMOVED lines=39> */
[----:B--2---:R-:W-:-:S05]  /*86730*/  F2FP.PACK_AB R7, R33, R7 ;  /* 0x000000072107723e */ /* 0x004fca00000000ff */
[----:B------:R-:W-:Y:S01]  /*86740*/  STL [R1+0x32d8], R7 ;  /* 0x0032d80701007387 */ /* 0x000fe20000100800 */
[----:B----4-:R-:W-:Y:S02]  /*86750*/  F2FP.PACK_AB R6, R3, R6 ;  /* 0x000000060306723e */ /* 0x010fe400000000ff */
[----:B------:R-:W-:-:S03]  /*86760*/  F2FP.PACK_AB R5, R2, R5 ;  /* 0x000000050205723e */ /* 0x000fc600000000ff */
[----:B------:R-:W-:Y:S01]  /*86770*/  STL [R1+0x32dc], R6 ;  /* 0x0032dc0601007387 */ /* 0x000fe20000100800 */
[----:B------:R-:W-:-:S03]  /*86780*/  F2FP.PACK_AB R4, R60, R4 ;  /* 0x000000043c04723e */ /* 0x000fc600000000ff */
[----:B------:R-:W-:Y:S01]  /*86790*/  STL [R1+0x32e8], R5 ;  /* 0x0032e80501007387 */ /* 0x000fe20000100800 */
[----:B---3--:R-:W-:-:S03]  /*867a0*/  F2FP.PACK_AB R11, R0, R11 ;  /* 0x0000000b000b723e */ /* 0x008fc600000000ff */
[----:B------:R-:W-:Y:S01]  /*867b0*/  STL [R1+0x32ec], R4 ;  /* 0x0032ec0401007387 */ /* 0x000fe20000100800 */
[----:B------:R-:W-:-:S03]  /*867c0*/  F2FP.PACK_AB R10, R61, R10 ;  /* 0x0000000a3d0a723e */ /* 0x000fc600000000ff */
        /* <DEDUP_REMOVED lines=14> */
[----:B------:R-:W-:Y:S04]  /*868b0*/  STL [R1+0x3324], R12 ;  /* 0x0033240c01007387 */ /* 0x000fe80000100800 */
[----:B------:R0:W-:Y:S04]  /*868c0*/  STL [R1+0x3328], R19 ;  /* 0x0033281301007387 */ /* 0x0001e80000100800 */
[----:B0-----:R-:W2:Y:S04]  /*868d0*/  LDL.LU R19, [R1+0x178c] ;  /* 0x00178c0001137983 */ /* 0x001ea80000300800 */
[----:B------:R-:W2:Y:S04]  /*868e0*/  LDL.LU R31, [R1+0x1788] ;  /* 0x00178800011f7983 */ /* 0x000ea80000300800 */
[----:B------:R-:W3:Y:S04]  /*868f0*/  LDL.LU R12, [R1+0x179c] ;  /* 0x00179c00010c7983 */ /* 0x000ee80000300800 */
[----:B------:R-:W3:Y:S04]  /*86900*/  LDL.LU R30, [R1+0x1798] ;  /* 0x00179800011e7983 */ /* 0x000ee80000300800 */
[----:B------:R-:W4:Y:S04]  /*86910*/  LDL.LU R13, [R1+0x17ac] ;  /* 0x0017ac00010d7983 */ /* 0x000f280000300800 */
[----:B------:R-:W4:Y:S04]  /*86920*/  LDL.LU R29, [R1+0x17a8] ;  /* 0x0017a800011d7983 */ /* 0x000f280000300800 */
[----:B------:R-:W4:Y:S04]  /*86930*/  LDL.LU R14, [R1+0x17bc] ;  /* 0x0017bc00010e7983 */ /* 0x000f280000300800 */
[----:B------:R-:W4:Y:S04]  /*86940*/  LDL.LU R28, [R1+0x17b8] ;  /* 0x0017b800011c7983 */ /* 0x000f280000300800 */
[----:B------:R-:W4:Y:S01]  /*86950*/  LDL.LU R15, [R1+0x1784] ;  /* 0x00178400010f7983 */ /* 0x000f220000300800 */
[----:B------:R-:W-:-:S02]  /*86960*/  F2FP.PACK_AB R25, R34, R25 ;  /* 0x000000192219723e */ /* 0x000fc400000000ff */
[----:B------:R-:W-:Y:S02]  /*86970*/  F2FP.PACK_AB R24, R35, R24 ;  /* 0x000000182318723e */ /* 0x000fe400000000ff */
[----:B------:R-:W4:Y:S04]  /*86980*/  LDL.LU R35, [R1+0x1780] ;  /* 0x0017800001237983 */ /* 0x000f280000300800 */
[----:B------:R-:W4:Y:S04]  /*86990*/  LDL.LU R33, [R1+0x1794] ;  /* 0x0017940001217983 */ /* 0x000f280000300800 */
[----:B------:R-:W4:Y:S01]  /*869a0*/  LDL.LU R34, [R1+0x1790] ;  /* 0x0017900001227983 */ /* 0x000f220000300800 */
[----:B------:R-:W-:-:S03]  /*869b0*/  F2FP.PACK_AB R26, R39, R26 ;  /* 0x0000001a271a723e */ /* 0x000fc600000000ff */
[----:B------:R-:W4:Y:S01]  /*869c0*/  LDL.LU R32, [R1+0x17a4] ;  /* 0x0017a40001207983 */ /* 0x000f220000300800 */
[----:B------:R-:W-:-:S03]  /*869d0*/  F2FP.PACK_AB R27, R38, R27 ;  /* 0x0000001b261b723e */ /* 0x000fc600000000ff */
[----:B------:R-:W4:Y:S04]  /*869e0*/  LDL.LU R8, [R1+0x17b4] ;  /* 0x0017b40001087983 */ /* 0x000f280000300800 */
[----:B------:R-:W4:Y:S04]  /*869f0*/  LDL.LU R9, [R1+0x16cc] ;  /* 0x0016cc0001097983 */ /* 0x000f280000300800 */
[----:B------:R-:W4:Y:S04]  /*86a00*/  LDL.LU R39, [R1+0x16c8] ;  /* 0x0016c80001277983 */ /* 0x000f280000300800 */
[----:B------:R-:W4:Y:S01]  /*86a10*/  LDL.LU R37, [R1+0x16dc] ;  /* 0x0016dc0001257983 */ /* 0x000f220000300800 */
[----:B------:R-:W-:-:S03]  /*86a20*/  F2FP.PACK_AB R20, R43, R20 ;  /* 0x000000142b14723e */ /* 0x000fc600000000ff */
[----:B------:R-:W4:Y:S04]  /*86a30*/  LDL.LU R38, [R1+0x16d8] ;  /* 0x0016d80001267983 */ /* 0x000f280000300800 */
        /* <DEDUP_REMOVED lines=16> */
[----:B------:R-:W4:Y:S04]  /*86b40*/  LDL.LU R44, [R1+0x14ec] ;  /* 0x0014ec00012c7983 */ /* 0x000f280000300800 */
        /* <DEDUP_REMOVED lines=17> */
[----:B------:R-:W4:Y:S04]  /*86c60*/  LDL.LU R60, [R1+0x1374] ;  /* 0x00137400013c7983 */ /* 0x000f280000300800 */
[----:B------:R-:W4:Y:S04]  /*86c70*/  LDL.LU R58, [R1+0x1370] ;  /* 0x00137000013a7983 */ /* 0x000f280000300800 */
[----:B------:R-:W4:Y:S04]  /*86c80*/  LDL.LU R0, [R1+0x1384] ;  /* 0x0013840001007983 */ /* 0x000f280000300800 */
[----:B------:R-:W4:Y:S01]  /*86c90*/  LDL.LU R61, [R1+0x13c4] ;  /* 0x0013c400013d7983 */ /* 0x000f220000300800 */
[----:B--2---:R-:W-:-:S03]  /*86ca0*/  F2FP.PACK_AB R31, R19, R31 ;  /* 0x0000001f131f723e */ /* 0x004fc600000000ff */
[----:B------:R0:W5:Y:S01]  /*86cb0*/  LDL.LU R19, [R1+0x3328] ;  /* 0x0033280001137983 */ /* 0x0001620000300800 */
[----:B---3--:R-:W-:-:S03]  /*86cc0*/  F2FP.PACK_AB R30, R12, R30 ;  /* 0x0000001e0c1e723e */ /* 0x008fc600000000ff */
[----:B------:R0:W5:Y:S01]  /*86cd0*/  LDL.LU R12, [R1+0x3324] ;  /* 0x00332400010c7983 */ /* 0x0001620000300800 */
[----:B----4-:R-:W-:-:S03]  /*86ce0*/  F2FP.PACK_AB R29, R13, R29 ;  /* 0x0000001d0d1d723e */ /* 0x010fc600000000ff */
[----:B------:R0:W5:Y:S01]  /*86cf0*/  LDL.LU R13, [R1+0x3320] ;  /* 0x00332000010d7983 */ /* 0x0001620000300800 */
[----:B------:R-:W-:-:S03]  /*86d00*/  F2FP.PACK_AB R28, R14, R28 ;  /* 0x0000001c0e1c723e */ /* 0x000fc600000000ff */
[----:B------:R0:W5:Y:S01]  /*86d10*/  LDL.LU R14, [R1+0x331c] ;  /* 0x00331c00010e7983 */ /* 0x0001620000300800 */
[----:B------:R-:W-:-:S03]  /*86d20*/  F2FP.PACK_AB R35, R15, R35 ;  /* 0x000000230f23723e */ /* 0x000fc600000000ff */
[----:B------:R0:W5:Y:S01]  /*86d30*/  LDL.LU R15, [R1+0x3318] ;  /* 0x00331800010f7983 */ /* 0x0001620000300800 */
[----:B------:R-:W-:-:S03]  /*86d40*/  F2FP.PACK_AB R34, R33, R34 ;  /* 0x000000222122723e */ /* 0x000fc600000000ff */
[----:B------:R-:W2:Y:S02]  /*86d50*/  LDL.LU R33, [R1+0x3314] ;  /* 0x0033140001217983 */ /* 0x000ea40000300800 */
[----:B--2---:R-:W-:Y:S02]  /*86d60*/  F2FP.PACK_AB R33, R32, R33 ;  /* 0x000000212021723e */ /* 0x004fe400000000ff */
[----:B------:R-:W2:Y:S01]  /*86d70*/  LDL.LU R32, [R1+0x3310] ;  /* 0x0033100001207983 */ /* 0x000ea20000300800 */
[----:B------:R-:W-:Y:S02]  /*86d80*/  F2FP.PACK_AB R39, R9, R39 ;  /* 0x000000270927723e */ /* 0x000fe400000000ff */
[----:B------:R-:W-:Y:S02]  /*86d90*/  F2FP.PACK_AB R38, R37, R38 ;  /* 0x000000262526723e */ /* 0x000fe400000000ff */
[----:B--2---:R-:W-:Y:S02]  /*86da0*/  F2FP.PACK_AB R32, R8, R32 ;  /* 0x000000200820723e */ /* 0x004fe400000000ff */
[----:B------:R0:W5:Y:S04]  /*86db0*/  LDL.LU R8, [R1+0x330c] ;  /* 0x00330c0001087983 */ /* 0x0001680000300800 */
[----:B------:R0:W5:Y:S04]  /*86dc0*/  LDL.LU R9, [R1+0x3308] ;  /* 0x0033080001097983 */ /* 0x0001680000300800 */
[----:B------:R-:W2:Y:S02]  /*86dd0*/  LDL.LU R37, [R1+0x3304] ;  /* 0x0033040001257983 */ /* 0x000ea40000300800 */
[----:B--2---:R-:W-:-:S02]  /*86de0*/  F2FP.PACK_AB R37, R36, R37 ;  /* 0x000000252425723e */ /* 0x004fc400000000ff */
        /* <DEDUP_REMOVED lines=26> */
[----:B--2---:R-:W-:Y:S02]  /*86f90*/  F2FP.PACK_AB R48, R53, R48 ;  /* 0x000000303530723e */ /* 0x004fe400000000ff */
[----:B------:R-:W2:Y:S01]  /*86fa0*/  LDL.LU R53, [R1+0x32cc] ;  /* 0x0032cc0001357983 */ /* 0x000ea20000300800 */
[----:B------:R-:W-:-:S03]  /*86fb0*/  F2FP.PACK_AB R54, R57, R54 ;  /* 0x000000363936723e */ /* 0x000fc600000000ff */
[----:B------:R-:W3:Y:S04]  /*86fc0*/  LDL.LU R52, [R1+0x32c8] ;  /* 0x0032c80001347983 */ /* 0x000ee80000300800 */
[----:B------:R-:W4:Y:S01]  /*86fd0*/  LDL.LU R57, [R1+0x32c4] ;  /* 0x0032c40001397983 */ /* 0x000f220000300800 */
[----:B--2---:R-:W-:-:S03]  /*86fe0*/  F2FP.PACK_AB R53, R56, R53 ;  /* 0x000000353835723e */ /* 0x004fc600000000ff */
[----:B------:R-:W2:Y:S01]  /*86ff0*/  LDL.LU R56, [R1+0x32c0] ;  /* 0x0032c00001387983 */ /* 0x000ea20000300800 */
[----:B------:R-:W-:Y:S02]  /*87000*/  F2FP.PACK_AB R59, R2, R59 ;  /* 0x0000003b023b723e */ /* 0x000fe400000000ff */
[----:B---3--:R-:W-:Y:S02]  /*87010*/  F2FP.PACK_AB R52, R3, R52 ;  /* 0x000000340334723e */ /* 0x008fe400000000ff */
[----:B------:R-:W-:Y:S02]  /*87020*/  F2FP.PACK_AB R58, R60, R58 ;  /* 0x0000003a3c3a723e */ /* 0x000fe400000000ff */
[----:B----4-:R-:W-:Y:S02]  /*87030*/  F2FP.PACK_AB R57, R0, R57 ;  /* 0x000000390039723e */ /* 0x010fe400000000ff */
[----:B--2---:R-:W-:Y:S02]  /*87040*/  F2FP.PACK_AB R56, R61, R56 ;  /* 0x000000383d38723e */ /* 0x004fe400000000ff */
.L_x_1:
[----:B0-----:R-:W2:Y:S04]  /*87050*/  LDL.LU R60, [R1+0x30c0] ;  /* 0x0030c000013c7983 */ /* 0x001ea80000300800 */
[----:B------:R-:W0:Y:S02]  /*87060*/  S2R R3, SR_TID.X ;  /* 0x0000000000037919 */ /* 0x000e240000002100 */
[----:B01----:R-:W-:-:S02]  /*87070*/  IMAD.SHL.U32 R0, R3, 0x40, RZ ;  /* 0x0000004003007824 */ /* 0x003fc400078e00ff */
[----:B------:R-:W-:-:S03]  /*87080*/  IMAD.SHL.U32 R2, R3, 0x20, RZ ;  /* 0x0000002003027824 */ /* 0x000fc600078e00ff */
[----:B------:R-:W-:-:S04]  /*87090*/  LOP3.LUT R0, R0, 0x600, RZ, 0xc0, !PT ;  /* 0x0000060000007812 */ /* 0x000fc800078ec0ff */
[----:B------:R-:W-:Y:S01]  /*870a0*/  LOP3.LUT R0, R0, 0x60, R2, 0xf8, !PT ;  /* 0x0000006000007812 */ /* 0x000fe200078ef802 */
[C---:B------:R-:W-:Y:S01]  /*870b0*/  IMAD.SHL.U32 R2, R3.reuse, 0x4, RZ ;  /* 0x0000000403027824 */ /* 0x040fe200078e00ff */
[----:B------:R-:W-:-:S04]  /*870c0*/  LOP3.LUT R3, R3, 0x1f, RZ, 0xc0, !PT ;  /* 0x0000001f03037812 */ /* 0x000fc800078ec0ff */
[----:B------:R-:W-:Y:S01]  /*870d0*/  LOP3.LUT R0, R0, 0x70, R2, 0x78, !PT ;  /* 0x0000007000007812 */ /* 0x000fe200078e7802 */
[----:B------:R-:W-:Y:S06]  /*870e0*/  BAR.SYNC.DEFER_BLOCKING 0x0 ;  /* 0x0000000000007b1d */ /* 0x000fec0000010000 */
[----:B------:R0:W-:Y:S04]  /*870f0*/  STS.128 [R0+0x180], R44 ;  /* 0x0001802c00007388 */ /* 0x0001e80000000c00 */
[----:B------:R-:W-:Y:S04]  /*87100*/  STS.128 [R0], R56 ;  /* 0x0000003800007388 */ /* 0x000fe80000000c00 */
[----:B------:R-:W-:Y:S04]  /*87110*/  STS.128 [R0+0x80], R52 ;  /* 0x0000803400007388 */ /* 0x000fe80000000c00 */
[----:B------:R-:W-:Y:S01]  /*87120*/  STS.128 [R0+0x100], R48 ;  /* 0x0001003000007388 */ /* 0x000fe20000000c00 */
[----:B------:R-:W-:-:S06]  /*87130*/  NOP ;  /* 0x0000000000007918 */ /* 0x000fcc0000000000 */
[----:B--2---:R-:W-:-:S05]  /*87140*/  LOP3.LUT R2, R60, 0x600, RZ, 0xc0, !PT ;  /* 0x000006003c027812 */ /* 0x004fca00078ec0ff */
[----:B0-----:R-:W-:-:S05]  /*87150*/  IMAD R44, R3, 0x10, R2 ;  /* 0x00000010032c7824 */ /* 0x001fca00078e0202 */
[C---:B------:R-:W-:Y:S01]  /*87160*/  LOP3.LUT R2, R44.reuse, 0x20, RZ, 0x3c, !PT ;  /* 0x000000202c027812 */ /* 0x040fe200078e3cff */
[----:B------:R-:W0:Y:S01]  /*87170*/  LDS.128 R48, [R44] ;  /* 0x000000002c307984 */ /* 0x000e220000000c00 */
[C---:B------:R-:W-:Y:S02]  /*87180*/  LOP3.LUT R60, R44.reuse, 0x40, RZ, 0x3c, !PT ;  /* 0x000000402c3c7812 */ /* 0x040fe400078e3cff */
[----:B------:R-:W-:Y:S01]  /*87190*/  LOP3.LUT R3, R44, 0x60, RZ, 0x3c, !PT ;  /* 0x000000602c037812 */ /* 0x000fe200078e3cff */
[----:B------:R-:W-:Y:S04]  /*871a0*/  STL [R1+0x89c], R44 ;  /* 0x00089c2c01007387 */ /* 0x000fe80000100800 */
[----:B------:R-:W1:Y:S04]  /*871b0*/  LDS.128 R44, [R2] ;  /* 0x00000000022c7984 */ /* 0x000e680000000c00 */
[----:B------:R-:W-:Y:S04]  /*871c0*/  STL [R1+0x890], R2 ;  /* 0x0008900201007387 */ /* 0x000fe80000100800 */
[----:B0-----:R-:W-:Y:S04]  /*871d0*/  STL.64 [R1+0x320], R48 ;  /* 0x0003203001007387 */ /* 0x001fe80000100a00 */
[----:B------:R-:W-:Y:S04]  /*871e0*/  STL.64 [R1+0x328], R50 ;  /* 0x0003283201007387 */ /* 0x000fe80000100a00 */
[----:B------:R-:W-:Y:S04]  /*871f0*/  STL [R1+0x894], R60 ;  /* 0x0008943c01007387 */ /* 0x000fe80000100800 */
[----:B------:R-:W0:Y:S04]  /*87200*/  LDS.128 R48, [R60] ;  /* 0x000000003c307984 */ /* 0x000e280000000c00 */
[----:B-1----:R-:W-:Y:S04]  /*87210*/  STL.64 [R1+0x370], R44 ;  /* 0x0003702c01007387 */ /* 0x002fe80000100a00 */
[----:B------:R-:W-:Y:S04]  /*87220*/  STL.64 [R1+0x378], R46 ;  /* 0x0003782e01007387 */ /* 0x000fe80000100a00 */
[----:B------:R-:W1:Y:S01]  /*87230*/  LDS.128 R44, [R3] ;  /* 0x00000000032c7984 */ /* 0x000e620000000c00 */
[----:B------:R-:W-:-:S06]  /*87240*/  NOP ;  /* 0x0000000000007918 */ /* 0x000fcc0000000000 */
[----:B------:R-:W-:Y:S04]  /*87250*/  STL [R1+0x898], R3 ;  /* 0x0008980301007387 */ /* 0x000fe80000100800 */
[----:B------:R2:W-:Y:S04]  /*87260*/  STS.128 [R0+0x100], R32 ;  /* 0x0001002000007388 */ /* 0x0005e80000000c00 */
[----:B0-----:R-:W-:Y:S04]  /*87270*/  STL.64 [R1+0x6c0], R48 ;  /* 0x0006c03001007387 */ /* 0x001fe80000100a00 */
[----:B------:R-:W-:Y:S04]  /*87280*/  STL.64 [R1+0x6c8], R50 ;  /* 0x0006c83201007387 */ /* 0x000fe80000100a00 */
[----:B-1----:R-:W-:Y:S04]  /*87290*/  STL.64 [R1+0x7a0], R44 ;  /* 0x0007a02c01007387 */ /* 0x002fe80000100a00 */
[----:B------:R-:W-:Y:S04]  /*872a0*/  STL.64 [R1+0x7a8], R46 ;  /* 0x0007a82e01007387 */ /* 0x000fe80000100a00 */
[----:B--2---:R-:W2:Y:S04]  /*872b0*/  LDL R35, [R1+0x89c] ;  /* 0x00089c0001237983 */ /* 0x004ea80000100800 */
[----:B------:R-:W-:Y:S04]  /*872c0*/  STS.128 [R0], R40 ;  /* 0x0000002800007388 */ /* 0x000fe80000000c00 */
[----:B------:R-:W-:Y:S04]  /*872d0*/  STS.128 [R0+0x80], R36 ;  /* 0x0000802400007388 */ /* 0x000fe80000000c00 */
[----:B------:R-:W-:Y:S01]  /*872e0*/  STS.128 [R0+0x180], R28 ;  /* 0x0001801c00007388 */ /* 0x000fe20000000c00 */
[----:B------:R-:W-:-:S06]  /*872f0*/  NOP ;  /* 0x0000000000007918 */ /* 0x000fcc0000000000 */
[----:B------:R-:W-:Y:S04]  /*87300*/  LDS.128 R40, [R2] ;  /* 0x0000000002287984 */ /* 0x000fe80000000c00 */
[----:B------:R-:W-:Y:S04]  /*87310*/  LDS.128 R36, [R60] ;  /* 0x000000003c247984 */ /* 0x000fe80000000c00 */
[----:B--2---:R-:W0:Y:S04]  /*87320*/  LDS.128 R28, [R35] ;  /* 0x00000000231c7984 */ /* 0x004e280000000c00 */
[----:B0-----:R-:W-:Y:S04]  /*87330*/  STL.64 [R1+0x310], R28 ;  /* 0x0003101c01007387 */ /* 0x001fe80000100a00 */
[----:B------:R-:W-:Y:S04]  /*87340*/  STL.64 [R1+0x318], R30 ;  /* 0x0003181e01007387 */ /* 0x000fe80000100a00 */
[----:B------:R-:W0:Y:S01]  /*87350*/  LDS.128 R28, [R3] ;  /* 0x00000000031c7984 */ /* 0x000e220000000c00 */
[----:B------:R-:W-:-:S06]  /*87360*/  NOP ;  /* 0x0000000000007918 */ /* 0x000fcc0000000000 */
[----:B------:R-:W-:Y:S04]  /*87370*/  STL.64 [R1+0x360], R40 ;  /* 0x0003602801007387 */ /* 0x000fe80000100a00 */
[----:B------:R-:W-:Y:S04]  /*87380*/  STL.64 [R1+0x368], R42 ;  /* 0x0003682a01007387 */ /* 0x000fe80000100a00 */
[----:B------:R-:W2:Y:S04]  /*87390*/  LDL.LU R56, [R1+0x10] ;  /* 0x0000100001387983 */ /* 0x000ea80000300800 */
[----:B------:R-:W-:Y:S04]  /*873a0*/  STL.64 [R1+0x570], R36 ;  /* 0x0005702401007387 */ /* 0x000fe80000100a00 */
[----:B------:R-:W-:Y:S04]  /*873b0*/  STL.64 [R1+0x578], R38 ;  /* 0x0005782601007387 */ /* 0x000fe80000100a00 */
[----:B0-----:R-:W-:Y:S04]  /*873c0*/  STL.64 [R1+0x790], R28 ;  /* 0x0007901c01007387 */ /* 0x001fe80000100a00 */
[----:B------:R-:W-:Y:S04]  /*873d0*/  STL.64 [R1+0x798], R30 ;  /* 0x0007981e01007387 */ /* 0x000fe80000100a00 */
[----:B------:R-:W2:Y:S04]  /*873e0*/  LDL.LU R57, [R1+0x14] ;  /* 0x0000140001397983 */ /* 0x000ea80000300800 */
[----:B------:R-:W2:Y:S04]  /*873f0*/  LDL.LU R58, [R1+0x18] ;  /* 0x00001800013a7983 */ /* 0x000ea80000300800 */
[----:B------:R-:W2:Y:S04]  /*87400*/  LDL.LU R59, [R1+0x1c] ;  /* 0x00001c00013b7983 */ /* 0x000ea80000300800 */
[----:B------:R-:W3:Y:S04]  /*87410*/  LDL.LU R52, [R1] ;  /* 0x0000000001347983 */ /* 0x000ee80000300800 */
[----:B------:R-:W3:Y:S04]  /*87420*/  LDL.LU R53, [R1+0x4] ;  /* 0x0000040001357983 */ /* 0x000ee80000300800 */
[----:B------:R-:W3:Y:S04]  /*87430*/  LDL.LU R54, [R1+0x8] ;  /* 0x0000080001367983 */ /* 0x000ee80000300800 */
[----:B------:R-:W3:Y:S04]  /*87440*/  LDL.LU R55, [R1+0xc] ;  /* 0x00000c0001377983 */ /* 0x000ee80000300800 */
[----:B------:R-:W-:Y:S04]  /*87450*/  STS.128 [R0], R24 ;  /* 0x0000001800007388 */ /* 0x000fe80000000c00 */
[----:B------:R-:W-:Y:S04]  /*87460*/  STS.128 [R0+0x80], R20 ;  /* 0x0000801400007388 */ /* 0x000fe80000000c00 */
[----:B-----5:R-:W-:Y:S04]  /*87470*/  STS.128 [R0+0x100], R16 ;  /* 0x0001001000007388 */ /* 0x020fe80000000c00 */
[----:B------:R-:W-:Y:S01]  /*87480*/  STS.128 [R0+0x180], R12 ;  /* 0x0001800c00007388 */ /* 0x000fe20000000c00 */
[----:B------:R-:W-:-:S06]  /*87490*/  NOP ;  /* 0x0000000000007918 */ /* 0x000fcc0000000000 */
[----:B------:R-:W0:Y:S04]  /*874a0*/  LDS.128 R12, [R35] ;  /* 0x00000000230c7984 */ /* 0x000e280000000c00 */
[----:B------:R-:W1:Y:S04]  /*874b0*/  LDS.128 R20, [R2] ;  /* 0x0000000002147984 */ /* 0x000e680000000c00 */
[----:B------:R-:W4:Y:S04]  /*874c0*/  LDS.128 R16, [R60] ;  /* 0x000000003c107984 */ /* 0x000f280000000c00 */
[----:B0-----:R-:W-:Y:S04]  /*874d0*/  STL.64 [R1+0x300], R12 ;  /* 0x0003000c01007387 */ /* 0x001fe80000100a00 */
[----:B------:R-:W-:Y:S04]  /*874e0*/  STL.64 [R1+0x308], R14 ;  /* 0x0003080e01007387 */ /* 0x000fe80000100a00 */
[----:B------:R-:W0:Y:S01]  /*874f0*/  LDS.128 R12, [R3] ;  /* 0x00000000030c7984 */ /* 0x000e220000000c00 */
[----:B------:R-:W-:-:S06]  /*87500*/  NOP ;  /* 0x0000000000007918 */ /* 0x000fcc0000000000 */
[----:B-1----:R-:W-:Y:S04]  /*87510*/  STL.64 [R1+0x350], R20 ;  /* 0x0003501401007387 */ /* 0x002fe80000100a00 */
[----:B------:R-:W-:Y:S04]  /*87520*/  STL.64 [R1+0x358], R22 ;  /* 0x0003581601007387 */ /* 0x000fe80000100a00 */
[----:B------:R-:W3:Y:S04]  /*87530*/  LDL.LU R36, [R1+0x40] ;  /* 0x0000400001247983 */ /* 0x000ee80000300800 */
[----:B----4-:R-:W-:Y:S04]  /*87540*/  STL.64 [R1+0x560], R16 ;  /* 0x0005601001007387 */ /* 0x010fe80000100a00 */
[----:B------:R-:W-:Y:S04]  /*87550*/  STL.64 [R1+0x568], R18 ;  /* 0x0005681201007387 */ /* 0x000fe80000100a00 */
[----:B0-----:R-:W-:Y:S04]  /*87560*/  STL.64 [R1+0x780], R12 ;  /* 0x0007800c01007387 */ /* 0x001fe80000100a00 */
[----:B------:R-:W-:Y:S04]  /*87570*/  STL.64 [R1+0x788], R14 ;  /* 0x0007880e01007387 */ /* 0x000fe80000100a00 */
        /* <DEDUP_REMOVED lines=15> */
[----:B------:R-:W-:Y:S04]  /*87670*/  STS.128 [R0], R8 ;  /* 0x0000000800007388 */ /* 0x000fe80000000c00 */
[----:B------:R-:W-:Y:S04]  /*87680*/  STS.128 [R0+0x80], R4 ;  /* 0x0000800400007388 */ /* 0x000fe80000000c00 */
[----:B------:R-:W4:Y:S04]  /*87690*/  LDL.LU R44, [R1+0x60] ;  /* 0x00006000012c7983 */ /* 0x000f280000300800 */
[----:B------:R-:W4:Y:S04]  /*876a0*/  LDL.LU R45, [R1+0x64] ;  /* 0x00006400012d7983 */ /* 0x000f280000300800 */
[----:B------:R-:W4:Y:S04]  /*876b0*/  LDL.LU R46, [R1+0x68] ;  /* 0x00006800012e7983 */ /* 0x000f280000300800 */
[----:B------:R-:W4:Y:S04]  /*876c0*/  LDL.LU R47, [R1+0x6c] ;  /* 0x00006c00012f7983 */ /* 0x000f280000300800 */
[----:B--2---:R-:W-:Y:S04]  /*876d0*/  STS.128 [R0+0x180], R56 ;  /* 0x0001803800007388 */ /* 0x004fe80000000c00 */
[----:B---3--:R-:W-:Y:S01]  /*876e0*/  STS.128 [R0+0x100], R52 ;  /* 0x0001003400007388 */ /* 0x008fe20000000c00 */
[----:B------:R-:W-:-:S06]  /*876f0*/  NOP ;  /* 0x0000000000007918 */ /* 0x000fcc0000000000 */
[----:B------:R-:W0:Y:S04]  /*87700*/  LDS.128 R4, [R35] ;  /* 0x0000000023047984 */ /* 0x000e280000000c00 */
[----:B------:R-:W1:Y:S04]  /*87710*/  LDS.128 R12, [R2] ;  /* 0x00000000020c7984 */ /* 0x000e680000000c00 */
[----:B------:R-:W2:Y:S04]  /*87720*/  LDS.128 R8, [R60] ;  /* 0x000000003c087984 */ /* 0x000ea80000000c00 */
[----:B0-----:R-:W-:Y:S04]  /*87730*/  STL.64 [R1+0x2f0], R4 ;  /* 0x0002f00401007387 */ /* 0x001fe80000100a00 */
[----:B------:R-:W-:Y:S04]  /*87740*/  STL.64 [R1+0x2f8], R6 ;  /* 0x0002f80601007387 */ /* 0x000fe80000100a00 */
[----:B------:R-:W0:Y:S01]  /*87750*/  LDS.128 R4, [R3] ;  /* 0x0000000003047984 */ /* 0x000e220000000c00 */
[----:B------:R-:W-:-:S06]  /*87760*/  NOP ;  /* 0x0000000000007918 */ /* 0x000fcc0000000000 */
[----:B-1----:R-:W-:Y:S04]  /*87770*/  STL.64 [R1+0x340], R12 ;  /* 0x0003400c01007387 */ /* 0x002fe80000100a00 */
[----:B------:R-:W-:Y:S04]  /*87780*/  STL.64 [R1+0x348], R14 ;  /* 0x0003480e01007387 */ /* 0x000fe80000100a00 */
[----:B------:R-:W3:Y:S04]  /*87790*/  LDL.LU R52, [R1+0x80] ;  /* 0x0000800001347983 */ /* 0x000ee80000300800 */
[----:B--2---:R-:W-:Y:S04]  /*877a0*/  STL.64 [R1+0x550], R8 ;  /* 0x0005500801007387 */ /* 0x004fe80000100a00 */
[----:B------:R-:W-:Y:S04]  /*877b0*/  STL.64 [R1+0x558], R10 ;  /* 0x0005580a01007387 */ /* 0x000fe80000100a00 */
[----:B0-----:R-:W-:Y:S04]  /*877c0*/  STL.64 [R1+0x770], R4 ;  /* 0x0007700401007387 */ /* 0x001fe80000100a00 */
[----:B------:R-:W-:Y:S04]  /*877d0*/  STL.64 [R1+0x778], R6 ;  /* 0x0007780601007387 */ /* 0x000fe80000100a00 */
[----:B------:R-:W3:Y:S04]  /*877e0*/  LDL.LU R53, [R1+0x84] ;  /* 0x0000840001357983 */ /* 0x000ee80000300800 */
[----:B------:R-:W3:Y:S04]  /*877f0*/  LDL.LU R54, [R1+0x88] ;  /* 0x0000880001367983 */ /* 0x000ee80000300800 */
[----:B------:R-:W3:Y:S04]  /*87800*/  LDL.LU R55, [R1+0x8c] ;  /* 0x00008c0001377983 */ /* 0x000ee80000300800 */
[----:B------:R-:W2:Y:S04]  /*87810*/  LDL.LU R48, [R1+0x70] ;  /* 0x0000700001307983 */ /* 0x000ea80000300800 */
[----:B------:R-:W2:Y:S04]  /*87820*/  LDL.LU R49, [R1+0x74] ;  /* 0x0000740001317983 */ /* 0x000ea80000300800 */
[----:B------:R-:W2:Y:S04]  /*87830*/  LDL.LU R50, [R1+0x78] ;  /* 0x0000780001327983 */ /* 0x000ea80000300800 */
[----:B------:R-:W2:Y:S04]  /*87840*/  LDL.LU R51, [R1+0x7c] ;  /* 0x00007c0001337983 */ /* 0x000ea80000300800 */
[----:B------:R-:W2:Y:S04]  /*87850*/  LDL.LU R56, [R1+0x90] ;  /* 0x0000900001387983 */ /* 0x000ea80000300800 */
[----:B------:R-:W2:Y:S04]  /*87860*/  LDL.LU R57, [R1+0x94] ;  /* 0x0000940001397983 */ /* 0x000ea80000300800 */
[----:B------:R-:W2:Y:S04]  /*87870*/  LDL.LU R58, [R1+0x98] ;  /* 0x00009800013a7983 */ /* 0x000ea80000300800 */
[----:B------:R-:W2:Y:S04]  /*87880*/  LDL.LU R59, [R1+0x9c] ;  /* 0x00009c00013b7983 */ /* 0x000ea80000300800 */
[----:B----4-:R-:W-:Y:S04]  /*87890*/  STS.128 [R0+0x80], R28 ;  /* 0x0000801c00007388 */ /* 0x010fe80000000c00 */
[----:B------:R-:W-:Y:S04]  /*878a0*/  STS.128 [R0+0x100], R36 ;  /* 0x0001002400007388 */ /* 0x000fe80000000c00 */
[----:B------:R-:W-:Y:S04]  /*878b0*/  STS.128 [R0], R24 ;  /* 0x0000001800007388 */ /* 0x000fe80000000c00 */
[----:B------:R-:W-:Y:S01]  /*878c0*/  STS.128 [R0+0x180], R40 ;  /* 0x0001802800007388 */ /* 0x000fe20000000c00 */
[----:B------:R-:W-:-:S06]  /*878d0*/  NOP ;  /* 0x0000000000007918 */ /* 0x000fcc0000000000 */
[----:B------:R-:W0:Y:S04]  /*878e0*/  LDS.128 R4, [R35] ;  /* 0x0000000023047984 */ /* 0x000e280000000c00 */
[----:B------:R-:W1:Y:S04]  /*878f0*/  LDS.128 R12, [R2] ;  /* 0x00000000020c7984 */ /* 0x000e680000000c00 */
[----:B------:R-:W4:Y:S04]  /*87900*/  LDS.128 R8, [R60] ;  /* 0x000000003c087984 */ /* 0x000f280000000c00 */
[----:B0-----:R-:W-:Y:S04]  /*87910*/  STL.64 [R1], R4 ;  /* 0x0000000401007387 */ /* 0x001fe80000100a00 */
[----:B------:R-:W-:Y:S04]  /*87920*/  STL.64 [R1+0x8], R6 ;  /* 0x0000080601007387 */ /* 0x000fe80000100a00 */
[----:B------:R-:W0:Y:S01]  /*87930*/  LDS.128 R4, [R3] ;  /* 0x0000000003047984 */ /* 0x000e220000000c00 */
[----:B------:R-:W-:-:S06]  /*87940*/  NOP ;  /* 0x0000000000007918 */ /* 0x000fcc0000000000 */
[----:B-1----:R-:W-:Y:S04]  /*87950*/  STL.64 [R1+0x30], R12 ;  /* 0x0000300c01007387 */ /* 0x002fe80000100a00 */
[----:B------:R-:W-:Y:S04]  /*87960*/  STL.64 [R1+0x38], R14 ;  /* 0x0000380e01007387 */ /* 0x000fe80000100a00 */
        /* <DEDUP_REMOVED lines=21> */
[----:B---3--:R0:W-:Y:S04]  /*87ac0*/  STS.128 [R0+0x100], R52 ;  /* 0x0001003400007388 */ /* 0x0081e80000000c00 */
[----:B0-----:R-:W3:Y:S04]  /*87ad0*/  LDL.LU R52, [R1+0x100] ;  /* 0x0001000001347983 */ /* 0x001ee80000300800 */
[----:B------:R-:W3:Y:S04]  /*87ae0*/  LDL.LU R53, [R1+0x104] ;  /* 0x0001040001357983 */ /* 0x000ee80000300800 */
[----:B------:R-:W3:Y:S04]  /*87af0*/  LDL.LU R54, [R1+0x108] ;  /* 0x0001080001367983 */ /* 0x000ee80000300800 */
[----:B--2---:R0:W-:Y:S04]  /*87b00*/  STS.128 [R0+0x80], R48 ;  /* 0x0000803000007388 */ /* 0x0041e80000000c00 */
[----:B------:R-:W3:Y:S04]  /*87b10*/  LDL.LU R55, [R1+0x10c] ;  /* 0x00010c0001377983 */ /* 0x000ee80000300800 */
[----:B------:R1:W-:Y:S01]  /*87b20*/  STS.128 [R0+0x180], R56 ;  /* 0x0001803800007388 */ /* 0x0003e20000000c00 */
[----:B------:R-:W-:-:S06]  /*87b30*/  NOP ;  /* 0x0000000000007918 */ /* 0x000fcc0000000000 */
[----:B------:R-:W2:Y:S04]  /*87b40*/  LDS.128 R4, [R35] ;  /* 0x0000000023047984 */ /* 0x000ea80000000c00 */
[----:B0-----:R-:W3:Y:S04]  /*87b50*/  LDL.LU R48, [R1+0xf0] ;  /* 0x0000f00001307983 */ /* 0x001ee80000300800 */
[----:B------:R-:W3:Y:S04]  /*87b60*/  LDL.LU R49, [R1+0xf4] ;  /* 0x0000f40001317983 */ /* 0x000ee80000300800 */
[----:B------:R-:W3:Y:S04]  /*87b70*/  LDL.LU R50, [R1+0xf8] ;  /* 0x0000f80001327983 */ /* 0x000ee80000300800 */
[----:B------:R-:W3:Y:S04]  /*87b80*/  LDL.LU R51, [R1+0xfc] ;  /* 0x0000fc0001337983 */ /* 0x000ee80000300800 */
[----:B------:R-:W3:Y:S04]  /*87b90*/  LDL.LU R44, [R1+0xe0] ;  /* 0x0000e000012c7983 */ /* 0x000ee80000300800 */
[----:B------:R-:W3:Y:S04]  /*87ba0*/  LDL.LU R45, [R1+0xe4] ;  /* 0x0000e400012d7983 */ /* 0x000ee80000300800 */
[----:B------:R-:W3:Y:S04]  /*87bb0*/  LDL.LU R46, [R1+0xe8] ;  /* 0x0000e800012e7983 */ /* 0x000ee80000300800 */
[----:B------:R-:W3:Y:S04]  /*87bc0*/  LDL.LU R47, [R1+0xec] ;  /* 0x0000ec00012f7983 */ /* 0x000ee80000300800 */
[----:B-1----:R-:W3:Y:S04]  /*87bd0*/  LDL.LU R56, [R1+0x110] ;  /* 0x0001100001387983 */ /* 0x002ee80000300800 */
[----:B------:R-:W3:Y:S04]  /*87be0*/  LDL.LU R57, [R1+0x114] ;  /* 0x0001140001397983 */ /* 0x000ee80000300800 */
[----:B------:R-:W3:Y:S04]  /*87bf0*/  LDL.LU R58, [R1+0x118] ;  /* 0x00011800013a7983 */ /* 0x000ee80000300800 */
[----:B------:R-:W3:Y:S01]  /*87c00*/  LDL.LU R59, [R1+0x11c] ;  /* 0x00011c00013b7983 */ /* 0x000ee20000300800 */
[----:B--2---:R-:W-:-:S03]  /*87c10*/  IMAD.MOV.U32 R61, RZ, RZ, R5 ;  /* 0x000000ffff3d7224 */ /* 0x004fc600078e0005 */
[----:B------:R-:W0:Y:S04]  /*87c20*/  LDS.128 R12, [R2] ;  /* 0x00000000020c7984 */ /* 0x000e280000000c00 */
[----:B------:R-:W-:Y:S04]  /*87c30*/  STL [R1+0x20], R4 ;  /* 0x0000200401007387 */ /* 0x000fe80000100800 */
[----:B------:R-:W1:Y:S04]  /*87c40*/  LDS.128 R8, [R60] ;  /* 0x000000003c087984 */ /* 0x000e680000000c00 */
[----:B------:R-:W-:Y:S04]  /*87c50*/  STL.64 [R1+0x28], R6 ;  /* 0x0000280601007387 */ /* 0x000fe80000100a00 */
[----:B------:R-:W2:Y:S01]  /*87c60*/  LDS.128 R4, [R3] ;  /* 0x0000000003047984 */ /* 0x000ea20000000c00 */
[----:B------:R-:W-:-:S06]  /*87c70*/  NOP ;  /* 0x0000000000007918 */ /* 0x000fcc0000000000 */
[----:B------:R-:W-:Y:S04]  /*87c80*/  STL [R1+0x3324], R61 ;  /* 0x0033243d01007387 */ /* 0x000fe80000100800 */
[----:B0-----:R-:W-:Y:S04]  /*87c90*/  STL.64 [R1+0x10], R12 ;  /* 0x0000100c01007387 */ /* 0x001fe80000100a00 */
[----:B------:R-:W-:Y:S04]  /*87ca0*/  STL.64 [R1+0x18], R14 ;  /* 0x0000180e01007387 */ /* 0x000fe80000100a00 */
[----:B-1----:R-:W-:Y:S04]  /*87cb0*/  STL.64 [R1+0x50], R8 ;  /* 0x0000500801007387 */ /* 0x002fe80000100a00 */
[----:B------:R-:W-:Y:S04]  /*87cc0*/  STL.64 [R1+0x58], R10 ;  /* 0x0000580a01007387 */ /* 0x000fe80000100a00 */
[----:B--2---:R-:W-:Y:S04]  /*87cd0*/  STL.64 [R1+0x80], R4 ;  /* 0x0000800401007387 */ /* 0x004fe80000100a00 */
[----:B------:R-:W-:Y:S04]  /*87ce0*/  STL.64 [R1+0x88], R6 ;  /* 0x0000880601007387 */ /* 0x000fe80000100a00 */
[----:B----4-:R-:W-:Y:S04]  /*87cf0*/  STS.128 [R0+0x100], R36 ;  /* 0x0001002400007388 */ /* 0x010fe80000000c00 */
[----:B------:R-:W-:Y:S04]  /*87d00*/  STS.128 [R0+0x80], R28 ;  /* 0x0000801c00007388 */ /* 0x000fe80000000c00 */
[----:B------:R-:W-:Y:S04]  /*87d10*/  STS.128 [R0], R24 ;  /* 0x0000001800007388 */ /* 0x000fe80000000c00 */
[----:B------:R-:W-:Y:S01]  /*87d20*/  STS.128 [R0+0x180], R40 ;  /* 0x0001802800007388 */ /* 0x000fe20000000c00 */
[----:B------:R-:W-:-:S06]  /*87d30*/  NOP ;  /* 0x0000000000007918 */ /* 0x000fcc0000000000 */
[----:B------:R-:W0:Y:S04]  /*87d40*/  LDS.128 R4, [R35] ;  /* 0x0000000023047984 */ /* 0x000e280000000c00 */
[----:B------:R-:W1:Y:S04]  /*87d50*/  LDS.128 R8, [R2] ;  /* 0x0000000002087984 */ /* 0x000e680000000c00 */
[----:B------:R-:W2:Y:S04]  /*87d60*/  LDS.128 R12, [R60] ;  /* 0x000000003c0c7984 */ /* 0x000ea80000000c00 */
[----:B0-----:R-:W-:Y:S04]  /*87d70*/  STL [R1+0x330c], R6 ;  /* 0x00330c0601007387 */ /* 0x001fe80000100800 */
[----:B------:R-:W-:Y:S04]  /*87d80*/  STL [R1+0x32fc], R7 ;  /* 0x0032fc0701007387 */ /* 0x000fe80000100800 */
[----:B-1----:R0:W-:Y:S04]  /*87d90*/  STL [R1+0x3310], R10 ;  /* 0x0033100a01007387 */ /* 0x0021e80000100800 */
[----:B------:R-:W-:Y:S04]  /*87da0*/  STL [R1+0x3300], R11 ;  /* 0x0033000b01007387 */ /* 0x000fe80000100800 */
[----:B--2---:R-:W-:Y:S01]  /*87db0*/  STL [R1+0x40], R12 ;  /* 0x0000400c01007387 */ /* 0x004fe20000100800 */
[----:B0-----:R-:W-:-:S03]  /*87dc0*/  IMAD.MOV.U32 R10, RZ, RZ, R13 ;  /* 0x000000ffff0a7224 */ /* 0x001fc600078e000d */
[----:B------:R-:W-:Y:S04]  /*87dd0*/  STL.64 [R1+0x48], R14 ;  /* 0x0000480e01007387 */ /* 0x000fe80000100a00 */
[----:B------:R-:W0:Y:S01]  /*87de0*/  LDS.128 R12, [R3] ;  /* 0x00000000030c7984 */ /* 0x000e220000000c00 */
[----:B------:R-:W-:-:S06]  /*87df0*/  NOP ;  /* 0x0000000000007918 */ /* 0x000fcc0000000000 */
[----:B------:R-:W-:Y:S01]  /*87e00*/  STL [R1+0x3314], R10 ;  /* 0x0033140a01007387 */ /* 0x000fe20000100800 */
[----:B0-----:R-:W-:-:S03]  /*87e10*/  IMAD.MOV.U32 R7, RZ, RZ, R13 ;  /* 0x000000ffff077224 */ /* 0x001fc600078e000d */
[----:B------:R-:W-:Y:S04]  /*87e20*/  STL.64 [R1+0x78], R14 ;  /* 0x0000780e01007387 */ /* 0x000fe80000100a00 */
[----:B------:R-:W-:Y:S04]  /*87e30*/  STL [R1+0x3318], R7 ;  /* 0x0033180701007387 */ /* 0x000fe80000100800 */
[----:B---3--:R-:W-:Y:S04]  /*87e40*/  STS.128 [R0+0x100], R52 ;  /* 0x0001003400007388 */ /* 0x008fe80000000c00 */
[----:B------:R0:W-:Y:S04]  /*87e50*/  STS.128 [R0+0x180], R56 ;  /* 0x0001803800007388 */ /* 0x0001e80000000c00 */
[----:B0-----:R-:W2:Y:S04]  /*87e60*/  LDL.LU R56, [R1+0x150] ;  /* 0x0001500001387983 */ /* 0x001ea80000300800 */
[----:B------:R-:W2:Y:S04]  /*87e70*/  LDL.LU R57, [R1+0x154] ;  /* 0x0001540001397983 */ /* 0x000ea80000300800 */
[----:B------:R-:W2:Y:S04]  /*87e80*/  LDL.LU R58, [R1+0x158] ;  /* 0x00015800013a7983 */ /* 0x000ea80000300800 */
[----:B------:R-:W2:Y:S04]  /*87e90*/  LDL.LU R59, [R1+0x15c] ;  /* 0x00015c00013b7983 */ /* 0x000ea80000300800 */
[----:B------:R-:W3:Y:S04]  /*87ea0*/  LDL.LU R52, [R1+0x140] ;  /* 0x0001400001347983 */ /* 0x000ee80000300800 */
[----:B------:R-:W3:Y:S04]  /*87eb0*/  LDL.LU R53, [R1+0x144] ;  /* 0x0001440001357983 */ /* 0x000ee80000300800 */
[----:B------:R-:W3:Y:S04]  /*87ec0*/  LDL.LU R54, [R1+0x148] ;  /* 0x0001480001367983 */ /* 0x000ee80000300800 */
[----:B------:R-:W3:Y:S04]  /*87ed0*/  LDL.LU R55, [R1+0x14c] ;  /* 0x00014c0001377983 */ /* 0x000ee80000300800 */
        /* <DEDUP_REMOVED lines=8> */
[----:B------:R-:W-:-:S03]  /*87f60*/  IMAD.MOV.U32 R61, RZ, RZ, R12 ;  /* 0x000000ffff3d7224 */ /* 0x000fc600078e000c */
[----:B------:R-:W-:Y:S04]  /*87f70*/  STS.128 [R0], R44 ;  /* 0x0000002c00007388 */ /* 0x000fe80000000c00 */
[----:B------:R-:W-:Y:S01]  /*87f80*/  STS.128 [R0+0x80], R48 ;  /* 0x0000803000007388 */ /* 0x000fe20000000c00 */
[----:B------:R-:W-:-:S06]  /*87f90*/  NOP ;  /* 0x0000000000007918 */ /* 0x000fcc0000000000 */
[----:B------:R-:W0:Y:S04]  /*87fa0*/  LDS.128 R12, [R35] ;  /* 0x00000000230c7984 */ /* 0x000e280000000c00 */
[----:B------:R-:W1:Y:S04]  /*87fb0*/  LDS.128 R16, [R2] ;  /* 0x0000000002107984 */ /* 0x000e680000000c00 */
[----:B------:R-:W1:Y:S04]  /*87fc0*/  LDS.128 R20, [R60] ;  /* 0x000000003c147984 */ /* 0x000e680000000c00 */
[----:B------:R-:W1:Y:S01]  /*87fd0*/  LDS.128 R36, [R3] ;  /* 0x0000000003247984 */ /* 0x000e620000000c00 */
[----:B------:R-:W-:-:S06]  /*87fe0*/  NOP ;  /* 0x0000000000007918 */ /* 0x000fcc0000000000 */
[----:B0-----:R0:W-:Y:S04]  /*87ff0*/  STL [R1+0x331c], R14 ;  /* 0x00331c0e01007387 */ /* 0x0011e80000100800 */
[----:B------:R-:W-:Y:S04]  /*88000*/  STL [R1+0x3304], R15 ;  /* 0x0033040f01007387 */ /* 0x000fe80000100800 */
[----:B-1----:R-:W-:Y:S04]  /*88010*/  STL [R1+0x3308], R19 ;  /* 0x0033081301007387 */ /* 0x002fe80000100800 */
[----:B------:R-:W-:Y:S04]  /*88020*/  STL [R1+0x3320], R18 ;  /* 0x0033201201007387 */ /* 0x000fe80000100800 */
[----:B------:R-:W-:Y:S04]  /*88030*/  STL.64 [R1+0x3338], R16 ;  /* 0x0033381001007387 */ /* 0x000fe80000100a00 */
[----:B------:R-:W-:Y:S04]  /*88040*/  STL.64 [R1+0x3330], R22 ;  /* 0x0033301601007387 */ /* 0x000fe80000100a00 */
[----:B------:R-:W-:Y:S04]  /*88050*/  STL.64 [R1+0x3328], R20 ;  /* 0x0033281401007387 */ /* 0x000fe80000100a00 */
[----:B------:R1:W-:Y:S04]  /*88060*/  STL [R1+0x6c], R39 ;  /* 0x00006c2701007387 */ /* 0x0003e80000100800 */
        /* <DEDUP_REMOVED lines=8> */
[----:B0-----:R-:W-:-:S03]  /*880f0*/  IMAD.MOV.U32 R14, RZ, RZ, R36 ;  /* 0x000000ffff0e7224 */ /* 0x001fc600078e0024 */
[----:B------:R-:W4:Y:S01]  /*88100*/  LDL.LU R40, [R1+0x170] ;  /* 0x0001700001287983 */ /* 0x000f220000300800 */
[----:B------:R-:W-:-:S03]  /*88110*/  IMAD.MOV.U32 R6, RZ, RZ, R37 ;  /* 0x000000ffff067224 */ /* 0x000fc600078e0025 */
[----:B------:R-:W4:Y:S01]  /*88120*/  LDL.LU R41, [R1+0x174] ;  /* 0x0001740001297983 */ /* 0x000f220000300800 */
[----:B------:R-:W-:-:S03]  /*88130*/  IMAD.MOV.U32 R11, RZ, RZ, R38 ;  /* 0x000000ffff0b7224 */ /* 0x000fc600078e0026 */
[----:B------:R-:W4:Y:S04]  /*88140*/  LDL.LU R42, [R1+0x178] ;  /* 0x00017800012a7983 */ /* 0x000f280000300800 */
[----:B------:R-:W4:Y:S04]  /*88150*/  LDL.LU R43, [R1+0x17c] ;  /* 0x00017c00012b7983 */ /* 0x000f280000300800 */
[----:B------:R-:W4:Y:S04]  /*88160*/  LDL.LU R36, [R1+0x160] ;  /* 0x0001600001247983 */ /* 0x000f280000300800 */
[----:B------:R-:W4:Y:S04]  /*88170*/  LDL.LU R37, [R1+0x164] ;  /* 0x0001640001257983 */ /* 0x000f280000300800 */
[----:B------:R-:W4:Y:S04]  /*88180*/  LDL.LU R38, [R1+0x168] ;  /* 0x0001680001267983 */ /* 0x000f280000300800 */
[----:B-1----:R-:W4:Y:S04]  /*88190*/  LDL.LU R39, [R1+0x16c] ;  /* 0x00016c0001277983 */ /* 0x002f280000300800 */
[----:B------:R-:W-:Y:S04]  /*881a0*/  STL [R1+0x3368], R11 ;  /* 0x0033680b01007387 */ /* 0x000fe80000100800 */
[----:B------:R-:W-:Y:S04]  /*881b0*/  STL.64 [R1+0x3360], R8 ;  /* 0x0033600801007387 */ /* 0x000fe80000100a00 */
[----:B------:R-:W-:Y:S04]  /*881c0*/  STL [R1+0x3358], R6 ;  /* 0x0033580601007387 */ /* 0x000fe80000100800 */
[----:B------:R-:W-:Y:S04]  /*881d0*/  STL.64 [R1+0x3350], R4 ;  /* 0x0033500401007387 */ /* 0x000fe80000100a00 */
[----:B------:R-:W-:Y:S04]  /*881e0*/  STL [R1+0x3348], R14 ;  /* 0x0033480e01007387 */ /* 0x000fe80000100800 */
[----:B------:R-:W-:Y:S04]  /*881f0*/  STL.64 [R1+0x3340], R12 ;  /* 0x0033400c01007387 */ /* 0x000fe80000100a00 */
[----:B--2---:R-:W-:Y:S04]  /*88200*/  STS.128 [R0+0x180], R56 ;  /* 0x0001803800007388 */ /* 0x004fe80000000c00 */
[----:B---3--:R-:W-:Y:S04]  /*88210*/  STS.128 [R0+0x100], R52 ;  /* 0x0001003400007388 */ /* 0x008fe80000000c00 */
[----:B----4-:R-:W-:Y:S04]  /*88220*/  STS.128 [R0+0x80], R28 ;  /* 0x0000801c00007388 */ /* 0x010fe80000000c00 */
[----:B------:R-:W-:Y:S01]  /*88230*/  STS.128 [R0], R24 ;  /* 0x0000001800007388 */ /* 0x000fe20000000c00 */
        /* <DEDUP_REMOVED lines=32> */
[----:B------:R-:W-:Y:S04]  /*88440*/  STS.128 [R0+0x100], R44 ;  /* 0x0001002c00007388 */ /* 0x000fe80000000c00 */
[----:B------:R-:W-:Y:S01]  /*88450*/  STS.128 [R0+0x180], R48 ;  /* 0x0001803000007388 */ /* 0x000fe20000000c00 */
[----:B------:R-:W-:-:S06]  /*88460*/  NOP ;  /* 0x0000000000007918 */ /* 0x000fcc0000000000 */
[----:B------:R-:W0:Y:S04]  /*88470*/  LDS.128 R4, [R35] ;  /* 0x0000000023047984 */ /* 0x000e280000000c00 */
[----:B------:R-:W1:Y:S04]  /*88480*/  LDS.128 R12, [R2] ;  /* 0x00000000020c7984 */ /* 0x000e680000000c00 */
[----:B------:R-:W1:Y:S04]  /*88490*/  LDS.128 R8, [R60] ;  /* 0x000000003c087984 */ /* 0x000e680000000c00 */
[----:B0-----:R-:W-:Y:S04]  /*884a0*/  STL.64 [R1+0xe0], R4 ;  /* 0x0000e00401007387 */ /* 0x001fe80000100a00 */
[----:B------:R-:W-:Y:S04]  /*884b0*/  STL.64 [R1+0xe8], R6 ;  /* 0x0000e80601007387 */ /* 0x000fe80000100a00 */
[----:B------:R-:W0:Y:S01]  /*884c0*/  LDS.128 R4, [R3] ;  /* 0x0000000003047984 */ /* 0x000e220000000c00 */
[----:B------:R-:W-:-:S06]  /*884d0*/  NOP ;  /* 0x0000000000007918 */ /* 0x000fcc0000000000 */
[----:B-1----:R-:W-:Y:S04]  /*884e0*/  STL.64 [R1+0x170], R12 ;  /* 0x0001700c01007387 */ /* 0x002fe80000100a00 */
[----:B------:R-:W-:Y:S04]  /*884f0*/  STL.64 [R1+0x178], R14 ;  /* 0x0001780e01007387 */ /* 0x000fe80000100a00 */
[----:B------:R-:W4:Y:S04]  /*88500*/  LDL.LU R44, [R1+0x200] ;  /* 0x00020000012c7983 */ /* 0x000f280000300800 */
[----:B------:R-:W-:Y:S04]  /*88510*/  STL.64 [R1+0x7f0], R8 ;  /* 0x0007f00801007387 */ /* 0x000fe80000100a00 */
        /* <DEDUP_REMOVED lines=18> */
[----:B---3--:R-:W-:Y:S04]  /*88640*/  STS.128 [R0+0x100], R52 ;  /* 0x0001003400007388 */ /* 0x008fe80000000c00 */
[----:B--2---:R-:W-:Y:S04]  /*88650*/  STS.128 [R0+0x80], R28 ;  /* 0x0000801c00007388 */ /* 0x004fe80000000c00 */
[----:B----4-:R-:W-:Y:S04]  /*88660*/  STS.128 [R0], R24 ;  /* 0x0000001800007388 */ /* 0x010fe80000000c00 */
[----:B------:R-:W-:Y:S01]  /*88670*/  STS.128 [R0+0x180], R56 ;  /* 0x0001803800007388 */ /* 0x000fe20000000c00 */
        /* <DEDUP_REMOVED lines=98> */
[----:B------:R0:W-:Y:S04]  /*88ca0*/  STS.128 [R0+0x100], R44 ;  /* 0x0001002c00007388 */ /* 0x0001e80000000c00 */
[----:B------:R1:W-:Y:S04]  /*88cb0*/  STS.128 [R0+0x80], R40 ;  /* 0x0000802800007388 */ /* 0x0003e80000000c00 */
[----:B------:R1:W-:Y:S04]  /*88cc0*/  STS.128 [R0], R36 ;  /* 0x0000002400007388 */ /* 0x0003e80000000c00 */
[----:B0-----:R-:W4:Y:S04]  /*88cd0*/  LDL.LU R44, [R1+0x380] ;  /* 0x00038000012c7983 */ /* 0x001f280000300800 */
[----:B------:R-:W4:Y:S04]  /*88ce0*/  LDL.LU R45, [R1+0x384] ;  /* 0x00038400012d7983 */ /* 0x000f280000300800 */
[----:B------:R-:W4:Y:S04]  /*88cf0*/  LDL.LU R46, [R1+0x388] ;  /* 0x00038800012e7983 */ /* 0x000f280000300800 */
[----:B------:R-:W4:Y:S04]  /*88d00*/  LDL.LU R47, [R1+0x38c] ;  /* 0x00038c00012f7983 */ /* 0x000f280000300800 */
[----:B-1----:R-:W4:Y:S04]  /*88d10*/  LDL.LU R40, [R1+0x330] ;  /* 0x0003300001287983 */ /* 0x002f280000300800 */
[----:B------:R-:W4:Y:S04]  /*88d20*/  LDL.LU R41, [R1+0x334] ;  /* 0x0003340001297983 */ /* 0x000f280000300800 */
[----:B------:R-:W4:Y:S04]  /*88d30*/  LDL.LU R42, [R1+0x338] ;  /* 0x00033800012a7983 */ /* 0x000f280000300800 */
[----:B------:R-:W4:Y:S04]  /*88d40*/  LDL.LU R43, [R1+0x33c] ;  /* 0x00033c00012b7983 */ /* 0x000f280000300800 */
[----:B------:R-:W4:Y:S04]  /*88d50*/  LDL.LU R36, [R1+0x2e0] ;  /* 0x0002e00001247983 */ /* 0x000f280000300800 */
[----:B------:R-:W4:Y:S04]  /*88d60*/  LDL.LU R37, [R1+0x2e4] ;  /* 0x0002e40001257983 */ /* 0x000f280000300800 */
[----:B------:R-:W4:Y:S04]  /*88d70*/  LDL.LU R38, [R1+0x2e8] ;  /* 0x0002e80001267983 */ /* 0x000f280000300800 */
[----:B------:R0:W-:Y:S01]  /*88d80*/  STS.128 [R0+0x180], R48 ;  /* 0x0001803000007388 */ /* 0x0001e20000000c00 */
[----:B------:R-:W-:-:S06]  /*88d90*/  NOP ;  /* 0x0000000000007918 */ /* 0x000fcc0000000000 */
[----:B------:R-:W4:Y:S04]  /*88da0*/  LDL.LU R39, [R1+0x2ec] ;  /* 0x0002ec0001277983 */ /* 0x000f280000300800 */
[----:B------:R-:W1:Y:S04]  /*88db0*/  LDS.128 R4, [R35] ;  /* 0x0000000023047984 */ /* 0x000e680000000c00 */
[----:B------:R-:W1:Y:S04]  /*88dc0*/  LDS.128 R12, [R2] ;  /* 0x00000000020c7984 */ /* 0x000e680000000c00 */
[----:B0-----:R-:W4:Y:S04]  /*88dd0*/  LDL.LU R48, [R1+0x390] ;  /* 0x0003900001307983 */ /* 0x001f280000300800 */
[----:B------:R-:W4:Y:S04]  /*88de0*/  LDL.LU R49, [R1+0x394] ;  /* 0x0003940001317983 */ /* 0x000f280000300800 */
[----:B------:R-:W4:Y:S04]  /*88df0*/  LDL.LU R50, [R1+0x398] ;  /* 0x0003980001327983 */ /* 0x000f280000300800 */
[----:B------:R-:W4:Y:S04]  /*88e00*/  LDL.LU R51, [R1+0x39c] ;  /* 0x00039c0001337983 */ /* 0x000f280000300800 */
[----:B------:R-:W0:Y:S04]  /*88e10*/  LDS.128 R8, [R60] ;  /* 0x000000003c087984 */ /* 0x000e280000000c00 */
[----:B-1----:R-:W-:Y:S04]  /*88e20*/  STL.64 [R1+0x90], R4 ;  /* 0x0000900401007387 */ /* 0x002fe80000100a00 */
[----:B------:R-:W-:Y:S04]  /*88e30*/  STL.64 [R1+0x98], R6 ;  /* 0x0000980601007387 */ /* 0x000fe80000100a00 */
[----:B------:R-:W1:Y:S01]  /*88e40*/  LDS.128 R4, [R3] ;  /* 0x0000000003047984 */ /* 0x000e620000000c00 */
[----:B------:R-:W-:-:S06]  /*88e50*/  NOP ;  /* 0x0000000000007918 */ /* 0x000fcc0000000000 */
[----:B------:R-:W-:Y:S04]  /*88e60*/  STL.64 [R1+0x110], R12 ;  /* 0x0001100c01007387 */ /* 0x000fe80000100a00 */
[----:B------:R-:W-:Y:S04]  /*88e70*/  STL.64 [R1+0x118], R14 ;  /* 0x0001180e01007387 */ /* 0x000fe80000100a00 */
[----:B0-----:R-:W-:Y:S04]  /*88e80*/  STL.64 [R1+0x190], R8 ;  /* 0x0001900801007387 */ /* 0x001fe80000100a00 */
[----:B------:R-:W-:Y:S04]  /*88e90*/  STL.64 [R1+0x198], R10 ;  /* 0x0001980a01007387 */ /* 0x000fe80000100a00 */
[----:B-1----:R-:W-:Y:S04]  /*88ea0*/  STL.64 [R1+0x200], R4 ;  /* 0x0002000401007387 */ /* 0x002fe80000100a00 */
[----:B------:R-:W-:Y:S04]  /*88eb0*/  STL.64 [R1+0x208], R6 ;  /* 0x0002080601007387 */ /* 0x000fe80000100a00 */
[----:B---3--:R-:W-:Y:S04]  /*88ec0*/  STS.128 [R0+0x100], R52 ;  /* 0x0001003400007388 */ /* 0x008fe80000000c00 */
[----:B--2---:R-:W-:Y:S04]  /*88ed0*/  STS.128 [R0+0x80], R28 ;  /* 0x0000801c00007388 */ /* 0x004fe80000000c00 */
[----:B----4-:R-:W-:Y:S04]  /*88ee0*/  STS.128 [R0], R24 ;  /* 0x0000001800007388 */ /* 0x010fe80000000c00 */
[----:B------:R0:W-:Y:S01]  /*88ef0*/  STS.128 [R0+0x180], R56 ;  /* 0x0001803800007388 */ /* 0x0001e20000000c00 */
[----:B------:R-:W-:-:S06]  /*88f00*/  NOP ;  /* 0x0000000000007918 */ /* 0x000fcc0000000000 */
[----:B------:R-:W1:Y:S04]  /*88f10*/  LDS.128 R28, [R35] ;  /* 0x00000000231c7984 */ /* 0x000e680000000c00 */
[----:B------:R-:W2:Y:S04]  /*88f20*/  LDS.128 R12, [R2] ;  /* 0x00000000020c7984 */ /* 0x000ea80000000c00 */
[----:B------:R-:W3:Y:S04]  /*88f30*/  LDS.128 R8, [R60] ;  /* 0x000000003c087984 */ /* 0x000ee80000000c00 */
[----:B------:R-:W2:Y:S01]  /*88f40*/  LDS.128 R4, [R3] ;  /* 0x0000000003047984 */ /* 0x000ea20000000c00 */
[----:B------:R-:W-:-:S06]  /*88f50*/  NOP ;  /* 0x0000000000007918 */ /* 0x000fcc0000000000 */
[----:B0-----:R-:W4:Y:S04]  /*88f60*/  LDL.LU R56, [R1+0x3b0] ;  /* 0x0003b00001387983 */ /* 0x001f280000300800 */
[----:B------:R-:W4:Y:S04]  /*88f70*/  LDL.LU R57, [R1+0x3b4] ;  /* 0x0003b40001397983 */ /* 0x000f280000300800 */
[----:B------:R-:W4:Y:S04]  /*88f80*/  LDL.LU R58, [R1+0x3b8] ;  /* 0x0003b800013a7983 */ /* 0x000f280000300800 */
[----:B------:R-:W4:Y:S04]  /*88f90*/  LDL.LU R59, [R1+0x3bc] ;  /* 0x0003bc00013b7983 */ /* 0x000f280000300800 */
[----:B------:R-:W4:Y:S04]  /*88fa0*/  LDL.LU R52, [R1+0x3a0] ;  /* 0x0003a00001347983 */ /* 0x000f280000300800 */
[----:B------:R-:W4:Y:S04]  /*88fb0*/  LDL.LU R53, [R1+0x3a4] ;  /* 0x0003a40001357983 */ /* 0x000f280000300800 */
[----:B------:R-:W4:Y:S04]  /*88fc0*/  LDL.LU R54, [R1+0x3a8] ;  /* 0x0003a80001367983 */ /* 0x000f280000300800 */
[----:B------:R-:W4:Y:S04]  /*88fd0*/  LDL.LU R55, [R1+0x3ac] ;  /* 0x0003ac0001377983 */ /* 0x000f280000300800 */
[----:B-1----:R-:W-:Y:S04]  /*88fe0*/  STL [R1+0x32f0], R29 ;  /* 0x0032f01d01007387 */ /* 0x002fe80000100800 */
[----:B------:R-:W-:Y:S04]  /*88ff0*/  STL [R1+0x32e4], R30 ;  /* 0x0032e41e01007387 */ /* 0x000fe80000100800 */
[----:B------:R-:W-:Y:S04]  /*89000*/  STL [R1+0x32d8], R31 ;  /* 0x0032d81f01007387 */ /* 0x000fe80000100800 */
[----:B------:R-:W-:Y:S04]  /*89010*/  STS.128 [R0+0x80], R40 ;  /* 0x0000802800007388 */ /* 0x000fe80000000c00 */
[----:B------:R-:W-:Y:S04]  /*89020*/  STS.128 [R0], R36 ;  /* 0x0000002400007388 */ /* 0x000fe80000000c00 */
[----:B------:R-:W-:Y:S04]  /*89030*/  STS.128 [R0+0x100], R44 ;  /* 0x0001002c00007388 */ /* 0x000fe80000000c00 */
[----:B--2---:R-:W-:Y:S04]  /*89040*/  STL.64 [R1+0x120], R12 ;  /* 0x0001200c01007387 */ /* 0x004fe80000100a00 */
[----:B------:R-:W-:Y:S04]  /*89050*/  STL.64 [R1+0x128], R14 ;  /* 0x0001280e01007387 */ /* 0x000fe80000100a00 */
[----:B---3--:R-:W-:Y:S04]  /*89060*/  STL.64 [R1+0x180], R8 ;  /* 0x0001800801007387 */ /* 0x008fe80000100a00 */
[----:B------:R-:W-:Y:S01]  /*89070*/  STS.128 [R0+0x180], R48 ;  /* 0x0001803000007388 */ /* 0x000fe20000000c00 */
[----:B------:R-:W-:-:S06]  /*89080*/  NOP ;  /* 0x0000000000007918 */ /* 0x000fcc0000000000 */
[----:B------:R-:W0:Y:S04]  /*89090*/  LDS.128 R44, [R35] ;  /* 0x00000000232c7984 */ /* 0x000e280000000c00 */
[----:B------:R-:W-:Y:S04]  /*890a0*/  STL.64 [R1+0x188], R10 ;  /* 0x0001880a01007387 */ /* 0x000fe80000100a00 */
[----:B------:R-:W-:Y:S04]  /*890b0*/  STL.64 [R1+0x1f0], R4 ;  /* 0x0001f00401007387 */ /* 0x000fe80000100a00 */
[----:B------:R-:W1:Y:S04]  /*890c0*/  LDS.128 R8, [R2] ;  /* 0x0000000002087984 */ /* 0x000e680000000c00 */
[----:B------:R-:W-:Y:S04]  /*890d0*/  STL.64 [R1+0x1f8], R6 ;  /* 0x0001f80601007387 */ /* 0x000fe80000100a00 */
[----:B------:R-:W2:Y:S04]  /*890e0*/  LDS.128 R4, [R60] ;  /* 0x000000003c047984 */ /* 0x000ea80000000c00 */
[----:B0-----:R2:W-:Y:S04]  /*890f0*/  STL [R1+0x32f4], R45 ;  /* 0x0032f42d01007387 */ /* 0x0015e80000100800 */
[----:B------:R0:W-:Y:S04]  /*89100*/  STL [R1+0x32e8], R46 ;  /* 0x0032e82e01007387 */ /* 0x0001e80000100800 */
[----:B------:R3:W-:Y:S04]  /*89110*/  STL [R1+0x32dc], R47 ;  /* 0x0032dc2f01007387 */ /* 0x0007e80000100800 */
[----:B-1----:R-:W-:Y:S04]  /*89120*/  STL.64 [R1+0x100], R8 ;  /* 0x0001000801007387 */ /* 0x002fe80000100a00 */
[----:B------:R-:W-:Y:S01]  /*89130*/  STL.64 [R1+0x108], R10 ;  /* 0x0001080a01007387 */ /* 0x000fe20000100a00 */
[----:B--2---:R-:W-:-:S03]  /*89140*/  IMAD.MOV.U32 R45, RZ, RZ, R4 ;  /* 0x000000ffff2d7224 */ /* 0x004fc600078e0004 */
[----:B------:R-:W-:Y:S01]  /*89150*/  STL [R1+0x14c], R7 ;  /* 0x00014c0701007387 */ /* 0x000fe20000100800 */
[----:B0-----:R-:W-:Y:S02]  /*89160*/  IMAD.MOV.U32 R46, RZ, RZ, R5 ;  /* 0x000000ffff2e7224 */ /* 0x001fe400078e0005 */
[----:B---3--:R-:W-:Y:S02]  /*89170*/  IMAD.MOV.U32 R47, RZ, RZ, R6 ;  /* 0x000000ffff2f7224 */ /* 0x008fe400078e0006 */
[----:B------:R-:W0:Y:S01]  /*89180*/  LDS.128 R4, [R3] ;  /* 0x0000000003047984 */ /* 0x000e220000000c00 */
[----:B------:R-:W-:-:S06]  /*89190*/  NOP ;  /* 0x0000000000007918 */ /* 0x000fcc0000000000 */
[----:B------:R-:W-:Y:S04]  /*891a0*/  STL [R1+0x32ec], R46 ;  /* 0x0032ec2e01007387 */ /* 0x000fe80000100800 */
[----:B------:R-:W-:Y:S04]  /*891b0*/  STL [R1+0x32e0], R47 ;  /* 0x0032e02f01007387 */ /* 0x000fe80000100800 */
[----:B------:R1:W-:Y:S01]  /*891c0*/  STL.64 [R1+0x3370], R44 ;  /* 0x0033702c01007387 */ /* 0x0003e20000100a00 */
[----:B0-----:R-:W-:Y:S02]  /*891d0*/  IMAD.MOV.U32 R29, RZ, RZ, R4 ;  /* 0x000000ffff1d7224 */ /* 0x001fe400078e0004 */
[----:B------:R-:W-:-:S02]  /*891e0*/  IMAD.MOV.U32 R30, RZ, RZ, R5 ;  /* 0x000000ffff1e7224 */ /* 0x000fc400078e0005 */
[----:B------:R-:W-:Y:S01]  /*891f0*/  IMAD.MOV.U32 R31, RZ, RZ, R6 ;  /* 0x000000ffff1f7224 */ /* 0x000fe200078e0006 */
[----:B------:R-:W-:Y:S04]  /*89200*/  STL [R1+0x1ec], R7 ;  /* 0x0001ec0701007387 */ /* 0x000fe80000100800 */
[----:B------:R-:W-:Y:S04]  /*89210*/  STL [R1+0x32f8], R29 ;  /* 0x0032f81d01007387 */ /* 0x000fe80000100800 */
[----:B------:R-:W-:Y:S04]  /*89220*/  STL.64 [R1+0x3380], R30 ;  /* 0x0033801e01007387 */ /* 0x000fe80000100a00 */
[----:B------:R0:W-:Y:S04]  /*89230*/  STL [R1+0x3378], R28 ;  /* 0x0033781c01007387 */ /* 0x0001e80000100800 */
[----:B------:R-:W2:Y:S04]  /*89240*/  LDL.LU R40, [R1+0x450] ;  /* 0x0004500001287983 */ /* 0x000ea80000300800 */
[----:B------:R-:W2:Y:S04]  /*89250*/  LDL.LU R41, [R1+0x454] ;  /* 0x0004540001297983 */ /* 0x000ea80000300800 */
[----:B------:R-:W2:Y:S04]  /*89260*/  LDL.LU R42, [R1+0x458] ;  /* 0x00045800012a7983 */ /* 0x000ea80000300800 */
[----:B------:R-:W2:Y:S04]  /*89270*/  LDL.LU R43, [R1+0x45c] ;  /* 0x00045c00012b7983 */ /* 0x000ea80000300800 */
[----:B------:R-:W3:Y:S04]  /*89280*/  LDL.LU R36, [R1+0x440] ;  /* 0x0004400001247983 */ /* 0x000ee80000300800 */
[----:B------:R-:W3:Y:S04]  /*89290*/  LDL.LU R37, [R1+0x444] ;  /* 0x0004440001257983 */ /* 0x000ee80000300800 */
[----:B------:R-:W3:Y:S04]  /*892a0*/  LDL.LU R38, [R1+0x448] ;  /* 0x0004480001267983 */ /* 0x000ee80000300800 */
[----:B------:R-:W3:Y:S04]  /*892b0*/  LDL.LU R39, [R1+0x44c] ;  /* 0x00044c0001277983 */ /* 0x000ee80000300800 */
[----:B------:R-:W2:Y:S04]  /*892c0*/  LDL.LU R20, [R1+0x410] ;  /* 0x0004100001147983 */ /* 0x000ea80000300800 */
[----:B------:R-:W2:Y:S04]  /*892d0*/  LDL.LU R21, [R1+0x414] ;  /* 0x0004140001157983 */ /* 0x000ea80000300800 */
[----:B------:R-:W2:Y:S04]  /*892e0*/  LDL.LU R22, [R1+0x418] ;  /* 0x0004180001167983 */ /* 0x000ea80000300800 */
[----:B------:R-:W2:Y:S04]  /*892f0*/  LDL.LU R23, [R1+0x41c] ;  /* 0x00041c0001177983 */ /* 0x000ea80000300800 */
[----:B-1----:R-:W2:Y:S04]  /*89300*/  LDL.LU R44, [R1+0x3d0] ;  /* 0x0003d000012c7983 */ /* 0x002ea80000300800 */
[----:B------:R-:W2:Y:S04]  /*89310*/  LDL.LU R45, [R1+0x3d4] ;  /* 0x0003d400012d7983 */ /* 0x000ea80000300800 */
[----:B------:R-:W2:Y:S04]  /*89320*/  LDL.LU R46, [R1+0x3d8] ;  /* 0x0003d800012e7983 */ /* 0x000ea80000300800 */
[----:B------:R-:W2:Y:S04]  /*89330*/  LDL.LU R47, [R1+0x3dc] ;  /* 0x0003dc00012f7983 */ /* 0x000ea80000300800 */
        /* <DEDUP_REMOVED lines=24> */
[----:B----4-:R0:W-:Y:S04]  /*894c0*/  STS.128 [R0], R52 ;  /* 0x0000003400007388 */ /* 0x0101e80000000c00 */
[----:B0-----:R-:W4:Y:S04]  /*894d0*/  LDL.LU R52, [R1+0x470] ;  /* 0x0004700001347983 */ /* 0x001f280000300800 */
[----:B------:R-:W4:Y:S04]  /*894e0*/  LDL.LU R53, [R1+0x474] ;  /* 0x0004740001357983 */ /* 0x000f280000300800 */
[----:B------:R-:W4:Y:S04]  /*894f0*/  LDL.LU R54, [R1+0x478] ;  /* 0x0004780001367983 */ /* 0x000f280000300800 */
[----:B------:R-:W4:Y:S04]  /*89500*/  LDL.LU R55, [R1+0x47c] ;  /* 0x00047c0001377983 */ /* 0x000f280000300800 */
[----:B------:R0:W-:Y:S04]  /*89510*/  STS.128 [R0+0x80], R56 ;  /* 0x0000803800007388 */ /* 0x0001e80000000c00 */
[----:B------:R-:W4:Y:S04]  /*89520*/  LDL.LU R48, [R1+0x460] ;  /* 0x0004600001307983 */ /* 0x000f280000300800 */
[----:B------:R-:W4:Y:S04]  /*89530*/  LDL.LU R49, [R1+0x464] ;  /* 0x0004640001317983 */ /* 0x000f280000300800 */
[----:B------:R-:W4:Y:S04]  /*89540*/  LDL.LU R50, [R1+0x468] ;  /* 0x0004680001327983 */ /* 0x000f280000300800 */
[----:B------:R-:W4:Y:S04]  /*89550*/  LDL.LU R51, [R1+0x46c] ;  /* 0x00046c0001337983 */ /* 0x000f280000300800 */
[----:B0-----:R-:W4:Y:S04]  /*89560*/  LDL.LU R56, [R1+0x480] ;  /* 0x0004800001387983 */ /* 0x001f280000300800 */
        /* <DEDUP_REMOVED lines=8> */
[----:B0-----:R-:W-:Y:S04]  /*895f0*/  STL.64 [R1+0x2e0], R44 ;  /* 0x0002e02c01007387 */ /* 0x001fe80000100a00 */
[----:B------:R-:W-:Y:S04]  /*89600*/  STL.64 [R1+0x2e8], R46 ;  /* 0x0002e82e01007387 */ /* 0x000fe80000100a00 */
[----:B-1----:R-:W-:Y:S04]  /*89610*/  STL.64 [R1+0x3b0], R28 ;  /* 0x0003b01c01007387 */ /* 0x002fe80000100a00 */
[----:B------:R-:W-:Y:S04]  /*89620*/  STL.64 [R1+0x3b8], R30 ;  /* 0x0003b81e01007387 */ /* 0x000fe80000100a00 */
[----:B------:R-:W0:Y:S04]  /*89630*/  LDS.128 R44, [R60] ;  /* 0x000000003c2c7984 */ /* 0x000e280000000c00 */
[----:B------:R-:W1:Y:S01]  /*89640*/  LDS.128 R28, [R3] ;  /* 0x00000000031c7984 */ /* 0x000e620000000c00 */
[----:B------:R-:W-:-:S06]  /*89650*/  NOP ;  /* 0x0000000000007918 */ /* 0x000fcc0000000000 */
[----:B------:R-:W-:Y:S04]  /*89660*/  STS.128 [R0], R12 ;  /* 0x0000000c00007388 */ /* 0x000fe80000000c00 */
[----:B------:R-:W-:Y:S04]  /*89670*/  STS.128 [R0+0x80], R4 ;  /* 0x0000800400007388 */ /* 0x000fe80000000c00 */
[----:B------:R-:W-:Y:S04]  /*89680*/  STS.128 [R0+0x100], R8 ;  /* 0x0001000800007388 */ /* 0x000fe80000000c00 */
[----:B------:R-:W-:Y:S01]  /*89690*/  STS.128 [R0+0x180], R20 ;  /* 0x0001801400007388 */ /* 0x000fe20000000c00 */
[----:B------:R-:W-:-:S06]  /*896a0*/  NOP ;  /* 0x0000000000007918 */ /* 0x000fcc0000000000 */
[----:B------:R-:W2:Y:S04]  /*896b0*/  LDS.128 R4, [R35] ;  /* 0x0000000023047984 */ /* 0x000ea80000000c00 */
[----:B------:R-:W3:Y:S04]  /*896c0*/  LDS.128 R12, [R2] ;  /* 0x00000000020c7984 */ /* 0x000ee80000000c00 */
[----:B------:R-:W3:Y:S04]  /*896d0*/  LDS.128 R8, [R60] ;  /* 0x000000003c087984 */ /* 0x000ee80000000c00 */
[----:B0-----:R-:W-:Y:S04]  /*896e0*/  STL.64 [R1+0x860], R44 ;  /* 0x0008602c01007387 */ /* 0x001fe80000100a00 */
[----:B------:R-:W-:Y:S04]  /*896f0*/  STL.64 [R1+0x868], R46 ;  /* 0x0008682e01007387 */ /* 0x000fe80000100a00 */
[----:B-1----:R-:W-:Y:S04]  /*89700*/  STL.64 [R1+0x880], R28 ;  /* 0x0008801c01007387 */ /* 0x002fe80000100a00 */
[----:B------:R-:W-:Y:S04]  /*89710*/  STL.64 [R1+0x888], R30 ;  /* 0x0008881e01007387 */ /* 0x000fe80000100a00 */
[----:B--2---:R-:W-:Y:S04]  /*89720*/  STL.64 [R1+0x2d0], R4 ;  /* 0x0002d00401007387 */ /* 0x004fe80000100a00 */
[----:B------:R-:W-:Y:S04]  /*89730*/  STL.64 [R1+0x2d8], R6 ;  /* 0x0002d80601007387 */ /* 0x000fe80000100a00 */
[----:B------:R-:W0:Y:S01]  /*89740*/  LDS.128 R4, [R3] ;  /* 0x0000000003047984 */ /* 0x000e220000000c00 */
[----:B------:R-:W-:-:S06]  /*89750*/  NOP ;  /* 0x0000000000007918 */ /* 0x000fcc0000000000 */
[----:B---3--:R-:W-:Y:S04]  /*89760*/  STL.64 [R1+0x3a0], R12 ;  /* 0x0003a00c01007387 */ /* 0x008fe80000100a00 */
[----:B------:R-:W-:Y:S04]  /*89770*/  STL.64 [R1+0x3a8], R14 ;  /* 0x0003a80e01007387 */ /* 0x000fe80000100a00 */
[----:B------:R-:W-:Y:S04]  /*89780*/  STL.64 [R1+0x850], R8 ;  /* 0x0008500801007387 */ /* 0x000fe80000100a00 */
[----:B------:R-:W-:Y:S04]  /*89790*/  STL.64 [R1+0x858], R10 ;  /* 0x0008580a01007387 */ /* 0x000fe80000100a00 */
[----:B------:R-:W-:Y:S04]  /*897a0*/  STS.128 [R0], R16 ;  /* 0x0000001000007388 */ /* 0x000fe80000000c00 */
[----:B------:R-:W-:Y:S04]  /*897b0*/  STS.128 [R0+0x80], R24 ;  /* 0x0000801800007388 */ /* 0x000fe80000000c00 */
[----:B------:R-:W-:Y:S04]  /*897c0*/  STS.128 [R0+0x100], R36 ;  /* 0x0001002400007388 */ /* 0x000fe80000000c00 */
[----:B------:R-:W-:Y:S01]  /*897d0*/  STS.128 [R0+0x180], R40 ;  /* 0x0001802800007388 */ /* 0x000fe20000000c00 */
[----:B------:R-:W-:-:S06]  /*897e0*/  NOP ;  /* 0x0000000000007918 */ /* 0x000fcc0000000000 */
[----:B0-----:R-:W-:Y:S04]  /*897f0*/  STL.64 [R1+0x870], R4 ;  /* 0x0008700401007387 */ /* 0x001fe80000100a00 */
[----:B------:R-:W-:Y:S04]  /*89800*/  STL.64 [R1+0x878], R6 ;  /* 0x0008780601007387 */ /* 0x000fe80000100a00 */
        /* <DEDUP_REMOVED lines=9> */
[----:B--2---:R-:W-:Y:S04]  /*898a0*/  STL.64 [R1+0x410], R8 ;  /* 0x0004100801007387 */ /* 0x004fe80000100a00 */
[----:B------:R-:W-:Y:S04]  /*898b0*/  STL.64 [R1+0x418], R10 ;  /* 0x0004180a01007387 */ /* 0x000fe80000100a00 */
[----:B----4-:R1:W-:Y:S04]  /*898c0*/  STS.128 [R0+0x80], R52 ;  /* 0x0000803400007388 */ /* 0x0103e80000000c00 */
[----:B0-----:R0:W-:Y:S04]  /*898d0*/  STL.64 [R1+0x420], R4 ;  /* 0x0004200401007387 */ /* 0x0011e80000100a00 */
[----:B------:R2:W-:Y:S04]  /*898e0*/  STL.64 [R1+0x428], R6 ;  /* 0x0004280601007387 */ /* 0x0005e80000100a00 */
[----:B-1----:R-:W3:Y:S04]  /*898f0*/  LDL.LU R52, [R1+0x580] ;  /* 0x0005800001347983 */ /* 0x002ee80000300800 */
[----:B------:R-:W3:Y:S04]  /*89900*/  LDL.LU R53, [R1+0x584] ;  /* 0x0005840001357983 */ /* 0x000ee80000300800 */
[----:B------:R-:W3:Y:S04]  /*89910*/  LDL.LU R54, [R1+0x588] ;  /* 0x0005880001367983 */ /* 0x000ee80000300800 */
[----:B------:R-:W3:Y:S04]  /*89920*/  LDL.LU R55, [R1+0x58c] ;  /* 0x00058c0001377983 */ /* 0x000ee80000300800 */
[----:B------:R-:W4:Y:S04]  /*89930*/  LDL.LU R36, [R1+0x510] ;  /* 0x0005100001247983 */ /* 0x000f280000300800 */
[----:B------:R-:W4:Y:S04]  /*89940*/  LDL.LU R37, [R1+0x514] ;  /* 0x0005140001257983 */ /* 0x000f280000300800 */
[----:B------:R-:W4:Y:S04]  /*89950*/  LDL.LU R38, [R1+0x518] ;  /* 0x0005180001267983 */ /* 0x000f280000300800 */
[----:B------:R-:W4:Y:S04]  /*89960*/  LDL.LU R39, [R1+0x51c] ;  /* 0x00051c0001277983 */ /* 0x000f280000300800 */
[----:B------:R-:W3:Y:S04]  /*89970*/  LDL.LU R24, [R1+0x500] ;  /* 0x0005000001187983 */ /* 0x000ee80000300800 */
[----:B------:R-:W3:Y:S04]  /*89980*/  LDL.LU R25, [R1+0x504] ;  /* 0x0005040001197983 */ /* 0x000ee80000300800 */
[----:B------:R-:W3:Y:S04]  /*89990*/  LDL.LU R26, [R1+0x508] ;  /* 0x00050800011a7983 */ /* 0x000ee80000300800 */
[----:B------:R-:W3:Y:S04]  /*899a0*/  LDL.LU R27, [R1+0x50c] ;  /* 0x00050c00011b7983 */ /* 0x000ee80000300800 */
[----:B0-----:R-:W3:Y:S04]  /*899b0*/  LDL.LU R4, [R1+0x4c0] ;  /* 0x0004c00001047983 */ /* 0x001ee80000300800 */
[----:B------:R-:W3:Y:S04]  /*899c0*/  LDL.LU R5, [R1+0x4c4] ;  /* 0x0004c40001057983 */ /* 0x000ee80000300800 */
[----:B--2---:R-:W3:Y:S04]  /*899d0*/  LDL.LU R6, [R1+0x4c8] ;  /* 0x0004c80001067983 */ /* 0x004ee80000300800 */
[----:B------:R-:W3:Y:S04]  /*899e0*/  LDL.LU R7, [R1+0x4cc] ;  /* 0x0004cc0001077983 */ /* 0x000ee80000300800 */
        /* <DEDUP_REMOVED lines=24> */
[----:B------:R0:W-:Y:S04]  /*89b70*/  STS.128 [R0], R48 ;  /* 0x0000003000007388 */ /* 0x0001e80000000c00 */
[----:B------:R1:W-:Y:S04]  /*89b80*/  STS.128 [R0+0x100], R56 ;  /* 0x0001003800007388 */ /* 0x0003e80000000c00 */
        /* <DEDUP_REMOVED lines=11> */
[----:B------:R-:W3:Y:S04]  /*89c40*/  LDL.LU R59, [R1+0x59c] ;  /* 0x00059c00013b7983 */ /* 0x000ee80000300800 */
[----:B--2---:R-:W-:Y:S01]  /*89c50*/  STS.128 [R0+0x180], R28 ;  /* 0x0001801c00007388 */ /* 0x004fe20000000c00 */
[----:B------:R-:W-:-:S06]  /*89c60*/  NOP ;  /* 0x0000000000007918 */ /* 0x000fcc0000000000 */
[----:B------:R-:W0:Y:S04]  /*89c70*/  LDS.128 R28, [R35] ;  /* 0x00000000231c7984 */ /* 0x000e280000000c00 */
[----:B0-----:R-:W-:Y:S04]  /*89c80*/  STL.64 [R1+0x2a0], R28 ;  /* 0x0002a01c01007387 */ /* 0x001fe80000100a00 */
[----:B------:R-:W-:Y:S04]  /*89c90*/  STL.64 [R1+0x2a8], R30 ;  /* 0x0002a81e01007387 */ /* 0x000fe80000100a00 */
[----:B------:R-:W0:Y:S04]  /*89ca0*/  LDS.128 R28, [R2] ;  /* 0x00000000021c7984 */ /* 0x000e280000000c00 */
[----:B0-----:R-:W-:Y:S04]  /*89cb0*/  STL.64 [R1+0x330], R28 ;  /* 0x0003301c01007387 */ /* 0x001fe80000100a00 */
[----:B------:R-:W-:Y:S04]  /*89cc0*/  STL.64 [R1+0x338], R30 ;  /* 0x0003381e01007387 */ /* 0x000fe80000100a00 */
[----:B------:R-:W0:Y:S04]  /*89cd0*/  LDS.128 R28, [R60] ;  /* 0x000000003c1c7984 */ /* 0x000e280000000c00 */
[----:B0-----:R-:W-:Y:S04]  /*89ce0*/  STL.64 [R1+0x400], R28 ;  /* 0x0004001c01007387 */ /* 0x001fe80000100a00 */
[----:B------:R-:W-:Y:S04]  /*89cf0*/  STL.64 [R1+0x408], R30 ;  /* 0x0004081e01007387 */ /* 0x000fe80000100a00 */
[----:B------:R-:W0:Y:S01]  /*89d00*/  LDS.128 R28, [R3] ;  /* 0x00000000031c7984 */ /* 0x000e220000000c00 */
[----:B------:R-:W-:-:S06]  /*89d10*/  NOP ;  /* 0x0000000000007918 */ /* 0x000fcc0000000000 */
[----:B---3--:R-:W-:Y:S04]  /*89d20*/  STS.128 [R0], R44 ;  /* 0x0000002c00007388 */ /* 0x008fe80000000c00 */
[----:B------:R-:W-:Y:S04]  /*89d30*/  STS.128 [R0+0x80], R12 ;  /* 0x0000800c00007388 */ /* 0x000fe80000000c00 */
[----:B------:R-:W-:Y:S04]  /*89d40*/  STS.128 [R0+0x100], R4 ;  /* 0x0001000400007388 */ /* 0x000fe80000000c00 */
[----:B------:R-:W-:Y:S01]  /*89d50*/  STS.128 [R0+0x180], R8 ;  /* 0x0001800800007388 */ /* 0x000fe20000000c00 */
[----:B------:R-:W-:-:S06]  /*89d60*/  NOP ;  /* 0x0000000000007918 */ /* 0x000fcc0000000000 */
[----:B------:R-:W1:Y:S04]  /*89d70*/  LDS.128 R4, [R35] ;  /* 0x0000000023047984 */ /* 0x000e680000000c00 */
[----:B------:R-:W2:Y:S04]  /*89d80*/  LDS.128 R12, [R2] ;  /* 0x00000000020c7984 */ /* 0x000ea80000000c00 */
[----:B------:R-:W3:Y:S04]  /*89d90*/  LDS.128 R8, [R60] ;  /* 0x000000003c087984 */ /* 0x000ee80000000c00 */
[----:B0-----:R-:W-:Y:S04]  /*89da0*/  STL.64 [R1+0x3f0], R28 ;  /* 0x0003f01c01007387 */ /* 0x001fe80000100a00 */
[----:B------:R-:W-:Y:S04]  /*89db0*/  STL.64 [R1+0x3f8], R30 ;  /* 0x0003f81e01007387 */ /* 0x000fe80000100a00 */
[----:B-1----:R-:W-:Y:S04]  /*89dc0*/  STL.64 [R1+0x290], R4 ;  /* 0x0002900401007387 */ /* 0x002fe80000100a00 */
[----:B------:R-:W-:Y:S04]  /*89dd0*/  STL.64 [R1+0x298], R6 ;  /* 0x0002980601007387 */ /* 0x000fe80000100a00 */
[----:B------:R-:W0:Y:S01]  /*89de0*/  LDS.128 R4, [R3] ;  /* 0x0000000003047984 */ /* 0x000e220000000c00 */
[----:B------:R-:W-:-:S06]  /*89df0*/  NOP ;  /* 0x0000000000007918 */ /* 0x000fcc0000000000 */
[----:B--2---:R-:W-:Y:S04]  /*89e00*/  STL.64 [R1+0x2c0], R12 ;  /* 0x0002c00c01007387 */ /* 0x004fe80000100a00 */
[----:B------:R-:W-:Y:S04]  /*89e10*/  STL.64 [R1+0x2c8], R14 ;  /* 0x0002c80e01007387 */ /* 0x000fe80000100a00 */
[----:B---3--:R-:W-:Y:S04]  /*89e20*/  STL.64 [R1+0x3d0], R8 ;  /* 0x0003d00801007387 */ /* 0x008fe80000100a00 */
[----:B------:R-:W-:Y:S04]  /*89e30*/  STL.64 [R1+0x3d8], R10 ;  /* 0x0003d80a01007387 */ /* 0x000fe80000100a00 */
[----:B------:R-:W-:Y:S04]  /*89e40*/  STS.128 [R0], R20 ;  /* 0x0000001400007388 */ /* 0x000fe80000000c00 */
[----:B------:R-:W-:Y:S04]  /*89e50*/  STS.128 [R0+0x80], R16 ;  /* 0x0000801000007388 */ /* 0x000fe80000000c00 */
[----:B------:R-:W-:Y:S04]  /*89e60*/  STS.128 [R0+0x100], R24 ;  /* 0x0001001800007388 */ /* 0x000fe80000000c00 */
[----:B----4-:R-:W-:Y:S01]  /*89e70*/  STS.128 [R0+0x180], R36 ;  /* 0x0001802400007388 */ /* 0x010fe20000000c00 */
        /* <DEDUP_REMOVED lines=26> */
[----:B------:R-:W0:Y:S04]  /*8a020*/  LDS.128 R4, [R3] ;  /* 0x0000000003047984 */ /* 0x000e280000000c00 */
[----:B-1----:R1:W-:Y:S04]  /*8a030*/  STL.64 [R1+0x240], R12 ;  /* 0x0002400c01007387 */ /* 0x0023e80000100a00 */
[----:B------:R3:W-:Y:S04]  /*8a040*/  STL.64 [R1+0x248], R14 ;  /* 0x0002480e01007387 */ /* 0x0007e80000100a00 */
[----:B------:R-:W4:Y:S04]  /*8a050*/  LDL.LU R40, [R1+0x5d0] ;  /* 0x0005d00001287983 */ /* 0x000f280000300800 */
[----:B--2---:R-:W-:Y:S04]  /*8a060*/  STL.64 [R1+0x230], R8 ;  /* 0x0002300801007387 */ /* 0x004fe80000100a00 */
[----:B------:R-:W-:Y:S04]  /*8a070*/  STL.64 [R1+0x238], R10 ;  /* 0x0002380a01007387 */ /* 0x000fe80000100a00 */
[----:B0-----:R0:W-:Y:S04]  /*8a080*/  STL.64 [R1+0x220], R4 ;  /* 0x0002200401007387 */ /* 0x0011e80000100a00 */
[----:B------:R2:W-:Y:S04]  /*8a090*/  STL.64 [R1+0x228], R6 ;  /* 0x0002280601007387 */ /* 0x0005e80000100a00 */
[----:B------:R-:W4:Y:S04]  /*8a0a0*/  LDL.LU R41, [R1+0x5d4] ;  /* 0x0005d40001297983 */ /* 0x000f280000300800 */
[----:B------:R-:W4:Y:S04]  /*8a0b0*/  LDL.LU R42, [R1+0x5d8] ;  /* 0x0005d800012a7983 */ /* 0x000f280000300800 */
[----:B------:R-:W4:Y:S01]  /*8a0c0*/  LDL.LU R43, [R1+0x5dc] ;  /* 0x0005dc00012b7983 */ /* 0x000f220000300800 */
[----:B------:R-:W-:-:S06]  /*8a0d0*/  NOP ;  /* 0x0000000000007918 */ /* 0x000fcc0000000000 */
[----:B------:R-:W4:Y:S04]  /*8a0e0*/  LDL.LU R36, [R1+0x5c0] ;  /* 0x0005c00001247983 */ /* 0x000f280000300800 */
[----:B------:R-:W4:Y:S04]  /*8a0f0*/  LDL.LU R37, [R1+0x5c4] ;  /* 0x0005c40001257983 */ /* 0x000f280000300800 */
[----:B------:R-:W4:Y:S04]  /*8a100*/  LDL.LU R38, [R1+0x5c8] ;  /* 0x0005c80001267983 */ /* 0x000f280000300800 */
[----:B------:R-:W4:Y:S04]  /*8a110*/  LDL.LU R39, [R1+0x5cc] ;  /* 0x0005cc0001277983 */ /* 0x000f280000300800 */
[----:B-1----:R-:W4:Y:S04]  /*8a120*/  LDL.LU R12, [R1+0x5a0] ;  /* 0x0005a000010c7983 */ /* 0x002f280000300800 */
[----:B------:R-:W4:Y:S04]  /*8a130*/  LDL.LU R13, [R1+0x5a4] ;  /* 0x0005a400010d7983 */ /* 0x000f280000300800 */
[----:B---3--:R-:W3:Y:S04]  /*8a140*/  LDL.LU R14, [R1+0x5a8] ;  /* 0x0005a800010e7983 */ /* 0x008ee80000300800 */
[----:B------:R-:W3:Y:S04]  /*8a150*/  LDL.LU R15, [R1+0x5ac] ;  /* 0x0005ac00010f7983 */ /* 0x000ee80000300800 */
[----:B0-----:R-:W3:Y:S04]  /*8a160*/  LDL.LU R4, [R1+0x5b0] ;  /* 0x0005b00001047983 */ /* 0x001ee80000300800 */
[----:B------:R-:W3:Y:S04]  /*8a170*/  LDL.LU R5, [R1+0x5b4] ;  /* 0x0005b40001057983 */ /* 0x000ee80000300800 */
[----:B--2---:R-:W2:Y:S04]  /*8a180*/  LDL.LU R6, [R1+0x5b8] ;  /* 0x0005b80001067983 */ /* 0x004ea80000300800 */
        /* <DEDUP_REMOVED lines=31> */
[----:B---3--:R-:W-:Y:S04]  /*8a380*/  STS.128 [R0], R12 ;  /* 0x0000000c00007388 */ /* 0x008fe80000000c00 */
[----:B--2---:R-:W-:Y:S01]  /*8a390*/  STS.128 [R0+0x80], R4 ;  /* 0x0000800400007388 */ /* 0x004fe20000000c00 */
[----:B------:R-:W-:-:S06]  /*8a3a0*/  NOP ;  /* 0x0000000000007918 */ /* 0x000fcc0000000000 */
[----:B------:R-:W0:Y:S04]  /*8a3b0*/  LDS.128 R12, [R35] ;  /* 0x00000000230c7984 */ /* 0x000e280000000c00 */
[----:B------:R-:W1:Y:S04]  /*8a3c0*/  LDS.128 R40, [R60] ;  /* 0x000000003c287984 */ /* 0x000e680000000c00 */
[----:B------:R-:W2:Y:S04]  /*8a3d0*/  LDS.128 R4, [R2] ;  /* 0x0000000002047984 */ /* 0x000ea80000000c00 */
[----:B------:R-:W3:Y:S01]  /*8a3e0*/  LDS.128 R36, [R3] ;  /* 0x0000000003247984 */ /* 0x000ee20000000c00 */
[----:B------:R-:W-:-:S06]  /*8a3f0*/  NOP ;  /* 0x0000000000007918 */ /* 0x000fcc0000000000 */
[----:B------:R-:W-:Y:S04]  /*8a400*/  STS.128 [R0+0x180], R24 ;  /* 0x0001801800007388 */ /* 0x000fe80000000c00 */
[----:B------:R-:W-:Y:S04]  /*8a410*/  STS.128 [R0+0x100], R16 ;  /* 0x0001001000007388 */ /* 0x000fe80000000c00 */
[----:B0-----:R-:W-:Y:S04]  /*8a420*/  STL.64 [R1+0x1b0], R12 ;  /* 0x0001b00c01007387 */ /* 0x001fe80000100a00 */
[----:B------:R-:W-:Y:S04]  /*8a430*/  STL.64 [R1+0x1b8], R14 ;  /* 0x0001b80e01007387 */ /* 0x000fe80000100a00 */
[----:B-1----:R-:W-:Y:S04]  /*8a440*/  STL [R1+0x32d4], R40 ;  /* 0x0032d42801007387 */ /* 0x002fe80000100800 */
[----:B--2---:R-:W-:Y:S04]  /*8a450*/  STL.64 [R1+0xd0], R4 ;  /* 0x0000d00401007387 */ /* 0x004fe80000100a00 */
[----:B------:R-:W-:Y:S04]  /*8a460*/  STS.128 [R0+0x80], R20 ;  /* 0x0000801400007388 */ /* 0x000fe80000000c00 */
[----:B------:R-:W-:Y:S01]  /*8a470*/  STS.128 [R0], R8 ;  /* 0x0000000800007388 */ /* 0x000fe20000000c00 */
[----:B------:R-:W-:-:S06]  /*8a480*/  NOP ;  /* 0x0000000000007918 */ /* 0x000fcc0000000000 */
[----:B------:R-:W-:Y:S04]  /*8a490*/  STL.64 [R1+0xd8], R6 ;  /* 0x0000d80601007387 */ /* 0x000fe80000100a00 */
[----:B------:R-:W0:Y:S04]  /*8a4a0*/  LDS.128 R4, [R35] ;  /* 0x0000000023047984 */ /* 0x000e280000000c00 */
[----:B------:R-:W-:Y:S04]  /*8a4b0*/  STL [R1+0x32d0], R41 ;  /* 0x0032d02901007387 */ /* 0x000fe80000100800 */
[----:B------:R-:W-:Y:S04]  /*8a4c0*/  STL [R1+0x32c8], R42 ;  /* 0x0032c82a01007387 */ /* 0x000fe80000100800 */
[----:B------:R-:W-:Y:S04]  /*8a4d0*/  STL [R1+0x32c4], R43 ;  /* 0x0032c42b01007387 */ /* 0x000fe80000100800 */
[----:B---3--:R-:W-:Y:S04]  /*8a4e0*/  STL [R1+0x32cc], R39 ;  /* 0x0032cc2701007387 */ /* 0x008fe80000100800 */
[----:B------:R-:W-:Y:S04]  /*8a4f0*/  STL [R1+0x3390], R38 ;  /* 0x0033902601007387 */ /* 0x000fe80000100800 */
[----:B------:R-:W1:Y:S04]  /*8a500*/  LDS.128 R12, [R2] ;  /* 0x00000000020c7984 */ /* 0x000e680000000c00 */
[----:B------:R-:W-:Y:S04]  /*8a510*/  STL.64 [R1+0x3388], R36 ;  /* 0x0033882401007387 */ /* 0x000fe80000100a00 */
[----:B------:R-:W2:Y:S04]  /*8a520*/  LDS.128 R8, [R60] ;  /* 0x000000003c087984 */ /* 0x000ea80000000c00 */
[----:B0-----:R-:W-:Y:S04]  /*8a530*/  STL.64 [R1+0x4d0], R4 ;  /* 0x0004d00401007387 */ /* 0x001fe80000100a00 */
[----:B------:R-:W-:Y:S04]  /*8a540*/  STL.64 [R1+0x4d8], R6 ;  /* 0x0004d80601007387 */ /* 0x000fe80000100a00 */
[----:B------:R-:W0:Y:S01]  /*8a550*/  LDS.128 R4, [R3] ;  /* 0x0000000003047984 */ /* 0x000e220000000c00 */
[----:B------:R-:W-:-:S06]  /*8a560*/  NOP ;  /* 0x0000000000007918 */ /* 0x000fcc0000000000 */
[----:B------:R3:W-:Y:S04]  /*8a570*/  STS.128 [R0+0x80], R52 ;  /* 0x0000803400007388 */ /* 0x0007e80000000c00 */
[----:B-1----:R1:W-:Y:S04]  /*8a580*/  STL.64 [R1+0x5c0], R12 ;  /* 0x0005c00c01007387 */ /* 0x0023e80000100a00 */
[----:B------:R4:W-:Y:S04]  /*8a590*/  STL.64 [R1+0x5c8], R14 ;  /* 0x0005c80e01007387 */ /* 0x0009e80000100a00 */
[----:B--2---:R-:W-:Y:S04]  /*8a5a0*/  STL.64 [R1+0x5f0], R8 ;  /* 0x0005f00801007387 */ /* 0x004fe80000100a00 */
[----:B------:R-:W-:Y:S04]  /*8a5b0*/  STL.64 [R1+0x5f8], R10 ;  /* 0x0005f80a01007387 */ /* 0x000fe80000100a00 */
[----:B0-----:R0:W-:Y:S04]  /*8a5c0*/  STL.64 [R1+0x600], R4 ;  /* 0x0006000401007387 */ /* 0x0011e80000100a00 */
[----:B------:R2:W-:Y:S04]  /*8a5d0*/  STL.64 [R1+0x608], R6 ;  /* 0x0006080601007387 */ /* 0x0005e80000100a00 */
        /* <DEDUP_REMOVED lines=30> */
[----:B----4-:R-:W4:Y:S04]  /*8a7c0*/  LDL.LU R14, [R1+0x698] ;  /* 0x00069800010e7983 */ /* 0x010f280000300800 */
[----:B------:R-:W4:Y:S04]  /*8a7d0*/  LDL.LU R15, [R1+0x69c] ;  /* 0x00069c00010f7983 */ /* 0x000f280000300800 */
[----:B0-----:R-:W4:Y:S04]  /*8a7e0*/  LDL.LU R4, [R1+0x6a0] ;  /* 0x0006a00001047983 */ /* 0x001f280000300800 */
[----:B------:R-:W4:Y:S04]  /*8a7f0*/  LDL.LU R5, [R1+0x6a4] ;  /* 0x0006a40001057983 */ /* 0x000f280000300800 */
[----:B--2---:R-:W2:Y:S04]  /*8a800*/  LDL.LU R6, [R1+0x6a8] ;  /* 0x0006a80001067983 */ /* 0x004ea80000300800 */
[----:B------:R-:W2:Y:S04]  /*8a810*/  LDL.LU R7, [R1+0x6ac] ;  /* 0x0006ac0001077983 */ /* 0x000ea80000300800 */
[----:B------:R-:W2:Y:S04]  /*8a820*/  LDL.LU R8, [R1+0x6b0] ;  /* 0x0006b00001087983 */ /* 0x000ea80000300800 */
[----:B------:R-:W2:Y:S04]  /*8a830*/  LDL.LU R9, [R1+0x6b4] ;  /* 0x0006b40001097983 */ /* 0x000ea80000300800 */
[----:B------:R-:W2:Y:S04]  /*8a840*/  LDL.LU R10, [R1+0x6b8] ;  /* 0x0006b800010a7983 */ /* 0x000ea80000300800 */
[----:B------:R-:W2:Y:S04]  /*8a850*/  LDL.LU R11, [R1+0x6bc] ;  /* 0x0006bc00010b7983 */ /* 0x000ea80000300800 */
[----:B------:R0:W-:Y:S04]  /*8a860*/  STS.128 [R0], R48 ;  /* 0x0000003000007388 */ /* 0x0001e80000000c00 */
[----:B------:R1:W-:Y:S04]  /*8a870*/  STS.128 [R0+0x100], R56 ;  /* 0x0001003800007388 */ /* 0x0003e80000000c00 */
[----:B0-----:R-:W2:Y:S04]  /*8a880*/  LDL.LU R48, [R1+0x700] ;  /* 0x0007000001307983 */ /* 0x001ea80000300800 */
[----:B------:R-:W2:Y:S04]  /*8a890*/  LDL.LU R49, [R1+0x704] ;  /* 0x0007040001317983 */ /* 0x000ea80000300800 */
[----:B------:R-:W2:Y:S04]  /*8a8a0*/  LDL.LU R50, [R1+0x708] ;  /* 0x0007080001327983 */ /* 0x000ea80000300800 */
[----:B------:R-:W2:Y:S04]  /*8a8b0*/  LDL.LU R51, [R1+0x70c] ;  /* 0x00070c0001337983 */ /* 0x000ea80000300800 */
        /* <DEDUP_REMOVED lines=8> */
[----:B---3--:R-:W-:Y:S01]  /*8a940*/  STS.128 [R0+0x180], R36 ;  /* 0x0001802400007388 */ /* 0x008fe20000000c00 */
        /* <DEDUP_REMOVED lines=12> */
[----:B------:R-:W-:Y:S04]  /*8aa10*/  STS.128 [R0], R40 ;  /* 0x0000002800007388 */ /* 0x000fe80000000c00 */
[----:B------:R-:W-:Y:S04]  /*8aa20*/  STS.128 [R0+0x80], R28 ;  /* 0x0000801c00007388 */ /* 0x000fe80000000c00 */
[----:B------:R-:W-:Y:S04]  /*8aa30*/  STS.128 [R0+0x100], R44 ;  /* 0x0001002c00007388 */ /* 0x000fe80000000c00 */
[----:B----4-:R-:W-:Y:S01]  /*8aa40*/  STS.128 [R0+0x180], R12 ;  /* 0x0001800c00007388 */ /* 0x010fe20000000c00 */
[----:B------:R-:W-:-:S06]  /*8aa50*/  NOP ;  /* 0x0000000000007918 */ /* 0x000fcc0000000000 */
[----:B------:R-:W1:Y:S04]  /*8aa60*/  LDS.128 R12, [R35] ;  /* 0x00000000230c7984 */ /* 0x000e680000000c00 */
[----:B------:R-:W3:Y:S04]  /*8aa70*/  LDS.128 R40, [R2] ;  /* 0x0000000002287984 */ /* 0x000ee80000000c00 */
[----:B------:R-:W2:Y:S04]  /*8aa80*/  LDS.128 R28, [R60] ;  /* 0x000000003c1c7984 */ /* 0x000ea80000000c00 */
[----:B0-----:R-:W-:Y:S04]  /*8aa90*/  STL.64 [R1+0x5e0], R36 ;  /* 0x0005e02401007387 */ /* 0x001fe80000100a00 */
[----:B------:R0:W-:Y:S04]  /*8aaa0*/  STL.64 [R1+0x5e8], R38 ;  /* 0x0005e82601007387 */ /* 0x0001e80000100a00 */
[----:B0-----:R-:W4:Y:S04]  /*8aab0*/  LDL.LU R38, [R1+0x3390] ;  /* 0x0033900001267983 */ /* 0x001f280000300800 */
[----:B------:R-:W4:Y:S04]  /*8aac0*/  LDL.LU.64 R36, [R1+0x3388] ;  /* 0x0033880001247983 */ /* 0x000f280000300a00 */
[----:B-1----:R-:W-:Y:S04]  /*8aad0*/  STL.64 [R1+0x4b0], R12 ;  /* 0x0004b00c01007387 */ /* 0x002fe80000100a00 */
[----:B------:R-:W-:Y:S04]  /*8aae0*/  STL.64 [R1+0x4b8], R14 ;  /* 0x0004b80e01007387 */ /* 0x000fe80000100a00 */
[----:B------:R-:W0:Y:S01]  /*8aaf0*/  LDS.128 R12, [R3] ;  /* 0x00000000030c7984 */ /* 0x000e220000000c00 */
[----:B------:R-:W-:-:S06]  /*8ab00*/  NOP ;  /* 0x0000000000007918 */ /* 0x000fcc0000000000 */
[----:B--2---:R-:W-:Y:S04]  /*8ab10*/  STS.128 [R0], R4 ;  /* 0x0000000400007388 */ /* 0x004fe80000000c00 */
[----:B------:R-:W-:Y:S04]  /*8ab20*/  STS.128 [R0+0x80], R8 ;  /* 0x0000800800007388 */ /* 0x000fe80000000c00 */
[----:B------:R-:W-:Y:S04]  /*8ab30*/  STS.128 [R0+0x100], R20 ;  /* 0x0001001400007388 */ /* 0x000fe80000000c00 */
[----:B------:R-:W-:Y:S01]  /*8ab40*/  STS.128 [R0+0x180], R16 ;  /* 0x0001801000007388 */ /* 0x000fe20000000c00 */
[----:B------:R-:W-:-:S06]  /*8ab50*/  NOP ;  /* 0x0000000000007918 */ /* 0x000fcc0000000000 */
[----:B------:R-:W1:Y:S04]  /*8ab60*/  LDS.128 R4, [R35] ;  /* 0x0000000023047984 */ /* 0x000e680000000c00 */
[----:B---3--:R-:W-:Y:S04]  /*8ab70*/  STL.64 [R1+0x580], R40 ;  /* 0x0005802801007387 */ /* 0x008fe80000100a00 */
[----:B------:R-:W-:Y:S04]  /*8ab80*/  STL.64 [R1+0x588], R42 ;  /* 0x0005882a01007387 */ /* 0x000fe80000100a00 */
[----:B------:R-:W-:Y:S04]  /*8ab90*/  STL.64 [R1+0x5b0], R28 ;  /* 0x0005b01c01007387 */ /* 0x000fe80000100a00 */
[----:B------:R-:W-:Y:S04]  /*8aba0*/  STL.64 [R1+0x5b8], R30 ;  /* 0x0005b81e01007387 */ /* 0x000fe80000100a00 */
[----:B0-----:R-:W-:Y:S04]  /*8abb0*/  STL.64 [R1+0x5a0], R12 ;  /* 0x0005a00c01007387 */ /* 0x001fe80000100a00 */
[----:B------:R-:W-:Y:S04]  /*8abc0*/  STL.64 [R1+0x5a8], R14 ;  /* 0x0005a80e01007387 */ /* 0x000fe80000100a00 */
[----:B------:R-:W0:Y:S04]  /*8abd0*/  LDS.128 R12, [R2] ;  /* 0x00000000020c7984 */ /* 0x000e280000000c00 */
[----:B------:R-:W2:Y:S04]  /*8abe0*/  LDS.128 R8, [R60] ;  /* 0x000000003c087984 */ /* 0x000ea80000000c00 */
[----:B-1----:R-:W-:Y:S04]  /*8abf0*/  STL.64 [R1+0x4a0], R4 ;  /* 0x0004a00401007387 */ /* 0x002fe80000100a00 */
[----:B------:R-:W-:Y:S04]  /*8ac00*/  STL.64 [R1+0x4a8], R6 ;  /* 0x0004a80601007387 */ /* 0x000fe80000100a00 */
[----:B------:R-:W1:Y:S01]  /*8ac10*/  LDS.128 R4, [R3] ;  /* 0x0000000003047984 */ /* 0x000e620000000c00 */
[----:B------:R-:W-:-:S06]  /*8ac20*/  NOP ;  /* 0x0000000000007918 */ /* 0x000fcc0000000000 */
[----:B------:R-:W-:Y:S04]  /*8ac30*/  STS.128 [R0], R24 ;  /* 0x0000001800007388 */ /* 0x000fe80000000c00 */
[----:B------:R-:W-:Y:S04]  /*8ac40*/  STS.128 [R0+0x80], R48 ;  /* 0x0000803000007388 */ /* 0x000fe80000000c00 */
[----:B------:R-:W-:Y:S04]  /*8ac50*/  STS.128 [R0+0x100], R52 ;  /* 0x0001003400007388 */ /* 0x000fe80000000c00 */
[----:B0-----:R-:W-:Y:S04]  /*8ac60*/  STL.64 [R1+0x520], R12 ;  /* 0x0005200c01007387 */ /* 0x001fe80000100a00 */
[----:B------:R-:W-:Y:S04]  /*8ac70*/  STL.64 [R1+0x528], R14 ;  /* 0x0005280e01007387 */ /* 0x000fe80000100a00 */
[----:B--2---:R-:W-:Y:S04]  /*8ac80*/  STL.64 [R1+0x530], R8 ;  /* 0x0005300801007387 */ /* 0x004fe80000100a00 */
[----:B------:R-:W-:Y:S04]  /*8ac90*/  STL.64 [R1+0x538], R10 ;  /* 0x0005380a01007387 */ /* 0x000fe80000100a00 */
[----:B------:R-:W-:Y:S01]  /*8aca0*/  STS.128 [R0+0x180], R56 ;  /* 0x0001803800007388 */ /* 0x000fe20000000c00 */
[----:B------:R-:W-:-:S06]  /*8acb0*/  NOP ;  /* 0x0000000000007918 */ /* 0x000fcc0000000000 */
[----:B-1----:R-:W-:Y:S04]  /*8acc0*/  STL.64 [R1+0x510], R4 ;  /* 0x0005100401007387 */ /* 0x002fe80000100a00 */
[----:B------:R-:W-:Y:S04]  /*8acd0*/  STL.64 [R1+0x518], R6 ;  /* 0x0005180601007387 */ /* 0x000fe80000100a00 */
[----:B------:R-:W0:Y:S04]  /*8ace0*/  LDS.128 R4, [R35] ;  /* 0x0000000023047984 */ /* 0x000e280000000c00 */
[----:B------:R-:W1:Y:S04]  /*8acf0*/  LDS.128 R12, [R2] ;  /* 0x00000000020c7984 */ /* 0x000e680000000c00 */
[----:B------:R-:W2:Y:S04]  /*8ad00*/  LDS.128 R8, [R60] ;  /* 0x000000003c087984 */ /* 0x000ea80000000c00 */
[----:B0-----:R-:W-:Y:S04]  /*8ad10*/  STL.64 [R1+0x490], R4 ;  /* 0x0004900401007387 */ /* 0x001fe80000100a00 */
[----:B------:R-:W-:Y:S04]  /*8ad20*/  STL.64 [R1+0x498], R6 ;  /* 0x0004980601007387 */ /* 0x000fe80000100a00 */
[----:B------:R-:W0:Y:S04]  /*8ad30*/  LDS.128 R4, [R3] ;  /* 0x0000000003047984 */ /* 0x000e280000000c00 */
[----:B-1----:R-:W-:Y:S04]  /*8ad40*/  STL.64 [R1+0x500], R12 ;  /* 0x0005000c01007387 */ /* 0x002fe80000100a00 */
[----:B------:R-:W-:Y:S04]  /*8ad50*/  STL.64 [R1+0x508], R14 ;  /* 0x0005080e01007387 */ /* 0x000fe80000100a00 */
[----:B------:R-:W3:Y:S04]  /*8ad60*/  LDL.LU R24, [R1+0xbb0] ;  /* 0x000bb00001187983 */ /* 0x000ee80000300800 */
[----:B--2---:R-:W-:Y:S04]  /*8ad70*/  STL.64 [R1+0x4f0], R8 ;  /* 0x0004f00801007387 */ /* 0x004fe80000100a00 */
[----:B------:R-:W-:Y:S04]  /*8ad80*/  STL.64 [R1+0x4f8], R10 ;  /* 0x0004f80a01007387 */ /* 0x000fe80000100a00 */
[----:B0-----:R0:W-:Y:S04]  /*8ad90*/  STL.64 [R1+0x4e0], R4 ;  /* 0x0004e00401007387 */ /* 0x0011e80000100a00 */
[----:B------:R1:W-:Y:S04]  /*8ada0*/  STL.64 [R1+0x4e8], R6 ;  /* 0x0004e80601007387 */ /* 0x0003e80000100a00 */
[----:B------:R-:W3:Y:S04]  /*8adb0*/  LDL.LU R25, [R1+0xbb4] ;  /* 0x000bb40001197983 */ /* 0x000ee80000300800 */
[----:B------:R-:W3:Y:S04]  /*8adc0*/  LDL.LU R26, [R1+0xbb8] ;  /* 0x000bb800011a7983 */ /* 0x000ee80000300800 */
[----:B------:R-:W3:Y:S01]  /*8add0*/  LDL.LU R27, [R1+0xbbc] ;  /* 0x000bbc00011b7983 */ /* 0x000ee20000300800 */
[----:B------:R-:W-:-:S06]  /*8ade0*/  NOP ;  /* 0x0000000000007918 */ /* 0x000fcc0000000000 */
[----:B0-----:R-:W2:Y:S04]  /*8adf0*/  LDL.LU R4, [R1+0x7b0] ;  /* 0x0007b00001047983 */ /* 0x001ea80000300800 */
[----:B------:R-:W2:Y:S04]  /*8ae00*/  LDL.LU R5, [R1+0x7b4] ;  /* 0x0007b40001057983 */ /* 0x000ea80000300800 */
[----:B-1----:R-:W2:Y:S04]  /*8ae10*/  LDL.LU R6, [R1+0x7b8] ;  /* 0x0007b80001067983 */ /* 0x002ea80000300800 */
        /* <DEDUP_REMOVED lines=41> */
[----:B--2---:R-:W-:Y:S04]  /*8b0b0*/  STS.128 [R0+0x180], R4 ;  /* 0x0001800400007388 */ /* 0x004fe80000000c00 */
[----:B---3--:R-:W-:Y:S04]  /*8b0c0*/  STS.128 [R0+0x100], R8 ;  /* 0x0001000800007388 */ /* 0x008fe80000000c00 */
[----:B----4-:R0:W-:Y:S04]  /*8b0d0*/  STS.128 [R0], R28 ;  /* 0x0000001c00007388 */ /* 0x0101e80000000c00 */
[----:B------:R1:W-:Y:S01]  /*8b0e0*/  STS.128 [R0+0x80], R44 ;  /* 0x0000802c00007388 */ /* 0x0003e20000000c00 */
[----:B------:R-:W-:-:S06]  /*8b0f0*/  NOP ;  /* 0x0000000000007918 */ /* 0x000fcc0000000000 */
[----:B------:R-:W2:Y:S04]  /*8b100*/  LDS.128 R4, [R35] ;  /* 0x0000000023047984 */ /* 0x000ea80000000c00 */
[----:B0-----:R-:W3:Y:S04]  /*8b110*/  LDL.LU.64 R30, [R1+0x3380] ;  /* 0x00338000011e7983 */ /* 0x001ee80000300a00 */
[----:B------:R-:W4:Y:S04]  /*8b120*/  LDL.LU R28, [R1+0x3378] ;  /* 0x00337800011c7983 */ /* 0x000f280000300800 */
[----:B-1----:R-:W3:Y:S04]  /*8b130*/  LDL.LU.64 R44, [R1+0x3370] ;  /* 0x00337000012c7983 */ /* 0x002ee80000300a00 */
[----:B------:R-:W3:Y:S04]  /*8b140*/  LDL.LU R11, [R1+0x3368] ;  /* 0x00336800010b7983 */ /* 0x000ee80000300800 */
[----:B------:R-:W3:Y:S04]  /*8b150*/  LDL.LU.64 R8, [R1+0x3360] ;  /* 0x0033600001087983 */ /* 0x000ee80000300a00 */
[----:B--2---:R-:W-:Y:S04]  /*8b160*/  STL.64 [R1+0x480], R4 ;  /* 0x0004800401007387 */ /* 0x004fe80000100a00 */
        /* <DEDUP_REMOVED lines=12> */
[----:B------:R-:W-:Y:S01]  /*8b230*/  STS.128 [R0+0x180], R24 ;  /* 0x0001801800007388 */ /* 0x000fe20000000c00 */
[----:B------:R-:W-:-:S06]  /*8b240*/  NOP ;  /* 0x0000000000007918 */ /* 0x000fcc0000000000 */
[----:B------:R-:W1:Y:S04]  /*8b250*/  LDS.128 R24, [R35] ;  /* 0x0000000023187984 */ /* 0x000e680000000c00 */
[----:B------:R-:W2:Y:S04]  /*8b260*/  LDS.128 R32, [R2] ;  /* 0x0000000002207984 */ /* 0x000ea80000000c00 */
[----:B0-----:R-:W-:Y:S04]  /*8b270*/  STL.64 [R1+0x450], R4 ;  /* 0x0004500401007387 */ /* 0x001fe80000100a00 */
[----:B------:R0:W-:Y:S04]  /*8b280*/  STL.64 [R1+0x458], R6 ;  /* 0x0004580601007387 */ /* 0x0001e80000100a00 */
[----:B0-----:R-:W3:Y:S04]  /*8b290*/  LDL.LU R6, [R1+0x3358] ;  /* 0x0033580001067983 */ /* 0x001ee80000300800 */
[----:B------:R-:W3:Y:S04]  /*8b2a0*/  LDL.LU.64 R4, [R1+0x3350] ;  /* 0x0033500001047983 */ /* 0x000ee80000300a00 */
[----:B------:R-:W3:Y:S04]  /*8b2b0*/  LDL.LU R14, [R1+0x3348] ;  /* 0x00334800010e7983 */ /* 0x000ee80000300800 */
[----:B------:R-:W3:Y:S04]  /*8b2c0*/  LDL.LU.64 R12, [R1+0x3340] ;  /* 0x00334000010c7983 */ /* 0x000ee80000300a00 */
[----:B------:R-:W3:Y:S04]  /*8b2d0*/  LDL R43, [R1+0x18cc] ;  /* 0x0018cc00012b7983 */ /* 0x000ee80000100800 */
[----:B------:R-:W4:Y:S04]  /*8b2e0*/  LDL.LU.64 R16, [R1+0x3338] ;  /* 0x0033380001107983 */ /* 0x000f280000300a00 */
[----:B------:R-:W4:Y:S04]  /*8b2f0*/  LDL.LU R18, [R1+0x320] ;  /* 0x0003200001127983 */ /* 0x000f280000300800 */
[----:B-1----:R-:W-:Y:S04]  /*8b300*/  STL.64 [R1+0x440], R24 ;  /* 0x0004401801007387 */ /* 0x002fe80000100a00 */
[----:B------:R-:W-:Y:S04]  /*8b310*/  STL.64 [R1+0x448], R26 ;  /* 0x0004481a01007387 */ /* 0x000fe80000100a00 */
[----:B------:R-:W4:Y:S04]  /*8b320*/  LDL.LU R19, [R1+0x310] ;  /* 0x0003100001137983 */ /* 0x000f280000300800 */
[----:B------:R-:W0:Y:S04]  /*8b330*/  LDS.128 R24, [R60] ;  /* 0x000000003c187984 */ /* 0x000e280000000c00 */
[----:B--2---:R-:W-:Y:S04]  /*8b340*/  STL.64 [R1+0x430], R32 ;  /* 0x0004302001007387 */ /* 0x004fe80000100a00 */
[----:B------:R-:W-:Y:S04]  /*8b350*/  STL.64 [R1+0x438], R34 ;  /* 0x0004382201007387 */ /* 0x000fe80000100a00 */
[----:B------:R-:W1:Y:S01]  /*8b360*/  LDS.128 R32, [R3] ;  /* 0x0000000003207984 */ /* 0x000e620000000c00 */
[----:B------:R-:W-:-:S06]  /*8b370*/  NOP ;  /* 0x0000000000007918 */ /* 0x000fcc0000000000 */
[----:B0-----:R0:W-:Y:S04]  /*8b380*/  STL.64 [R1+0x3e0], R24 ;  /* 0x0003e01801007387 */ /* 0x0011e80000100a00 */
[----:B------:R-:W-:Y:S04]  /*8b390*/  STL.64 [R1+0x3e8], R26 ;  /* 0x0003e81a01007387 */ /* 0x000fe80000100a00 */
[----:B0-----:R-:W2:Y:S04]  /*8b3a0*/  LDL.LU R24, [R1+0x18c8] ;  /* 0x0018c80001187983 */ /* 0x001ea80000300800 */
[----:B-1----:R0:W-:Y:S04]  /*8b3b0*/  STL [R1+0x32c0], R35 ;  /* 0x0032c02301007387 */ /* 0x0021e80000100800 */
[----:B0-----:R-:W4:Y:S04]  /*8b3c0*/  LDL.LU R35, [R1+0x18c4] ;  /* 0x0018c40001237983 */ /* 0x001f280000300800 */
[----:B------:R0:W-:Y:S04]  /*8b3d0*/  STS.128 [R0], R20 ;  /* 0x0000001400007388 */ /* 0x0001e80000000c00 */
[----:B0-----:R-:W4:Y:S04]  /*8b3e0*/  LDL.LU.64 R22, [R1+0x3330] ;  /* 0x0033300001167983 */ /* 0x001f280000300a00 */
[----:B------:R-:W4:Y:S04]  /*8b3f0*/  LDL.LU.64 R20, [R1+0x3328] ;  /* 0x0033280001147983 */ /* 0x000f280000300a00 */
[----:B------:R-:W4:Y:S04]  /*8b400*/  LDL.LU R15, [R1+0x300] ;  /* 0x00030000010f7983 */ /* 0x000f280000300800 */
[----:B------:R-:W4:Y:S04]  /*8b410*/  LDL.LU R7, [R1+0x2f0] ;  /* 0x0002f00001077983 */ /* 0x000f280000300800 */
[----:B------:R-:W4:Y:S04]  /*8b420*/  LDL.LU R10, [R1] ;  /* 0x00000000010a7983 */ /* 0x000f280000300800 */
[----:B------:R-:W4:Y:S04]  /*8b430*/  LDL.LU R29, [R1+0x20] ;  /* 0x00002000011d7983 */ /* 0x000f280000300800 */
[----:B------:R-:W4:Y:S04]  /*8b440*/  LDL R42, [R1+0x18d0] ;  /* 0x0018d000012a7983 */ /* 0x000f280000100800 */
[----:B------:R-:W4:Y:S04]  /*8b450*/  LDL R39, [R1+0x18d4] ;  /* 0x0018d40001277983 */ /* 0x000f280000100800 */
[----:B------:R0:W-:Y:S04]  /*8b460*/  STS.128 [R0+0x180], R56 ;  /* 0x0001803800007388 */ /* 0x0001e80000000c00 */
[----:B0-----:R-:W4:Y:S04]  /*8b470*/  LDL.LU R59, [R1+0x30c4] ;  /* 0x0030c400013b7983 */ /* 0x001f280000300800 */
[----:B------:R-:W4:Y:S04]  /*8b480*/  LDL R41, [R1+0x18d8] ;  /* 0x0018d80001297983 */ /* 0x000f280000100800 */
[----:B------:R-:W4:Y:S04]  /*8b490*/  LDL R40, [R1+0x18dc] ;  /* 0x0018dc0001287983 */ /* 0x000f280000100800 */
[----:B------:R-:W4:Y:S04]  /*8b4a0*/  LDL R47, [R1+0x18ec] ;  /* 0x0018ec00012f7983 */ /* 0x000f280000100800 */
[----:B------:R-:W4:Y:S04]  /*8b4b0*/  LDL R46, [R1+0x18f0] ;  /* 0x0018f000012e7983 */ /* 0x000f280000100800 */
[----:B------:R-:W-:Y:S04]  /*8b4c0*/  STS.128 [R0+0x80], R48 ;  /* 0x0000803000007388 */ /* 0x000fe80000000c00 */
[----:B------:R0:W-:Y:S01]  /*8b4d0*/  STS.128 [R0+0x100], R52 ;  /* 0x0001003400007388 */ /* 0x0001e20000000c00 */
[----:B------:R-:W-:-:S02]  /*8b4e0*/  IMAD.MOV.U32 R58, RZ, RZ, c[0x0][0x194] ;  /* 0x00006500ff3a7624 */ /* 0x000fc400078e00ff */
[C---:B---3--:R-:W-:Y:S01]  /*8b4f0*/  IMAD R2, R43.reuse, c[0x0][0x194], RZ ;  /* 0x000065002b027a24 */ /* 0x048fe200078e02ff */
[----:B------:R-:W-:-:S04]  /*8b500*/  ISETP.GE.AND P1, PT, R43, c[0x0][0x178], PT ;  /* 0x00005e002b007a0c */ /* 0x000fc80003f26270 */
[----:B0-----:R-:W-:-:S04]  /*8b510*/  LEA R54, P3, R2, c[0x0][0x170], 0x1 ;  /* 0x00005c0002367a11 */ /* 0x001fc800078608ff */
[----:B------:R-:W-:Y:S01]  /*8b520*/  LEA.HI.X.SX32 R55, R2, c[0x0][0x174], 0x1, P3 ;  /* 0x00005d0002377a11 */ /* 0x000fe200018f0eff */
[C---:B--2---:R-:W-:Y:S01]  /*8b530*/  IMAD R60, R24.reuse, c[0x0][0x198], RZ ;  /* 0x00006600183c7a24 */ /* 0x044fe200078e02ff */
[----:B------:R-:W-:Y:S01]  /*8b540*/  ISETP.LT.AND P1, PT, R24, c[0x0][0x17c], !P1 ;  /* 0x00005f0018007a0c */ /* 0x000fe20004f21270 */
[C---:B----4-:R-:W-:Y:S01]  /*8b550*/  IMAD R0, R35.reuse, c[0x0][0x194], RZ ;  /* 0x0000650023007a24 */ /* 0x050fe200078e02ff */
[----:B------:R-:W-:-:S04]  /*8b560*/  ISETP.GE.AND P0, PT, R35, c[0x0][0x178], PT ;  /* 0x00005e0023007a0c */ /* 0x000fc80003f06270 */
[----:B------:R-:W-:Y:S02]  /*8b570*/  LEA R56, P2, R0, c[0x0][0x170], 0x1 ;  /* 0x00005c0000387a11 */ /* 0x000fe400078408ff */
[----:B------:R-:W-:Y:S02]  /*8b580*/  ISETP.LT.AND P0, PT, R24, c[0x0][0x17c], !P0 ;  /* 0x00005f0018007a0c */ /* 0x000fe40004701270 */
[----:B------:R-:W-:-:S05]  /*8b590*/  LEA.HI.X.SX32 R57, R0, c[0x0][0x174], 0x1, P2 ;  /* 0x00005d0000397a11 */ /* 0x000fca00010f0eff */
[----:B------:R-:W-:Y:S01]  /*8b5a0*/  IMAD.WIDE R2, R60, 0x2, R56 ;  /* 0x000000023c027825 */ /* 0x000fe200078e0238 */
[----:B------:R-:W-:-:S06]  /*8b5b0*/  NOP ;  /* 0x0000000000007918 */ /* 0x000fcc0000000000 */
[----:B------:R0:W-:Y:S01]  /*8b5c0*/  @P0 STG.E.U16 [R2.64], R18 ;  /* 0x0000001202000986 */ /* 0x0001e2000c101504 */
[----:B------:R-:W-:Y:S01]  /*8b5d0*/  IMAD R0, R58, 0x40, R0 ;  /* 0x000000403a007824 */ /* 0x000fe200078e0200 */
[----:B------:R-:W-:Y:S01]  /*8b5e0*/  ISETP.GE.AND P0, PT, R24, c[0x0][0x17c], PT ;  /* 0x00005f0018007a0c */ /* 0x000fe20003f06270 */
[----:B0-----:R-:W-:-:S05]  /*8b5f0*/  IMAD.WIDE R2, R60, 0x2, R54 ;  /* 0x000000023c027825 */ /* 0x001fca00078e0236 */
[----:B------:R0:W-:Y:S01]  /*8b600*/  @P1 STG.E.U16 [R2.64], R19 ;  /* 0x0000001302001986 */ /* 0x0001e2000c101504 */
[----:B------:R-:W-:Y:S02]  /*8b610*/  ISETP.LT.AND P2, PT, R42, c[0x0][0x178], !P0 ;  /* 0x00005e002a007a0c */ /* 0x000fe40004741270 */
[----:B0-----:R-:W-:-:S04]  /*8b620*/  LEA R2, P1, R0, c[0x0][0x170], 0x1 ;  /* 0x00005c0000027a11 */ /* 0x001fc800078208ff */
[----:B------:R-:W-:Y:S01]  /*8b630*/  LEA.HI.X.SX32 R3, R0, c[0x0][0x174], 0x1, P1 ;  /* 0x00005d0000037a11 */ /* 0x000fe200008f0eff */
[----:B------:R-:W-:-:S04]  /*8b640*/  IMAD R0, R58, 0x20, R0 ;  /* 0x000000203a007824 */ /* 0x000fc800078e0200 */
[----:B------:R-:W-:Y:S01]  /*8b650*/  IMAD.WIDE R24, R60, 0x2, R2 ;  /* 0x000000023c187825 */ /* 0x000fe200078e0202 */
[----:B------:R-:W-:-:S04]  /*8b660*/  LEA R52, P1, R0, c[0x0][0x170], 0x1 ;  /* 0x00005c0000347a11 */ /* 0x000fc800078208ff */
[----:B------:R0:W-:Y:S01]  /*8b670*/  @P2 STG.E.U16 [R24.64], R15 ;  /* 0x0000000f18002986 */ /* 0x0001e2000c101504 */
[----:B------:R-:W-:Y:S02]  /*8b680*/  ISETP.LT.AND P2, PT, R39, c[0x0][0x178], !P0 ;  /* 0x00005e0027007a0c */ /* 0x000fe40004741270 */
[----:B------:R-:W-:Y:S01]  /*8b690*/  LEA.HI.X.SX32 R53, R0, c[0x0][0x174], 0x1, P1 ;  /* 0x00005d0000357a11 */ /* 0x000fe200008f0eff */
[----:B------:R-:W-:-:S04]  /*8b6a0*/  IMAD R0, R58, 0x20, R0 ;  /* 0x000000203a007824 */ /* 0x000fc800078e0200 */
[----:B0-----:R-:W-:Y:S01]  /*8b6b0*/  IMAD.WIDE R24, R60, 0x2, R52 ;  /* 0x000000023c187825 */ /* 0x001fe200078e0234 */
[----:B------:R-:W-:-:S05]  /*8b6c0*/  LEA R50, P1, R0, c[0x0][0x170], 0x1 ;  /* 0x00005c0000327a11 */ /* 0x000fca00078208ff */
        /* <DEDUP_REMOVED lines=15> */
[----:B------:R-:W-:Y:S01]  /*8b7c0*/  IMAD R0, R58, 0x20, R0 ;  /* 0x000000203a007824 */ /* 0x000fe200078e0200 */
[----:B------:R-:W-:-:S03]  /*8b7d0*/  ISETP.LT.AND P1, PT, R46, c[0x0][0x178], !P0 ;  /* 0x00005e002e007a0c */ /* 0x000fc60004721270 */
[----:B0-----:R-:W-:-:S06]  /*8b7e0*/  IMAD.WIDE R24, R60, 0x2, R26 ;  /* 0x000000023c187825 */ /* 0x001fcc00078e021a */
[----:B------:R0:W-:Y:S01]  /*8b7f0*/  @P2 STG.E.U16 [R24.64], R4 ;  /* 0x0000000418002986 */ /* 0x0001e2000c101504 */
[----:B------:R-:W-:Y:S02]  /*8b800*/  ISETP.GE.AND P0, PT, R59, c[0x0][0x17c], PT ;  /* 0x00005f003b007a0c */ /* 0x000fe40003f06270 */
[----:B0-----:R-:W-:-:S04]  /*8b810*/  LEA R24, P2, R0, c[0x0][0x170], 0x1 ;  /* 0x00005c0000187a11 */ /* 0x001fc800078408ff */
[----:B------:R-:W-:-:S05]  /*8b820*/  LEA.HI.X.SX32 R25, R0, c[0x0][0x174], 0x1, P2 ;  /* 0x00005d0000197a11 */ /* 0x000fca00010f0eff */
[C---:B------:R-:W-:Y:S01]  /*8b830*/  IMAD.WIDE R58, R60.reuse, 0x2, R24 ;  /* 0x000000023c3a7825 */ /* 0x040fe200078e0218 */
[----:B------:R-:W-:-:S04]  /*8b840*/  IADD3 R0, R60, c[0x0][0x198], RZ ;  /* 0x000066003c007a10 */ /* 0x000fc80007ffe0ff */
[----:B------:R0:W-:Y:S01]  /*8b850*/  @P1 STG.E.U16 [R58.64], R12 ;  /* 0x0000000c3a001986 */ /* 0x0001e2000c101504 */
[----:B------:R-:W-:Y:S02]  /*8b860*/  ISETP.LT.AND P1, PT, R35, c[0x0][0x178], !P0 ;  /* 0x00005e0023007a0c */ /* 0x000fe40004721270 */
[----:B------:R-:W-:Y:S02]  /*8b870*/  PRMT R4, R18, 0x7632, R4 ;  /* 0x0000763212047816 */ /* 0x000fe40000000004 */
[----:B------:R-:W2:Y:S01]  /*8b880*/  LDL.LU R18, [R1+0x370] ;  /* 0x0003700001127983 */ /* 0x000ea20000300800 */
[----:B0-----:R-:W-:-:S08]  /*8b890*/  IMAD.WIDE R58, R0, 0x2, R56 ;  /* 0x00000002003a7825 */ /* 0x001fd000078e0238 */
[----:B------:R0:W-:Y:S01]  /*8b8a0*/  @P1 STG.E.U16 [R58.64], R4 ;  /* 0x000000043a001986 */ /* 0x0001e2000c101504 */
[----:B------:R-:W-:Y:S02]  /*8b8b0*/  ISETP.LT.AND P1, PT, R43, c[0x0][0x178], !P0 ;  /* 0x00005e002b007a0c */ /* 0x000fe40004721270 */
[----:B0-----:R-:W-:Y:S01]  /*8b8c0*/  PRMT R4, R19, 0x7632, R4 ;  /* 0x0000763213047816 */ /* 0x001fe20000000004 */
[----:B------:R-:W-:Y:S01]  /*8b8d0*/  IMAD.WIDE R58, R0, 0x2, R54 ;  /* 0x00000002003a7825 */ /* 0x000fe200078e0236 */
[----:B------:R-:W3:Y:S09]  /*8b8e0*/  LDL.LU R19, [R1+0x360] ;  /* 0x0003600001137983 */ /* 0x000ef20000300800 */
[----:B------:R0:W-:Y:S01]  /*8b8f0*/  @P1 STG.E.U16 [R58.64], R4 ;  /* 0x000000043a001986 */ /* 0x0001e2000c101504 */
[----:B------:R-:W-:-:S02]  /*8b900*/  ISETP.LT.AND P1, PT, R42, c[0x0][0x178], !P0 ;  /* 0x00005e002a007a0c */ /* 0x000fc40004721270 */
[----:B0-----:R-:W-:Y:S01]  /*8b910*/  PRMT R4, R15, 0x7632, R4 ;  /* 0x000076320f047816 */ /* 0x001fe20000000004 */
[----:B------:R-:W-:Y:S01]  /*8b920*/  IMAD.WIDE R58, R0, 0x2, R2 ;  /* 0x00000002003a7825 */ /* 0x000fe200078e0202 */
[----:B------:R-:W-:Y:S01]  /*8b930*/  PRMT R12, R12, 0x7632, R12 ;  /* 0x000076320c0c7816 */ /* 0x000fe2000000000c */
[----:B------:R-:W4:Y:S08]  /*8b940*/  LDL.LU R15, [R1+0x350] ;  /* 0x00035000010f7983 */ /* 0x000f300000300800 */
[----:B------:R0:W-:Y:S01]  /*8b950*/  @P1 STG.E.U16 [R58.64], R4 ;  /* 0x000000043a001986 */ /* 0x0001e2000c101504 */
[----:B------:R-:W-:-:S02]  /*8b960*/  ISETP.LT.AND P1, PT, R39, c[0x0][0x178], !P0 ;  /* 0x00005e0027007a0c */ /* 0x000fc40004721270 */
[----:B0-----:R-:W-:Y:S01]  /*8b970*/  PRMT R4, R7, 0x7632, R4 ;  /* 0x0000763207047816 */ /* 0x001fe20000000004 */
[----:B------:R-:W-:Y:S01]  /*8b980*/  IMAD.WIDE R58, R0, 0x2, R52 ;  /* 0x00000002003a7825 */ /* 0x000fe200078e0234 */
[----:B------:R-:W3:Y:S09]  /*8b990*/  LDL.LU R7, [R1+0x340] ;  /* 0x0003400001077983 */ /* 0x000ef20000300800 */
[----:B------:R0:W-:Y:S01]  /*8b9a0*/  @P1 STG.E.U16 [R58.64], R4 ;  /* 0x000000043a001986 */ /* 0x0001e2000c101504 */
[----:B------:R-:W-:-:S02]  /*8b9b0*/  ISETP.LT.AND P1, PT, R41, c[0x0][0x178], !P0 ;  /* 0x00005e0029007a0c */ /* 0x000fc40004721270 */
[----:B0-----:R-:W-:Y:S01]  /*8b9c0*/  PRMT R4, R10, 0x7632, R4 ;  /* 0x000076320a047816 */ /* 0x001fe20000000004 */
[----:B------:R-:W-:Y:S01]  /*8b9d0*/  IMAD.WIDE R58, R0, 0x2, R50 ;  /* 0x00000002003a7825 */ /* 0x000fe200078e0232 */
[----:B------:R-:W3:Y:S09]  /*8b9e0*/  LDL.LU R10, [R1+0x30] ;  /* 0x00003000010a7983 */ /* 0x000ef20000300800 */
[----:B------:R0:W-:Y:S01]  /*8b9f0*/  @P1 STG.E.U16 [R58.64], R4 ;  /* 0x000000043a001986 */ /* 0x0001e2000c101504 */
[----:B------:R-:W-:-:S03]  /*8ba00*/  ISETP.LT.AND P1, PT, R40, c[0x0][0x178], !P0 ;  /* 0x00005e0028007a0c */ /* 0x000fc60004721270 */
[----:B------:R-:W3:Y:S01]  /*8ba10*/  LDL.LU R60, [R1+0x30cc] ;  /* 0x0030cc00013c7983 */ /* 0x000ee20000300800 */
[----:B0-----:R-:W-:Y:S01]  /*8ba20*/  PRMT R4, R29, 0x7632, R4 ;  /* 0x000076321d047816 */ /* 0x001fe20000000004 */
[----:B------:R-:W-:Y:S02]  /*8ba30*/  IMAD.WIDE R58, R0, 0x2, R48 ;  /* 0x00000002003a7825 */ /* 0x000fe400078e0230 */
[----:B------:R-:W3:Y:S06]  /*8ba40*/  LDL.LU R29, [R1+0x10] ;  /* 0x00001000011d7983 */ /* 0x000eec0000300800 */
[----:B------:R0:W-:Y:S01]  /*8ba50*/  @P1 STG.E.U16 [R58.64], R4 ;  /* 0x000000043a001986 */ /* 0x0001e2000c101504 */
[----:B------:R-:W-:-:S02]  /*8ba60*/  ISETP.LT.AND P1, PT, R47, c[0x0][0x178], !P0 ;  /* 0x00005e002f007a0c */ /* 0x000fc40004721270 */
[----:B------:R-:W-:Y:S02]  /*8ba70*/  ISETP.LT.AND P0, PT, R46, c[0x0][0x178], !P0 ;  /* 0x00005e002e007a0c */ /* 0x000fe40004701270 */
[----:B0-----:R-:W-:Y:S01]  /*8ba80*/  PRMT R4, R4, 0x7632, R4 ;  /* 0x0000763204047816 */ /* 0x001fe20000000004 */
[----:B------:R-:W-:-:S08]  /*8ba90*/  IMAD.WIDE R58, R0, 0x2, R26 ;  /* 0x00000002003a7825 */ /* 0x000fd000078e021a */
[----:B------:R0:W-:Y:S02]  /*8baa0*/  @P1 STG.E.U16 [R58.64], R4 ;  /* 0x000000043a001986 */ /* 0x0001e4000c101504 */
[----:B0-----:R-:W-:-:S05]  /*8bab0*/  IMAD.WIDE R58, R0, 0x2, R24 ;  /* 0x00000002003a7825 */ /* 0x001fca00078e0218 */
[----:B------:R0:W-:Y:S04]  /*8bac0*/  @P0 STG.E.U16 [R58.64], R12 ;  /* 0x0000000c3a000986 */ /* 0x0001e8000c101504 */
[----:B0-----:R-:W3:Y:S01]  /*8bad0*/  LDL.LU R59, [R1+0x30c8] ;  /* 0x0030c800013b7983 */ /* 0x001ee20000300800 */
[----:B------:R-:W-:Y:S02]  /*8bae0*/  IADD3 R0, R0, c[0x0][0x198], RZ ;  /* 0x0000660000007a10 */ /* 0x000fe40007ffe0ff */
[----:B--2---:R-:W-:Y:S02]  /*8baf0*/  PRMT R4, R18, 0x7632, R4 ;  /* 0x0000763212047816 */ /* 0x004fe40000000004 */
[----:B---3--:R-:W-:-:S04]  /*8bb00*/  ISETP.GE.AND P0, PT, R59, c[0x0][0x17c], PT ;  /* 0x00005f003b007a0c */ /* 0x008fc80003f06270 */
[----:B------:R-:W-:Y:S02]  /*8bb10*/  ISETP.LT.AND P2, PT, R35, c[0x0][0x178], !P0 ;  /* 0x00005e0023007a0c */ /* 0x000fe40004741270 */
[----:B------:R-:W-:Y:S01]  /*8bb20*/  ISETP.LT.AND P1, PT, R43, c[0x0][0x178], !P0 ;  /* 0x00005e002b007a0c */ /* 0x000fe20004721270 */
[----:B------:R-:W-:-:S10]  /*8bb30*/  IMAD.WIDE R58, R0, 0x2, R56 ;  /* 0x00000002003a7825 */ /* 0x000fd400078e0238 */
[----:B------:R0:W-:Y:S01]  /*8bb40*/  @P2 STG.E.U16 [R58.64], R18 ;  /* 0x000000123a002986 */ /* 0x0001e2000c101504 */
[----:B------:R-:W-:Y:S01]  /*8bb50*/  ISETP.LT.AND P2, PT, R42, c[0x0][0x178], !P0 ;  /* 0x00005e002a007a0c */ /* 0x000fe20004741270 */
[C---:B0-----:R-:W-:Y:S02]  /*8bb60*/  IMAD.WIDE R58, R0.reuse, 0x2, R54 ;  /* 0x00000002003a7825 */ /* 0x041fe400078e0236 */
[----:B------:R-:W2:Y:S04]  /*8bb70*/  LDL.LU R18, [R1+0x6c0] ;  /* 0x0006c00001127983 */ /* 0x000ea80000300800 */
[----:B------:R0:W-:Y:S01]  /*8bb80*/  @P1 STG.E.U16 [R58.64], R19 ;  /* 0x000000133a001986 */ /* 0x0001e2000c101504 */
[----:B------:R-:W-:Y:S01]  /*8bb90*/  ISETP.LT.AND P1, PT, R39, c[0x0][0x178], !P0 ;  /* 0x00005e0027007a0c */ /* 0x000fe20004721270 */
[----:B0-----:R-:W-:-:S05]  /*8bba0*/  IMAD.WIDE R58, R0, 0x2, R2 ;  /* 0x00000002003a7825 */ /* 0x001fca00078e0202 */
[----:B----4-:R0:W-:Y:S01]  /*8bbb0*/  @P2 STG.E.U16 [R58.64], R15 ;  /* 0x0000000f3a002986 */ /* 0x0101e2000c101504 */
[----:B------:R-:W-:Y:S01]  /*8bbc0*/  ISETP.LT.AND P2, PT, R41, c[0x0][0x178], !P0 ;  /* 0x00005e0029007a0c */ /* 0x000fe20004741270 */
[----:B0-----:R-:W-:-:S05]  /*8bbd0*/  IMAD.WIDE R58, R0, 0x2, R52 ;  /* 0x00000002003a7825 */ /* 0x001fca00078e0234 */
[----:B------:R0:W-:Y:S01]  /*8bbe0*/  @P1 STG.E.U16 [R58.64], R7 ;  /* 0x000000073a001986 */ /* 0x0001e2000c101504 */
[----:B------:R-:W-:Y:S01]  /*8bbf0*/  ISETP.LT.AND P1, PT, R40, c[0x0][0x178], !P0 ;  /* 0x00005e0028007a0c */ /* 0x000fe20004721270 */
[----:B0-----:R-:W-:-:S05]  /*8bc00*/  IMAD.WIDE R58, R0, 0x2, R50 ;  /* 0x00000002003a7825 */ /* 0x001fca00078e0232 */
[----:B------:R0:W-:Y:S01]  /*8bc10*/  @P2 STG.E.U16 [R58.64], R10 ;  /* 0x0000000a3a002986 */ /* 0x0001e2000c101504 */
[----:B------:R-:W-:Y:S01]  /*8bc20*/  ISETP.LT.AND P2, PT, R47, c[0x0][0x178], !P0 ;  /* 0x00005e002f007a0c */ /* 0x000fe20004741270 */
[----:B0-----:R-:W-:-:S05]  /*8bc30*/  IMAD.WIDE R58, R0, 0x2, R48 ;  /* 0x00000002003a7825 */ /* 0x001fca00078e0230 */
[----:B------:R0:W-:Y:S01]  /*8bc40*/  @P1 STG.E.U16 [R58.64], R29 ;  /* 0x0000001d3a001986 */ /* 0x0001e2000c101504 */
[----:B------:R-:W-:Y:S02]  /*8bc50*/  ISETP.LT.AND P1, PT, R46, c[0x0][0x178], !P0 ;  /* 0x00005e002e007a0c */ /* 0x000fe40004721270 */
[----:B------:R-:W-:Y:S01]  /*8bc60*/  ISETP.GE.AND P0, PT, R60, c[0x0][0x17c], PT ;  /* 0x00005f003c007a0c */ /* 0x000fe20003f06270 */
[----:B0-----:R-:W-:-:S05]  /*8bc70*/  IMAD.WIDE R58, R0, 0x2, R26 ;  /* 0x00000002003a7825 */ /* 0x001fca00078e021a */
[----:B------:R0:W-:Y:S02]  /*8bc80*/  @P2 STG.E.U16 [R58.64], R8 ;  /* 0x000000083a002986 */ /* 0x0001e4000c101504 */
[C---:B0-----:R-:W-:Y:S01]  /*8bc90*/  IMAD.WIDE R58, R0.reuse, 0x2, R24 ;  /* 0x00000002003a7825 */ /* 0x041fe200078e0218 */
[----:B------:R-:W-:-:S04]  /*8bca0*/  IADD3 R0, R0, c[0x0][0x198], RZ ;  /* 0x0000660000007a10 */ /* 0x000fc80007ffe0ff */
[----:B------:R0:W-:Y:S01]  /*8bcb0*/  @P1 STG.E.U16 [R58.64], R16 ;  /* 0x000000103a001986 */ /* 0x0001e2000c101504 */
[----:B------:R-:W-:Y:S01]  /*8bcc0*/  ISETP.LT.AND P1, PT, R35, c[0x0][0x178], !P0 ;  /* 0x00005e0023007a0c */ /* 0x000fe20004721270 */
[----:B0-----:R-:W-:-:S12]  /*8bcd0*/  IMAD.WIDE R58, R0, 0x2, R56 ;  /* 0x00000002003a7825 */ /* 0x001fd800078e0238 */
[----:B------:R0:W-:Y:S01]  /*8bce0*/  @P1 STG.E.U16 [R58.64], R4 ;  /* 0x000000043a001986 */ /* 0x0001e2000c101504 */
[----:B------:R-:W-:Y:S02]  /*8bcf0*/  ISETP.LT.AND P1, PT, R43, c[0x0][0x178], !P0 ;  /* 0x00005e002b007a0c */ /* 0x000fe40004721270 */
[----:B0-----:R-:W-:Y:S01]  /*8bd00*/  PRMT R4, R19, 0x7632, R4 ;  /* 0x0000763213047816 */ /* 0x001fe20000000004 */
[----:B------:R-:W-:Y:S01]  /*8bd10*/  IMAD.WIDE R58, R0, 0x2, R54 ;  /* 0x00000002003a7825 */ /* 0x000fe200078e0236 */
[----:B------:R-:W3:Y:S09]  /*8bd20*/  LDL.LU R19, [R1+0x570] ;  /* 0x0005700001137983 */ /* 0x000ef20000300800 */
[----:B------:R0:W-:Y:S02]  /*8bd30*/  @P1 STG.E.U16 [R58.64], R4 ;  /* 0x000000043a001986 */ /* 0x0001e4000c101504 */
[----:B0-----:R-:W-:-:S02]  /*8bd40*/  PRMT R4, R15, 0x7632, R4 ;  /* 0x000076320f047816 */ /* 0x001fc40000000004 */
[----:B------:R-:W4:Y:S04]  /*8bd50*/  LDL.LU R15, [R1+0x560] ;  /* 0x00056000010f7983 */ /* 0x000f280000300800 */
[----:B------:R-:W2:Y:S01]  /*8bd60*/  LDL.LU R60, [R1+0x30d0] ;  /* 0x0030d000013c7983 */ /* 0x000ea20000300800 */
[----:B------:R-:W-:Y:S01]  /*8bd70*/  ISETP.LT.AND P1, PT, R42, c[0x0][0x178], !P0 ;  /* 0x00005e002a007a0c */ /* 0x000fe20004721270 */
[----:B------:R-:W-:-:S12]  /*8bd80*/  IMAD.WIDE R58, R0, 0x2, R2 ;  /* 0x00000002003a7825 */ /* 0x000fd800078e0202 */
        /* <DEDUP_REMOVED lines=9> */
[----:B------:R-:W4:Y:S09]  /*8be20*/  LDL.LU R10, [R1+0x540] ;  /* 0x00054000010a7983 */ /* 0x000f320000300800 */
        /* <DEDUP_REMOVED lines=8> */
[----:B------:R-:W-:Y:S01]  /*8beb0*/  ISETP.LT.AND P0, PT, R46, c[0x0][0x178], !P0 ;  /* 0x00005e002e007a0c */ /* 0x000fe20004701270 */
[----:B------:R-:W4:Y:S01]  /*8bec0*/  LDL.LU R12, [R1+0x40] ;  /* 0x00004000010c7983 */ /* 0x000f220000300800 */
[----:B------:R-:W-:Y:S01]  /*8bed0*/  PRMT R16, R16, 0x7632, R16 ;  /* 0x0000763210107816 */ /* 0x000fe20000000010 */
[----:B0-----:R-:W-:-:S08]  /*8bee0*/  IMAD.WIDE R58, R0, 0x2, R26 ;  /* 0x00000002003a7825 */ /* 0x001fd000078e021a */
[----:B------:R0:W-:Y:S02]  /*8bef0*/  @P1 STG.E.U16 [R58.64], R8 ;  /* 0x000000083a001986 */ /* 0x0001e4000c101504 */
[----:B0-----:R-:W-:-:S05]  /*8bf00*/  IMAD.WIDE R58, R0, 0x2, R24 ;  /* 0x00000002003a7825 */ /* 0x001fca00078e0218 */
[----:B------:R0:W-:Y:S01]  /*8bf10*/  @P0 STG.E.U16 [R58.64], R16 ;  /* 0x000000103a000986 */ /* 0x0001e2000c101504 */
[----:B--2---:R-:W-:-:S03]  /*8bf20*/  ISETP.GE.AND P0, PT, R60, c[0x0][0x17c], PT ;  /* 0x00005f003c007a0c */ /* 0x004fc60003f06270 */
[----:B------:R-:W2:Y:S01]  /*8bf30*/  LDL.LU R60, [R1+0x30d4] ;  /* 0x0030d400013c7983 */ /* 0x000ea20000300800 */
[----:B------:R-:W-:Y:S02]  /*8bf40*/  ISETP.LT.AND P2, PT, R35, c[0x0][0x178], !P0 ;  /* 0x00005e0023007a0c */ /* 0x000fe40004741270 */
[----:B------:R-:W-:Y:S02]  /*8bf50*/  IADD3 R0, R0, c[0x0][0x198], RZ ;  /* 0x0000660000007a10 */ /* 0x000fe40007ffe0ff */
[----:B------:R-:W-:-:S03]  /*8bf60*/  ISETP.LT.AND P1, PT, R43, c[0x0][0x178], !P0 ;  /* 0x00005e002b007a0c */ /* 0x000fc60004721270 */
[----:B0-----:R-:W-:-:S06]  /*8bf70*/  IMAD.WIDE R58, R0, 0x2, R56 ;  /* 0x00000002003a7825 */ /* 0x001fcc00078e0238 */
[----:B------:R0:W-:Y:S01]  /*8bf80*/  @P2 STG.E.U16 [R58.64], R18 ;  /* 0x000000123a002986 */ /* 0x0001e2000c101504 */
[----:B------:R-:W-:Y:S01]  /*8bf90*/  ISETP.LT.AND P2, PT, R42, c[0x0][0x178], !P0 ;  /* 0x00005e002a007a0c */ /* 0x000fe20004741270 */
[----:B0-----:R-:W-:-:S05]  /*8bfa0*/  IMAD.WIDE R58, R0, 0x2, R54 ;  /* 0x00000002003a7825 */ /* 0x001fca00078e0236 */
[----:B---3--:R0:W-:Y:S01]  /*8bfb0*/  @P1 STG.E.U16 [R58.64], R19 ;  /* 0x000000133a001986 */ /* 0x0081e2000c101504 */
        /* <DEDUP_REMOVED lines=14> */
[----:B------:R0:W-:Y:S02]  /*8c0a0*/  @P2 STG.E.U16 [R58.64], R12 ;  /* 0x0000000c3a002986 */ /* 0x0001e4000c101504 */
[C---:B0-----:R-:W-:Y:S01]  /*8c0b0*/  IMAD.WIDE R58, R0.reuse, 0x2, R24 ;  /* 0x00000002003a7825 */ /* 0x041fe200078e0218 */
[----:B------:R-:W-:-:S04]  /*8c0c0*/  IADD3 R0, R0, c[0x0][0x198], RZ ;  /* 0x0000660000007a10 */ /* 0x000fc80007ffe0ff */
[----:B------:R0:W-:Y:S01]  /*8c0d0*/  @P1 STG.E.U16 [R58.64], R20 ;  /* 0x000000143a001986 */ /* 0x0001e2000c101504 */
[----:B------:R-:W-:-:S03]  /*8c0e0*/  PRMT R4, R18, 0x7632, R4 ;  /* 0x0000763212047816 */ /* 0x000fc60000000004 */
[----:B------:R-:W3:Y:S01]  /*8c0f0*/  LDL.LU R18, [R1+0x7a0] ;  /* 0x0007a00001127983 */ /* 0x000ee20000300800 */
[----:B0-----:R-:W-:Y:S01]  /*8c100*/  IMAD.WIDE R58, R0, 0x2, R56 ;  /* 0x00000002003a7825 */ /* 0x001fe200078e0238 */
[----:B--2---:R-:W-:-:S04]  /*8c110*/  ISETP.GE.AND P0, PT, R60, c[0x0][0x17c], PT ;  /* 0x00005f003c007a0c */ /* 0x004fc80003f06270 */
[----:B------:R-:W-:-:S13]  /*8c120*/  ISETP.LT.AND P1, PT, R35, c[0x0][0x178], !P0 ;  /* 0x00005e0023007a0c */ /* 0x000fda0004721270 */
[----:B------:R0:W-:Y:S01]  /*8c130*/  @P1 STG.E.U16 [R58.64], R4 ;  /* 0x000000043a001986 */ /* 0x0001e2000c101504 */
[----:B------:R-:W-:Y:S02]  /*8c140*/  ISETP.LT.AND P1, PT, R43, c[0x0][0x178], !P0 ;  /* 0x00005e002b007a0c */ /* 0x000fe40004721270 */
[----:B0-----:R-:W-:Y:S01]  /*8c150*/  PRMT R4, R19, 0x7632, R4 ;  /* 0x0000763213047816 */ /* 0x001fe20000000004 */
[----:B------:R-:W-:Y:S01]  /*8c160*/  IMAD.WIDE R58, R0, 0x2, R54 ;  /* 0x00000002003a7825 */ /* 0x000fe200078e0236 */
[----:B------:R-:W2:Y:S09]  /*8c170*/  LDL.LU R19, [R1+0x790] ;  /* 0x0007900001137983 */ /* 0x000eb20000300800 */
[----:B------:R0:W-:Y:S01]  /*8c180*/  @P1 STG.E.U16 [R58.64], R4 ;  /* 0x000000043a001986 */ /* 0x0001e2000c101504 */
[----:B------:R-:W-:-:S02]  /*8c190*/  ISETP.LT.AND P1, PT, R42, c[0x0][0x178], !P0 ;  /* 0x00005e002a007a0c */ /* 0x000fc40004721270 */
[----:B0-----:R-:W-:Y:S02]  /*8c1a0*/  PRMT R4, R15, 0x7632, R4 ;  /* 0x000076320f047816 */ /* 0x001fe40000000004 */
[----:B------:R-:W4:Y:S04]  /*8c1b0*/  LDL.LU R15, [R1+0x780] ;  /* 0x00078000010f7983 */ /* 0x000f280000300800 */
[----:B------:R-:W2:Y:S01]  /*8c1c0*/  LDL.LU R60, [R1+0x30d8] ;  /* 0x0030d800013c7983 */ /* 0x000ea20000300800 */
[----:B------:R-:W-:-:S05]  /*8c1d0*/  IMAD.WIDE R58, R0, 0x2, R2 ;  /* 0x00000002003a7825 */ /* 0x000fca00078e0202 */
[----:B------:R0:W-:Y:S01]  /*8c1e0*/  @P1 STG.E.U16 [R58.64], R4 ;  /* 0x000000043a001986 */ /* 0x0001e2000c101504 */
[----:B------:R-:W-:Y:S02]  /*8c1f0*/  ISETP.LT.AND P1, PT, R39, c[0x0][0x178], !P0 ;  /* 0x00005e0027007a0c */ /* 0x000fe40004721270 */
[----:B0-----:R-:W-:Y:S01]  /*8c200*/  PRMT R4, R7, 0x7632, R4 ;  /* 0x0000763207047816 */ /* 0x001fe20000000004 */
[----:B------:R-:W-:Y:S01]  /*8c210*/  IMAD.WIDE R58, R0, 0x2, R52 ;  /* 0x00000002003a7825 */ /* 0x000fe200078e0234 */
[----:B------:R-:W4:Y:S09]  /*8c220*/  LDL.LU R7, [R1+0x770] ;  /* 0x0007700001077983 */ /* 0x000f320000300800 */
[----:B------:R0:W-:Y:S01]  /*8c230*/  @P1 STG.E.U16 [R58.64], R4 ;  /* 0x000000043a001986 */ /* 0x0001e2000c101504 */
[----:B------:R-:W-:-:S02]  /*8c240*/  ISETP.LT.AND P1, PT, R41, c[0x0][0x178], !P0 ;  /* 0x00005e0029007a0c */ /* 0x000fc40004721270 */
[----:B0-----:R-:W-:Y:S01]  /*8c250*/  PRMT R4, R10, 0x7632, R4 ;  /* 0x000076320a047816 */ /* 0x001fe20000000004 */
[----:B------:R-:W-:Y:S01]  /*8c260*/  IMAD.WIDE R58, R0, 0x2, R50 ;  /* 0x00000002003a7825 */ /* 0x000fe200078e0232 */
[----:B------:R-:W4:Y:S09]  /*8c270*/  LDL.LU R10, [R1+0x760] ;  /* 0x00076000010a7983 */ /* 0x000f320000300800 */
[----:B------:R0:W-:Y:S01]  /*8c280*/  @P1 STG.E.U16 [R58.64], R4 ;  /* 0x000000043a001986 */ /* 0x0001e2000c101504 */
[----:B------:R-:W-:-:S02]  /*8c290*/  ISETP.LT.AND P1, PT, R40, c[0x0][0x178], !P0 ;  /* 0x00005e0028007a0c */ /* 0x000fc40004721270 */
[----:B0-----:R-:W-:Y:S02]  /*8c2a0*/  PRMT R4, R29, 0x7632, R4 ;  /* 0x000076321d047816 */ /* 0x001fe40000000004 */
[----:B------:R-:W4:Y:S01]  /*8c2b0*/  LDL.LU R29, [R1+0x80] ;  /* 0x00008000011d7983 */ /* 0x000f220000300800 */
[----:B------:R-:W-:-:S08]  /*8c2c0*/  IMAD.WIDE R58, R0, 0x2, R48 ;  /* 0x00000002003a7825 */ /* 0x000fd000078e0230 */
[----:B------:R0:W-:Y:S02]  /*8c2d0*/  @P1 STG.E.U16 [R58.64], R4 ;  /* 0x000000043a001986 */ /* 0x0001e4000c101504 */
[----:B0-----:R-:W-:Y:S02]  /*8c2e0*/  PRMT R4, R12, 0x7632, R4 ;  /* 0x000076320c047816 */ /* 0x001fe40000000004 */
[----:B------:R-:W4:Y:S01]  /*8c2f0*/  LDL.LU R12, [R1+0x30dc] ;  /* 0x0030dc00010c7983 */ /* 0x000f220000300800 */
[----:B------:R-:W-:Y:S02]  /*8c300*/  ISETP.LT.AND P1, PT, R47, c[0x0][0x178], !P0 ;  /* 0x00005e002f007a0c */ /* 0x000fe40004721270 */
[----:B------:R-:W-:Y:S01]  /*8c310*/  ISETP.LT.AND P0, PT, R46, c[0x0][0x178], !P0 ;  /* 0x00005e002e007a0c */ /* 0x000fe20004701270 */
[----:B------:R-:W-:Y:S01]  /*8c320*/  IMAD.WIDE R58, R0, 0x2, R26 ;  /* 0x00000002003a7825 */ /* 0x000fe200078e021a */
[----:B------:R-:W-:-:S09]  /*8c330*/  PRMT R20, R20, 0x7632, R20 ;  /* 0x0000763214147816 */ /* 0x000fd20000000014 */
[----:B------:R0:W-:Y:S02]  /*8c340*/  @P1 STG.E.U16 [R58.64], R4 ;  /* 0x000000043a001986 */ /* 0x0001e4000c101504 */
[----:B0-----:R-:W-:-:S05]  /*8c350*/  IMAD.WIDE R58, R0, 0x2, R24 ;  /* 0x00000002003a7825 */ /* 0x001fca00078e0218 */
[----:B------:R0:W-:Y:S01]  /*8c360*/  @P0 STG.E.U16 [R58.64], R20 ;  /* 0x000000143a000986 */ /* 0x0001e2000c101504 */
[----:B------:R-:W-:-:S05]  /*8c370*/  IADD3 R0, R0, c[0x0][0x198], RZ ;  /* 0x0000660000007a10 */ /* 0x000fca0007ffe0ff */
[----:B0-----:R-:W-:Y:S01]  /*8c380*/  IMAD.WIDE R58, R0, 0x2, R56 ;  /* 0x00000002003a7825 */ /* 0x001fe200078e0238 */
[----:B---3--:R-:W-:Y:S02]  /*8c390*/  PRMT R4, R18, 0x7632, R4 ;  /* 0x0000763212047816 */ /* 0x008fe40000000004 */
[----:B--2---:R-:W-:-:S04]  /*8c3a0*/  ISETP.GE.AND P0, PT, R60, c[0x0][0x17c], PT ;  /* 0x00005f003c007a0c */ /* 0x004fc80003f06270 */
[----:B------:R-:W-:Y:S02]  /*8c3b0*/  ISETP.LT.AND P2, PT, R35, c[0x0][0x178], !P0 ;  /* 0x00005e0023007a0c */ /* 0x000fe40004741270 */
[----:B------:R-:W-:-:S11]  /*8c3c0*/  ISETP.LT.AND P1, PT, R43, c[0x0][0x178], !P0 ;  /* 0x00005e002b007a0c */ /* 0x000fd60004721270 */
        /* <DEDUP_REMOVED lines=36> */
[----:B------:R0:W-:Y:S02]  /*8c610*/  @P1 STG.E.U16 [R58.64], R4 ;  /* 0x000000043a001986 */ /* 0x0001e4000c101504 */
[----:B0-----:R-:W-:-:S02]  /*8c620*/  PRMT R4, R7, 0x7632, R4 ;  /* 0x0000763207047816 */ /* 0x001fc40000000004 */
[----:B------:R-:W3:Y:S04]  /*8c630*/  LDL.LU R7, [R1+0x2f4] ;  /* 0x0002f40001077983 */ /* 0x000ee80000300800 */
[----:B------:R-:W3:Y:S01]  /*8c640*/  LDL.LU R12, [R1+0x30e0] ;  /* 0x0030e000010c7983 */ /* 0x000ee20000300800 */
[----:B------:R-:W-:Y:S01]  /*8c650*/  ISETP.LT.AND P1, PT, R39, c[0x0][0x178], !P0 ;  /* 0x00005e0027007a0c */ /* 0x000fe20004721270 */
[----:B------:R-:W-:-:S12]  /*8c660*/  IMAD.WIDE R58, R0, 0x2, R52 ;  /* 0x00000002003a7825 */ /* 0x000fd800078e0234 */
        /* <DEDUP_REMOVED lines=8> */
[----:B------:R-:W-:-:S10]  /*8c6f0*/  IMAD.WIDE R58, R0, 0x2, R48 ;  /* 0x00000002003a7825 */ /* 0x000fd400078e0230 */
[----:B------:R0:W-:Y:S02]  /*8c700*/  @P1 STG.E.U16 [R58.64], R4 ;  /* 0x000000043a001986 */ /* 0x0001e4000c101504 */
[----:B0-----:R-:W-:Y:S02]  /*8c710*/  PRMT R4, R61, 0x7632, R4 ;  /* 0x000076323d047816 */ /* 0x001fe40000000004 */
[----:B------:R-:W4:Y:S04]  /*8c720*/  LDL.LU R61, [R1+0x3324] ;  /* 0x00332400013d7983 */ /* 0x000f280000300800 */
[----:B------:R-:W4:Y:S01]  /*8c730*/  LDL.LU R29, [R1+0x30e4] ;  /* 0x0030e400011d7983 */ /* 0x000f220000300800 */
[----:B------:R-:W-:Y:S01]  /*8c740*/  ISETP.LT.AND P1, PT, R47, c[0x0][0x178], !P0 ;  /* 0x00005e002f007a0c */ /* 0x000fe20004721270 */
[----:B------:R-:W-:-:S12]  /*8c750*/  IMAD.WIDE R58, R0, 0x2, R26 ;  /* 0x00000002003a7825 */ /* 0x000fd800078e021a */
[----:B------:R0:W-:Y:S02]  /*8c760*/  @P1 STG.E.U16 [R58.64], R4 ;  /* 0x000000043a001986 */ /* 0x0001e4000c101504 */
[----:B0-----:R-:W-:Y:S02]  /*8c770*/  PRMT R4, R14, 0x7632, R4 ;  /* 0x000076320e047816 */ /* 0x001fe40000000004 */
[----:B------:R-:W4:Y:S01]  /*8c780*/  LDL.LU R14, [R1+0x30e8] ;  /* 0x0030e800010e7983 */ /* 0x000f220000300800 */
[----:B------:R-:W-:Y:S01]  /*8c790*/  ISETP.LT.AND P0, PT, R46, c[0x0][0x178], !P0 ;  /* 0x00005e002e007a0c */ /* 0x000fe20004701270 */
[C---:B------:R-:W-:Y:S01]  /*8c7a0*/  IMAD.WIDE R58, R0.reuse, 0x2, R24 ;  /* 0x00000002003a7825 */ /* 0x040fe200078e0218 */
[----:B------:R-:W-:-:S11]  /*8c7b0*/  IADD3 R0, R0, c[0x0][0x198], RZ ;  /* 0x0000660000007a10 */ /* 0x000fd60007ffe0ff */
[----:B------:R0:W-:Y:S02]  /*8c7c0*/  @P0 STG.E.U16 [R58.64], R4 ;  /* 0x000000043a000986 */ /* 0x0001e4000c101504 */
[----:B0-----:R-:W-:Y:S01]  /*8c7d0*/  IMAD.WIDE R58, R0, 0x2, R56 ;  /* 0x00000002003a7825 */ /* 0x001fe200078e0238 */
[----:B--2---:R-:W-:Y:S02]  /*8c7e0*/  PRMT R4, R18, 0x7632, R4 ;  /* 0x0000763212047816 */ /* 0x004fe40000000004 */
[----:B---3--:R-:W-:Y:S02]  /*8c7f0*/  ISETP.GE.AND P0, PT, R12, c[0x0][0x17c], PT ;  /* 0x00005f000c007a0c */ /* 0x008fe40003f06270 */
[----:B------:R-:W2:Y:S02]  /*8c800*/  LDL.LU R12, [R1+0x30ec] ;  /* 0x0030ec00010c7983 */ /* 0x000ea40000300800 */
[----:B------:R-:W-:Y:S02]  /*8c810*/  ISETP.LT.AND P1, PT, R35, c[0x0][0x178], !P0 ;  /* 0x00005e0023007a0c */ /* 0x000fe40004721270 */
[----:B------:R-:W-:-:S11]  /*8c820*/  ISETP.LT.AND P2, PT, R43, c[0x0][0x178], !P0 ;  /* 0x00005e002b007a0c */ /* 0x000fd60004741270 */
[----:B------:R0:W-:Y:S01]  /*8c830*/  @P1 STG.E.U16 [R58.64], R18 ;  /* 0x000000123a001986 */ /* 0x0001e2000c101504 */
[----:B------:R-:W-:Y:S01]  /*8c840*/  ISETP.LT.AND P1, PT, R42, c[0x0][0x178], !P0 ;  /* 0x00005e002a007a0c */ /* 0x000fe20004721270 */
[----:B0-----:R-:W-:-:S05]  /*8c850*/  IMAD.WIDE R58, R0, 0x2, R54 ;  /* 0x00000002003a7825 */ /* 0x001fca00078e0236 */
        /* <DEDUP_REMOVED lines=10> */
[----:B------:R-:W-:Y:S02]  /*8c900*/  ISETP.LT.AND P1, PT, R47, c[0x0][0x178], !P0 ;  /* 0x00005e002f007a0c */ /* 0x000fe40004721270 */
[----:B------:R-:W-:Y:S01]  /*8c910*/  ISETP.LT.AND P0, PT, R46, c[0x0][0x178], !P0 ;  /* 0x00005e002e007a0c */ /* 0x000fe20004701270 */
[----:B0-----:R-:W-:Y:S01]  /*8c920*/  IMAD.WIDE R58, R0, 0x2, R48 ;  /* 0x00000002003a7825 */ /* 0x001fe200078e0230 */
[----:B------:R-:W-:-:S04]  /*8c930*/  ISETP.GE.AND P4, PT, R29, c[0x0][0x17c], PT ;  /* 0x00005f001d007a0c */ /* 0x000fc80003f86270 */
[----:B------:R0:W-:Y:S02]  /*8c940*/  @P2 STG.E.U16 [R58.64], R61 ;  /* 0x0000003d3a002986 */ /* 0x0001e4000c101504 */
[----:B0-----:R-:W-:-:S05]  /*8c950*/  IMAD.WIDE R58, R0, 0x2, R26 ;  /* 0x00000002003a7825 */ /* 0x001fca00078e021a */
[----:B------:R0:W-:Y:S01]  /*8c960*/  @P1 STG.E.U16 [R58.64], R5 ;  /* 0x000000053a001986 */ /* 0x0001e2000c101504 */
[----:B------:R-:W-:Y:S01]  /*8c970*/  ISETP.LT.AND P1, PT, R35, c[0x0][0x178], !P4 ;  /* 0x00005e0023007a0c */ /* 0x000fe20006721270 */
[C---:B0-----:R-:W-:Y:S01]  /*8c980*/  IMAD.WIDE R58, R0.reuse, 0x2, R24 ;  /* 0x00000002003a7825 */ /* 0x041fe200078e0218 */
[----:B------:R-:W-:-:S04]  /*8c990*/  IADD3 R0, R0, c[0x0][0x198], RZ ;  /* 0x0000660000007a10 */ /* 0x000fc80007ffe0ff */
[----:B------:R0:W-:Y:S01]  /*8c9a0*/  @P0 STG.E.U16 [R58.64], R13 ;  /* 0x0000000d3a000986 */ /* 0x0001e2000c101504 */
[----:B------:R-:W-:Y:S02]  /*8c9b0*/  ISETP.LT.AND P0, PT, R43, c[0x0][0x178], !P4 ;  /* 0x00005e002b007a0c */ /* 0x000fe40006701270 */
[----:B------:R-:W-:Y:S01]  /*8c9c0*/  ISETP.LT.AND P3, PT, R42, c[0x0][0x178], !P4 ;  /* 0x00005e002a007a0c */ /* 0x000fe20006761270 */
[----:B0-----:R-:W-:Y:S01]  /*8c9d0*/  IMAD.WIDE R58, R0, 0x2, R56 ;  /* 0x00000002003a7825 */ /* 0x001fe200078e0238 */
[----:B------:R-:W-:-:S04]  /*8c9e0*/  ISETP.LT.AND P6, PT, R39, c[0x0][0x178], !P4 ;  /* 0x00005e0027007a0c */ /* 0x000fc800067c1270 */
[----:B------:R0:W-:Y:S01]  /*8c9f0*/  @P1 STG.E.U16 [R58.64], R4 ;  /* 0x000000043a001986 */ /* 0x0001e2000c101504 */
[----:B------:R-:W-:Y:S02]  /*8ca00*/  ISETP.LT.AND P2, PT, R41, c[0x0][0x178], !P4 ;  /* 0x00005e0029007a0c */ /* 0x000fe40006741270 */
[----:B------:R-:W-:Y:S02]  /*8ca10*/  ISETP.LT.AND P5, PT, R40, c[0x0][0x178], !P4 ;  /* 0x00005e0028007a0c */ /* 0x000fe400067a1270 */
[----:B------:R-:W-:Y:S02]  /*8ca20*/  PRMT R5, R15, 0x7632, R5 ;  /* 0x000076320f057816 */ /* 0x000fe40000000005 */
[----:B0-----:R-:W-:Y:S01]  /*8ca30*/  PRMT R4, R19, 0x7632, R4 ;  /* 0x0000763213047816 */ /* 0x001fe20000000004 */
[----:B------:R-:W-:-:S05]  /*8ca40*/  IMAD.WIDE R58, R0, 0x2, R54 ;  /* 0x00000002003a7825 */ /* 0x000fca00078e0236 */
[----:B------:R0:W-:Y:S01]  /*8ca50*/  @P0 STG.E.U16 [R58.64], R4 ;  /* 0x000000043a000986 */ /* 0x0001e2000c101504 */
[----:B------:R-:W-:Y:S01]  /*8ca60*/  PRMT R8, R7, 0x7632, R8 ;  /* 0x0000763207087816 */ /* 0x000fe20000000008 */
[----:B------:R-:W-:Y:S01]  /*8ca70*/  IMAD.WIDE R18, R0, 0x2, R52 ;  /* 0x0000000200127825 */ /* 0x000fe200078e0234 */
[----:B------:R-:W-:Y:S02]  /*8ca80*/  ISETP.GE.AND P0, PT, R14, c[0x0][0x17c], PT ;  /* 0x00005f000e007a0c */ /* 0x000fe40003f06270 */
[----:B------:R-:W3:Y:S04]  /*8ca90*/  LDL.LU R14, [R1+0x374] ;  /* 0x00037400010e7983 */ /* 0x000ee80000300800 */
[----:B------:R-:W4:Y:S01]  /*8caa0*/  LDL.LU R7, [R1+0x364] ;  /* 0x0003640001077983 */ /* 0x000f220000300800 */
[----:B0-----:R-:W-:Y:S01]  /*8cab0*/  IMAD.WIDE R58, R0, 0x2, R2 ;  /* 0x00000002003a7825 */ /* 0x001fe200078e0202 */
[----:B------:R-:W-:-:S04]  /*8cac0*/  PRMT R4, R61, 0x7632, R4 ;  /* 0x000076323d047816 */ /* 0x000fc80000000004 */
[----:B------:R0:W-:Y:S01]  /*8cad0*/  @P3 STG.E.U16 [R58.64], R5 ;  /* 0x000000053a003986 */ /* 0x0001e2000c101504 */
[----:B------:R-:W-:-:S03]  /*8cae0*/  IMAD.WIDE R60, R0, 0x2, R48 ;  /* 0x00000002003c7825 */ /* 0x000fc600078e0230 */
[----:B------:R1:W-:Y:S01]  /*8caf0*/  @P6 STG.E.U16 [R18.64], R8 ;  /* 0x0000000812006986 */ /* 0x0003e2000c101504 */
[----:B0-----:R-:W-:Y:S01]  /*8cb00*/  PRMT R5, R10, 0x7632, R5 ;  /* 0x000076320a057816 */ /* 0x001fe20000000005 */
[C---:B------:R-:W-:Y:S02]  /*8cb10*/  IMAD.WIDE R58, R0.reuse, 0x2, R50 ;  /* 0x00000002003a7825 */ /* 0x040fe400078e0232 */
[----:B------:R-:W4:Y:S04]  /*8cb20*/  LDL.LU R10, [R1+0x354] ;  /* 0x00035400010a7983 */ /* 0x000f280000300800 */
[----:B-1----:R-:W4:Y:S04]  /*8cb30*/  LDL.LU R18, [R1+0x3320] ;  /* 0x0033200001127983 */ /* 0x002f280000300800 */
[----:B------:R-:W4:Y:S04]  /*8cb40*/  LDL.LU R29, [R1+0x344] ;  /* 0x00034400011d7983 */ /* 0x000f280000300800 */
[----:B------:R0:W-:Y:S04]  /*8cb50*/  @P2 STG.E.U16 [R58.64], R5 ;  /* 0x000000053a002986 */ /* 0x0001e8000c101504 */
[----:B------:R-:W4:Y:S04]  /*8cb60*/  LDL.LU R19, [R1+0x34] ;  /* 0x0000340001137983 */ /* 0x000f280000300800 */
[----:B------:R1:W-:Y:S04]  /*8cb70*/  @P5 STG.E.U16 [R60.64], R4 ;  /* 0x000000043c005986 */ /* 0x0003e8000c101504 */
[----:B------:R-:W4:Y:S01]  /*8cb80*/  LDL.LU R15, [R1+0x14] ;  /* 0x00001400010f7983 */ /* 0x000f220000300800 */
[C---:B0-----:R-:W-:Y:S01]  /*8cb90*/  IMAD.WIDE R58, R0.reuse, 0x2, R26 ;  /* 0x00000002003a7825 */ /* 0x041fe200078e021a */
[----:B-1----:R-:W-:-:S03]  /*8cba0*/  IADD3 R4, R0, c[0x0][0x198], RZ ;  /* 0x0000660000047a10 */ /* 0x002fc60007ffe0ff */
[----:B------:R-:W-:Y:S02]  /*8cbb0*/  IMAD.WIDE R60, R0, 0x2, R24 ;  /* 0x00000002003c7825 */ /* 0x000fe400078e0218 */
[----:B------:R-:W4:Y:S01]  /*8cbc0*/  LDL.LU R0, [R1+0x30f0] ;  /* 0x0030f00001007983 */ /* 0x000f220000300800 */
[----:B------:R-:W-:Y:S02]  /*8cbd0*/  ISETP.LT.AND P3, PT, R47, c[0x0][0x178], !P4 ;  /* 0x00005e002f007a0c */ /* 0x000fe40006761270 */
[----:B------:R-:W-:Y:S02]  /*8cbe0*/  ISETP.LT.AND P4, PT, R46, c[0x0][0x178], !P4 ;  /* 0x00005e002e007a0c */ /* 0x000fe40006781270 */
[----:B------:R-:W-:Y:S02]  /*8cbf0*/  PRMT R5, R5, 0x7632, R5 ;  /* 0x0000763205057816 */ /* 0x000fe40000000005 */
[----:B------:R-:W-:-:S07]  /*8cc00*/  PRMT R8, R13, 0x7632, R8 ;  /* 0x000076320d087816 */ /* 0x000fce0000000008 */
[----:B------:R0:W-:Y:S04]  /*8cc10*/  @P3 STG.E.U16 [R58.64], R5 ;  /* 0x000000053a003986 */ /* 0x0001e8000c101504 */
[----:B------:R1:W-:Y:S01]  /*8cc20*/  @P4 STG.E.U16 [R60.64], R8 ;  /* 0x000000083c004986 */ /* 0x0003e2000c101504 */
[----:B0-----:R-:W-:-:S04]  /*8cc30*/  IMAD.WIDE R58, R4, 0x2, R54 ;  /* 0x00000002043a7825 */ /* 0x001fc800078e0236 */
[----:B-1----:R-:W-:Y:S01]  /*8cc40*/  IMAD.WIDE R60, R4, 0x2, R50 ;  /* 0x00000002043c7825 */ /* 0x002fe200078e0232 */
[----:B--2---:R-:W-:-:S04]  /*8cc50*/  ISETP.GE.AND P1, PT, R12, c[0x0][0x17c], PT ;  /* 0x00005f000c007a0c */ /* 0x004fc80003f26270 */
[----:B------:R-:W-:Y:S02]  /*8cc60*/  ISETP.LT.AND P6, PT, R35, c[0x0][0x178], !P1 ;  /* 0x00005e0023007a0c */ /* 0x000fe40004fc1270 */
[----:B------:R-:W-:Y:S02]  /*8cc70*/  ISETP.LT.AND P5, PT, R43, c[0x0][0x178], !P1 ;  /* 0x00005e002b007a0c */ /* 0x000fe40004fa1270 */
[----:B------:R-:W-:Y:S01]  /*8cc80*/  ISETP.LT.AND P2, PT, R42, c[0x0][0x178], !P1 ;  /* 0x00005e002a007a0c */ /* 0x000fe20004f41270 */
[----:B------:R-:W-:Y:S01]  /*8cc90*/  IMAD.WIDE R12, R4, 0x2, R56 ;  /* 0x00000002040c7825 */ /* 0x000fe200078e0238 */
[----:B------:R-:W-:Y:S02]  /*8cca0*/  ISETP.LT.AND P3, PT, R39, c[0x0][0x178], !P1 ;  /* 0x00005e0027007a0c */ /* 0x000fe40004f61270 */
[----:B------:R-:W-:-:S05]  /*8ccb0*/  ISETP.LT.AND P4, PT, R41, c[0x0][0x178], !P1 ;  /* 0x00005e0029007a0c */ /* 0x000fca0004f81270 */
[----:B---3--:R0:W-:Y:S01]  /*8ccc0*/  @P6 STG.E.U16 [R12.64], R14 ;  /* 0x0000000e0c006986 */ /* 0x0081e2000c101504 */
[----:B------:R-:W-:-:S03]  /*8ccd0*/  ISETP.LT.AND P6, PT, R40, c[0x0][0x178], !P1 ;  /* 0x00005e0028007a0c */ /* 0x000fc60004fc1270 */
[----:B----4-:R1:W-:Y:S01]  /*8cce0*/  @P5 STG.E.U16 [R58.64], R7 ;  /* 0x000000073a005986 */ /* 0x0103e2000c101504 */
[----:B------:R-:W-:Y:S02]  /*8ccf0*/  ISETP.LT.AND P5, PT, R47, c[0x0][0x178], !P1 ;  /* 0x00005e002f007a0c */ /* 0x000fe40004fa1270 */
[----:B------:R-:W-:Y:S01]  /*8cd00*/  ISETP.LT.AND P1, PT, R46, c[0x0][0x178], !P1 ;  /* 0x00005e002e007a0c */ /* 0x000fe20004f21270 */
[----:B0-----:R-:W-:-:S04]  /*8cd10*/  IMAD.WIDE R12, R4, 0x2, R2 ;  /* 0x00000002040c7825 */ /* 0x001fc800078e0202 */
[C---:B-1----:R-:W-:Y:S01]  /*8cd20*/  IMAD.WIDE R58, R4.reuse, 0x2, R52 ;  /* 0x00000002043a7825 */ /* 0x042fe200078e0234 */
[----:B------:R0:W-:Y:S04]  /*8cd30*/  @P2 STG.E.U16 [R12.64], R10 ;  /* 0x0000000a0c002986 */ /* 0x0001e8000c101504 */
[----:B------:R1:W-:Y:S01]  /*8cd40*/  @P3 STG.E.U16 [R58.64], R29 ;  /* 0x0000001d3a003986 */ /* 0x0003e2000c101504 */
[----:B0-----:R-:W-:-:S03]  /*8cd50*/  IMAD.WIDE R12, R4, 0x2, R48 ;  /* 0x00000002040c7825 */ /* 0x001fc600078e0230 */
[----:B------:R-:W-:Y:S01]  /*8cd60*/  @P4 STG.E.U16 [R60.64], R19 ;  /* 0x000000133c004986 */ /* 0x000fe2000c101504 */
[----:B-1----:R-:W-:-:S03]  /*8cd70*/  IMAD.WIDE R58, R4, 0x2, R26 ;  /* 0x00000002043a7825 */ /* 0x002fc600078e021a */
[----:B------:R0:W-:Y:S01]  /*8cd80*/  @P6 STG.E.U16 [R12.64], R15 ;  /* 0x0000000f0c006986 */ /* 0x0001e2000c101504 */
[----:B------:R-:W-:Y:S02]  /*8cd90*/  ISETP.GE.AND P2, PT, R0, c[0x0][0x17c], PT ;  /* 0x00005f0000007a0c */ /* 0x000fe40003f46270 */
[C---:B------:R-:W-:Y:S02]  /*8cda0*/  IADD3 R0, R4.reuse, c[0x0][0x198], RZ ;  /* 0x0000660004007a10 */ /* 0x040fe40007ffe0ff */
[----:B------:R-:W-:Y:S01]  /*8cdb0*/  ISETP.LT.AND P3, PT, R35, c[0x0][0x178], !P2 ;  /* 0x00005e0023007a0c */ /* 0x000fe20005761270 */
[----:B------:R-:W-:Y:S01]  /*8cdc0*/  IMAD.WIDE R4, R4, 0x2, R24 ;  /* 0x0000000204047825 */ /* 0x000fe200078e0218 */
[----:B------:R1:W-:Y:S01]  /*8cdd0*/  @P5 STG.E.U16 [R58.64], R9 ;  /* 0x000000093a005986 */ /* 0x0003e2000c101504 */
[----:B------:R-:W-:Y:S02]  /*8cde0*/  ISETP.LT.AND P6, PT, R43, c[0x0][0x178], !P2 ;  /* 0x00005e002b007a0c */ /* 0x000fe400057c1270 */
[----:B------:R-:W-:Y:S01]  /*8cdf0*/  ISETP.LT.AND P5, PT, R42, c[0x0][0x178], !P2 ;  /* 0x00005e002a007a0c */ /* 0x000fe200057a1270 */
[----:B------:R2:W-:Y:S01]  /*8ce00*/  @P1 STG.E.U16 [R4.64], R17 ;  /* 0x0000001104001986 */ /* 0x0005e2000c101504 */
[----:B------:R-:W-:Y:S01]  /*8ce10*/  ISETP.LT.AND P4, PT, R39, c[0x0][0x178], !P2 ;  /* 0x00005e0027007a0c */ /* 0x000fe20005781270 */
[----:B0-----:R-:W-:Y:S01]  /*8ce20*/  IMAD.WIDE R12, R0, 0x2, R56 ;  /* 0x00000002000c7825 */ /* 0x001fe200078e0238 */
[----:B------:R-:W-:-:S02]  /*8ce30*/  PRMT R8, R14, 0x7632, R8 ;  /* 0x000076320e087816 */ /* 0x000fc40000000008 */
[----:B------:R-:W-:Y:S02]  /*8ce40*/  ISETP.LT.AND P1, PT, R41, c[0x0][0x178], !P2 ;  /* 0x00005e0029007a0c */ /* 0x000fe40005721270 */
[----:B------:R-:W-:Y:S01]  /*8ce50*/  PRMT R16, R10, 0x7632, R16 ;  /* 0x000076320a107816 */ /* 0x000fe20000000010 */
[----:B------:R0:W-:Y:S01]  /*8ce60*/  @P3 STG.E.U16 [R12.64], R8 ;  /* 0x000000080c003986 */ /* 0x0001e2000c101504 */
[----:B-1----:R-:W-:Y:S01]  /*8ce70*/  PRMT R9, R29, 0x7632, R9 ;  /* 0x000076321d097816 */ /* 0x002fe20000000009 */
[C---:B------:R-:W-:Y:S01]  /*8ce80*/  IMAD.WIDE R58, R0.reuse, 0x2, R52 ;  /* 0x00000002003a7825 */ /* 0x040fe200078e0234 */
[----:B--2---:R-:W-:Y:S01]  /*8ce90*/  PRMT R17, R7, 0x7632, R17 ;  /* 0x0000763207117816 */ /* 0x004fe20000000011 */
[----:B------:R-:W2:Y:S02]  /*8cea0*/  LDL.LU R14, [R1+0x331c] ;  /* 0x00331c00010e7983 */ /* 0x000ea40000300800 */
[----:B------:R-:W-:-:S04]  /*8ceb0*/  IMAD.WIDE R4, R0, 0x2, R54 ;  /* 0x0000000200047825 */ /* 0x000fc800078e0236 */
[----:B------:R-:W-:Y:S01]  /*8cec0*/  IMAD.WIDE R60, R0, 0x2, R50 ;  /* 0x00000002003c7825 */ /* 0x000fe200078e0232 */
[----:B0-----:R-:W-:-:S03]  /*8ced0*/  PRMT R8, R19, 0x7632, R8 ;  /* 0x0000763213087816 */ /* 0x001fc60000000008 */
[----:B------:R-:W-:Y:S01]  /*8cee0*/  IMAD.WIDE R12, R0, 0x2, R2 ;  /* 0x00000002000c7825 */ /* 0x000fe200078e0202 */
[----:B------:R-:W-:Y:S01]  /*8cef0*/  @P6 STG.E.U16 [R4.64], R17 ;  /* 0x0000001104006986 */ /* 0x000fe2000c101504 */
[----:B------:R-:W-:-:S03]  /*8cf00*/  ISETP.LT.AND P3, PT, R40, c[0x0][0x178], !P2 ;  /* 0x00005e0028007a0c */ /* 0x000fc60005761270 */
[----:B------:R0:W-:Y:S04]  /*8cf10*/  @P5 STG.E.U16 [R12.64], R16 ;  /* 0x000000100c005986 */ /* 0x0001e8000c101504 */
[----:B------:R-:W-:Y:S04]  /*8cf20*/  @P4 STG.E.U16 [R58.64], R9 ;  /* 0x000000093a004986 */ /* 0x000fe8000c101504 */
[----:B------:R1:W-:Y:S01]  /*8cf30*/  @P1 STG.E.U16 [R60.64], R8 ;  /* 0x000000083c001986 */ /* 0x0003e2000c101504 */
[----:B------:R-:W-:-:S03]  /*8cf40*/  ISETP.LT.AND P1, PT, R47, c[0x0][0x178], !P2 ;  /* 0x00005e002f007a0c */ /* 0x000fc60005721270 */
[----:B------:R-:W3:Y:S01]  /*8cf50*/  LDL.LU R7, [R1+0x3318] ;  /* 0x0033180001077983 */ /* 0x000ee20000300800 */
[----:B------:R-:W-:Y:S01]  /*8cf60*/  PRMT R20, R15, 0x7632, R20 ;  /* 0x000076320f147816 */ /* 0x000fe20000000014 */
[C---:B0-----:R-:W-:Y:S01]  /*8cf70*/  IMAD.WIDE R12, R0.reuse, 0x2, R48 ;  /* 0x00000002000c7825 */ /* 0x041fe200078e0230 */
[----:B------:R-:W-:Y:S01]  /*8cf80*/  PRMT R16, R9, 0x7632, R16 ;  /* 0x0000763209107816 */ /* 0x000fe20000000010 */
[----:B------:R-:W4:Y:S04]  /*8cf90*/  LDL.LU R10, [R1+0x3314] ;  /* 0x00331400010a7983 */ /* 0x000f280000300800 */
[----:B------:R-:W2:Y:S01]  /*8cfa0*/  LDL.LU R29, [R1+0x554] ;  /* 0x00055400011d7983 */ /* 0x000ea20000300800 */
[----:B-1----:R-:W-:-:S03]  /*8cfb0*/  IMAD.WIDE R8, R0, 0x2, R26 ;  /* 0x0000000200087825 */ /* 0x002fc600078e021a */
[----:B------:R-:W2:Y:S04]  /*8cfc0*/  LDL.LU R59, [R1+0x564] ;  /* 0x00056400013b7983 */ /* 0x000ea80000300800 */
[----:B------:R-:W2:Y:S04]  /*8cfd0*/  LDL.LU R60, [R1+0x6c4] ;  /* 0x0006c400013c7983 */ /* 0x000ea80000300800 */
[----:B------:R-:W3:Y:S04]  /*8cfe0*/  LDL.LU R61, [R1+0x574] ;  /* 0x00057400013d7983 */ /* 0x000ee80000300800 */
[----:B------:R-:W4:Y:S04]  /*8cff0*/  LDL.LU R19, [R1+0x544] ;  /* 0x0005440001137983 */ /* 0x000f280000300800 */
[----:B------:R-:W4:Y:S04]  /*8d000*/  LDL.LU R15, [R1+0x54] ;  /* 0x00005400010f7983 */ /* 0x000f280000300800 */
[----:B------:R0:W-:Y:S04]  /*8d010*/  @P3 STG.E.U16 [R12.64], R20 ;  /* 0x000000140c003986 */ /* 0x0001e8000c101504 */
[----:B------:R1:W-:Y:S04]  /*8d020*/  @P1 STG.E.U16 [R8.64], R16 ;  /* 0x0000001008001986 */ /* 0x0003e8000c101504 */
[----:B0-----:R-:W4:Y:S04]  /*8d030*/  LDL.LU R20, [R1+0x30f8] ;  /* 0x0030f80001147983 */ /* 0x001f280000300800 */
[----:B-1----:R-:W4:Y:S01]  /*8d040*/  LDL.LU R16, [R1+0x30f4] ;  /* 0x0030f40001107983 */ /* 0x002f220000300800 */
[----:B------:R-:W-:-:S02]  /*8d050*/  ISETP.LT.AND P2, PT, R46, c[0x0][0x178], !P2 ;  /* 0x00005e002e007a0c */ /* 0x000fc40005741270 */
[----:B------:R-:W-:Y:S01]  /*8d060*/  ISETP.LT.AND P5, PT, R35, c[0x0][0x178], !P0 ;  /* 0x00005e0023007a0c */ /* 0x000fe200047a1270 */
[C---:B------:R-:W-:Y:S01]  /*8d070*/  IMAD.WIDE R4, R0.reuse, 0x2, R24 ;  /* 0x0000000200047825 */ /* 0x040fe200078e0218 */
[----:B------:R-:W-:Y:S02]  /*8d080*/  ISETP.LT.AND P4, PT, R43, c[0x0][0x178], !P0 ;  /* 0x00005e002b007a0c */ /* 0x000fe40004781270 */
[----:B------:R-:W-:Y:S02]  /*8d090*/  PRMT R17, R17, 0x7632, R17 ;  /* 0x0000763211117816 */ /* 0x000fe40000000011 */
[----:B------:R-:W-:Y:S02]  /*8d0a0*/  IADD3 R0, R0, c[0x0][0x198], RZ ;  /* 0x0000660000007a10 */ /* 0x000fe40007ffe0ff */
[----:B------:R-:W-:Y:S02]  /*8d0b0*/  ISETP.LT.AND P6, PT, R42, c[0x0][0x178], !P0 ;  /* 0x00005e002a007a0c */ /* 0x000fe400047c1270 */
[----:B------:R-:W-:Y:S01]  /*8d0c0*/  ISETP.LT.AND P1, PT, R39, c[0x0][0x178], !P0 ;  /* 0x00005e0027007a0c */ /* 0x000fe20004721270 */
[----:B------:R0:W-:Y:S01]  /*8d0d0*/  @P2 STG.E.U16 [R4.64], R17 ;  /* 0x0000001104002986 */ /* 0x0001e2000c101504 */
[----:B------:R-:W-:Y:S01]  /*8d0e0*/  ISETP.LT.AND P3, PT, R41, c[0x0][0x178], !P0 ;  /* 0x00005e0029007a0c */ /* 0x000fe20004761270 */
[----:B------:R-:W-:-:S04]  /*8d0f0*/  IMAD.WIDE R8, R0, 0x2, R54 ;  /* 0x0000000200087825 */ /* 0x000fc800078e0236 */
[----:B------:R-:W-:-:S04]  /*8d100*/  IMAD.WIDE R12, R0, 0x2, R2 ;  /* 0x00000002000c7825 */ /* 0x000fc800078e0202 */
[----:B0-----:R-:W-:-:S05]  /*8d110*/  IMAD.WIDE R4, R0, 0x2, R56 ;  /* 0x0000000200047825 */ /* 0x001fca00078e0238 */
[----:B--2---:R0:W-:Y:S01]  /*8d120*/  @P5 STG.E.U16 [R4.64], R60 ;  /* 0x0000003c04005986 */ /* 0x0041e2000c101504 */
[----:B------:R-:W-:-:S03]  /*8d130*/  ISETP.LT.AND P5, PT, R40, c[0x0][0x178], !P0 ;  /* 0x00005e0028007a0c */ /* 0x000fc600047a1270 */
[----:B---3--:R1:W-:Y:S01]  /*8d140*/  @P4 STG.E.U16 [R8.64], R61 ;  /* 0x0000003d08004986 */ /* 0x0083e2000c101504 */
[----:B------:R-:W-:Y:S02]  /*8d150*/  ISETP.LT.AND P4, PT, R47, c[0x0][0x178], !P0 ;  /* 0x00005e002f007a0c */ /* 0x000fe40004781270 */
[----:B------:R-:W-:Y:S01]  /*8d160*/  ISETP.LT.AND P0, PT, R46, c[0x0][0x178], !P0 ;  /* 0x00005e002e007a0c */ /* 0x000fe20004701270 */
[----:B------:R-:W-:Y:S01]  /*8d170*/  @P6 STG.E.U16 [R12.64], R59 ;  /* 0x0000003b0c006986 */ /* 0x000fe2000c101504 */
[----:B0-----:R-:W-:-:S04]  /*8d180*/  IMAD.WIDE R4, R0, 0x2, R52 ;  /* 0x0000000200047825 */ /* 0x001fc800078e0234 */
[----:B-1----:R-:W-:Y:S01]  /*8d190*/  IMAD.WIDE R8, R0, 0x2, R50 ;  /* 0x0000000200087825 */ /* 0x002fe200078e0232 */
[----:B------:R-:W-:Y:S04]  /*8d1a0*/  @P1 STG.E.U16 [R4.64], R29 ;  /* 0x0000001d04001986 */ /* 0x000fe8000c101504 */
[----:B----4-:R0:W-:Y:S01]  /*8d1b0*/  @P3 STG.E.U16 [R8.64], R19 ;  /* 0x0000001308003986 */ /* 0x0101e2000c101504 */
[----:B------:R-:W-:Y:S01]  /*8d1c0*/  ISETP.GE.AND P2, PT, R16, c[0x0][0x17c], PT ;  /* 0x00005f0010007a0c */ /* 0x000fe20003f46270 */
[----:B0-----:R-:W-:Y:S01]  /*8d1d0*/  IMAD.WIDE R8, R0, 0x2, R48 ;  /* 0x0000000200087825 */ /* 0x001fe200078e0230 */
[----:B------:R-:W-:Y:S02]  /*8d1e0*/  ISETP.GE.AND P1, PT, R20, c[0x0][0x17c], PT ;  /* 0x00005f0014007a0c */ /* 0x000fe40003f26270 */
[----:B------:R-:W-:Y:S01]  /*8d1f0*/  ISETP.LT.AND P6, PT, R35, c[0x0][0x178], !P2 ;  /* 0x00005e0023007a0c */ /* 0x000fe200057c1270 */
[C---:B------:R-:W-:Y:S01]  /*8d200*/  IMAD.WIDE R4, R0.reuse, 0x2, R26 ;  /* 0x0000000200047825 */ /* 0x040fe200078e021a */
[----:B------:R-:W-:Y:S01]  /*8d210*/  IADD3 R20, R0, c[0x0][0x198], RZ ;  /* 0x0000660000147a10 */ /* 0x000fe20007ffe0ff */
[----:B------:R0:W-:Y:S01]  /*8d220*/  @P5 STG.E.U16 [R8.64], R15 ;  /* 0x0000000f08005986 */ /* 0x0001e2000c101504 */
[----:B------:R-:W-:Y:S01]  /*8d230*/  PRMT R58, R60, 0x7632, R58 ;  /* 0x000076323c3a7816 */ /* 0x000fe2000000003a */
[----:B------:R-:W-:-:S02]  /*8d240*/  IMAD.WIDE R12, R0, 0x2, R24 ;  /* 0x00000002000c7825 */ /* 0x000fc400078e0218 */
[----:B------:R-:W-:Y:S02]  /*8d250*/  @P4 STG.E.U16 [R4.64], R10 ;  /* 0x0000000a04004986 */ /* 0x000fe4000c101504 */
[----:B------:R-:W-:Y:S01]  /*8d260*/  IMAD.WIDE R16, R20, 0x2, R56 ;  /* 0x0000000214107825 */ /* 0x000fe200078e0238 */
[----:B------:R-:W-:Y:S01]  /*8d270*/  ISETP.LT.AND P4, PT, R43, c[0x0][0x178], !P2 ;  /* 0x00005e002b007a0c */ /* 0x000fe20005781270 */
[----:B------:R1:W-:Y:S01]  /*8d280*/  @P0 STG.E.U16 [R12.64], R21 ;  /* 0x000000150c000986 */ /* 0x0003e2000c101504 */
[----:B------:R-:W-:-:S03]  /*8d290*/  ISETP.LT.AND P5, PT, R39, c[0x0][0x178], !P2 ;  /* 0x00005e0027007a0c */ /* 0x000fc600057a1270 */
[----:B------:R2:W-:Y:S01]  /*8d2a0*/  @P6 STG.E.U16 [R16.64], R58 ;  /* 0x0000003a10006986 */ /* 0x0005e2000c101504 */
[----:B------:R-:W-:Y:S02]  /*8d2b0*/  ISETP.LT.AND P6, PT, R42, c[0x0][0x178], !P2 ;  /* 0x00005e002a007a0c */ /* 0x000fe400057c1270 */
[----:B------:R-:W-:Y:S02]  /*8d2c0*/  ISETP.LT.AND P0, PT, R41, c[0x0][0x178], !P2 ;  /* 0x00005e0029007a0c */ /* 0x000fe40005701270 */
[----:B------:R-:W-:Y:S01]  /*8d2d0*/  PRMT R0, R61, 0x7632, R0 ;  /* 0x000076323d007816 */ /* 0x000fe20000000000 */
[----:B0-----:R-:W-:Y:S01]  /*8d2e0*/  IMAD.WIDE R8, R20, 0x2, R2 ;  /* 0x0000000214087825 */ /* 0x001fe200078e0202 */
[----:B------:R-:W-:Y:S01]  /*8d2f0*/  ISETP.LT.AND P3, PT, R40, c[0x0][0x178], !P2 ;  /* 0x00005e0028007a0c */ /* 0x000fe20005761270 */
[----:B------:R-:W3:Y:S02]  /*8d300*/  LDL.LU R61, [R1+0x7a4] ;  /* 0x0007a400013d7983 */ /* 0x000ee40000300800 */
[----:B-1----:R-:W-:Y:S01]  /*8d310*/  IMAD.WIDE R12, R20, 0x2, R54 ;  /* 0x00000002140c7825 */ /* 0x002fe200078e0236 */
[----:B------:R-:W-:-:S02]  /*8d320*/  PRMT R21, R59, 0x7632, R21 ;  /* 0x000076323b157816 */ /* 0x000fc40000000015 */
[----:B--2---:R-:W-:Y:S01]  /*8d330*/  PRMT R17, R29, 0x7632, R17 ;  /* 0x000076321d117816 */ /* 0x004fe20000000011 */
[----:B------:R-:W-:Y:S01]  /*8d340*/  IMAD.WIDE R4, R20, 0x2, R52 ;  /* 0x0000000214047825 */ /* 0x000fe200078e0234 */
[----:B------:R0:W-:Y:S01]  /*8d350*/  @P4 STG.E.U16 [R12.64], R0 ;  /* 0x000000000c004986 */ /* 0x0001e2000c101504 */
[----:B------:R-:W-:-:S03]  /*8d360*/  PRMT R16, R19, 0x7632, R16 ;  /* 0x0000763213107816 */ /* 0x000fc60000000010 */
[----:B------:R-:W-:Y:S04]  /*8d370*/  @P6 STG.E.U16 [R8.64], R21 ;  /* 0x0000001508006986 */ /* 0x000fe8000c101504 */
[----:B------:R1:W-:Y:S01]  /*8d380*/  @P5 STG.E.U16 [R4.64], R17 ;  /* 0x0000001104005986 */ /* 0x0003e2000c101504 */
[C---:B0-----:R-:W-:Y:S01]  /*8d390*/  IMAD.WIDE R12, R20.reuse, 0x2, R50 ;  /* 0x00000002140c7825 */ /* 0x041fe200078e0232 */
[----:B------:R-:W-:Y:S02]  /*8d3a0*/  PRMT R0, R15, 0x7632, R0 ;  /* 0x000076320f007816 */ /* 0x000fe40000000000 */
[----:B------:R-:W2:Y:S04]  /*8d3b0*/  LDL.LU R59, [R1+0x794] ;  /* 0x00079400013b7983 */ /* 0x000ea80000300800 */
[----:B------:R-:W-:Y:S01]  /*8d3c0*/  @P0 STG.E.U16 [R12.64], R16 ;  /* 0x000000100c000986 */ /* 0x000fe2000c101504 */
[----:B------:R-:W-:Y:S01]  /*8d3d0*/  ISETP.LT.AND P0, PT, R47, c[0x0][0x178], !P2 ;  /* 0x00005e002f007a0c */ /* 0x000fe20005701270 */
[----:B-1----:R-:W-:Y:S01]  /*8d3e0*/  IMAD.WIDE R4, R20, 0x2, R48 ;  /* 0x0000000214047825 */ /* 0x002fe200078e0230 */
[----:B------:R-:W-:Y:S01]  /*8d3f0*/  ISETP.LT.AND P2, PT, R46, c[0x0][0x178], !P2 ;  /* 0x00005e002e007a0c */ /* 0x000fe20005741270 */
[----:B------:R-:W4:Y:S01]  /*8d400*/  LDL.LU R29, [R1+0x784] ;  /* 0x00078400011d7983 */ /* 0x000f220000300800 */
[----:B------:R-:W-:Y:S01]  /*8d410*/  PRMT R58, R10, 0x7632, R58 ;  /* 0x000076320a3a7816 */ /* 0x000fe2000000003a */
[----:B------:R-:W-:-:S02]  /*8d420*/  IMAD.WIDE R8, R20, 0x2, R24 ;  /* 0x0000000214087825 */ /* 0x000fc400078e0218 */
[----:B------:R0:W-:Y:S01]  /*8d430*/  @P3 STG.E.U16 [R4.64], R0 ;  /* 0x0000000004003986 */ /* 0x0001e2000c101504 */
[----:B------:R-:W-:-:S03]  /*8d440*/  PRMT R21, R21, 0x7632, R21 ;  /* 0x0000763215157816 */ /* 0x000fc60000000015 */
[----:B------:R-:W4:Y:S04]  /*8d450*/  LDL.LU R19, [R1+0x774] ;  /* 0x0007740001137983 */ /* 0x000f280000300800 */
[----:B------:R-:W4:Y:S01]  /*8d460*/  LDL.LU R15, [R1+0x764] ;  /* 0x00076400010f7983 */ /* 0x000f220000300800 */
[----:B0-----:R-:W-:-:S03]  /*8d470*/  IMAD.WIDE R4, R20, 0x2, R26 ;  /* 0x0000000214047825 */ /* 0x001fc600078e021a */
[----:B------:R-:W4:Y:S04]  /*8d480*/  LDL.LU R60, [R1+0x84] ;  /* 0x00008400013c7983 */ /* 0x000f280000300800 */
[----:B------:R-:W4:Y:S04]  /*8d490*/  LDL.LU R10, [R1+0x3310] ;  /* 0x00331000010a7983 */ /* 0x000f280000300800 */
[----:B------:R0:W-:Y:S04]  /*8d4a0*/  @P0 STG.E.U16 [R4.64], R58 ;  /* 0x0000003a04000986 */ /* 0x0001e8000c101504 */
[----:B------:R1:W-:Y:S04]  /*8d4b0*/  @P2 STG.E.U16 [R8.64], R21 ;  /* 0x0000001508002986 */ /* 0x0003e8000c101504 */
[----:B0-----:R-:W4:Y:S04]  /*8d4c0*/  LDL.LU R58, [R1+0x3100] ;  /* 0x00310000013a7983 */ /* 0x001f280000300800 */
[----:B-1----:R-:W4:Y:S01]  /*8d4d0*/  LDL.LU R9, [R1+0x30fc] ;  /* 0x0030fc0001097983 */ /* 0x002f220000300800 */
[----:B------:R-:W-:-:S02]  /*8d4e0*/  ISETP.LT.AND P4, PT, R35, c[0x0][0x178], !P1 ;  /* 0x00005e0023007a0c */ /* 0x000fc40004f81270 */
[----:B------:R-:W-:Y:S02]  /*8d4f0*/  ISETP.LT.AND P3, PT, R43, c[0x0][0x178], !P1 ;  /* 0x00005e002b007a0c */ /* 0x000fe40004f61270 */
[----:B------:R-:W-:Y:S02]  /*8d500*/  IADD3 R0, R20, c[0x0][0x198], RZ ;  /* 0x0000660014007a10 */ /* 0x000fe40007ffe0ff */
[----:B------:R-:W-:-:S03]  /*8d510*/  ISETP.LT.AND P6, PT, R42, c[0x0][0x178], !P1 ;  /* 0x00005e002a007a0c */ /* 0x000fc60004fc1270 */
[----:B------:R-:W-:Y:S01]  /*8d520*/  IMAD.WIDE R12, R0, 0x2, R56 ;  /* 0x00000002000c7825 */ /* 0x000fe200078e0238 */
[----:B------:R-:W-:-:S03]  /*8d530*/  ISETP.LT.AND P2, PT, R39, c[0x0][0x178], !P1 ;  /* 0x00005e0027007a0c */ /* 0x000fc60004f41270 */
[----:B------:R-:W-:Y:S01]  /*8d540*/  IMAD.WIDE R16, R0, 0x2, R54 ;  /* 0x0000000200107825 */ /* 0x000fe200078e0236 */
[----:B------:R-:W-:-:S03]  /*8d550*/  ISETP.LT.AND P5, PT, R41, c[0x0][0x178], !P1 ;  /* 0x00005e0029007a0c */ /* 0x000fc60004fa1270 */
[----:B------:R-:W-:Y:S01]  /*8d560*/  IMAD.WIDE R4, R0, 0x2, R2 ;  /* 0x0000000200047825 */ /* 0x000fe200078e0202 */
[----:B---3--:R0:W-:Y:S01]  /*8d570*/  @P4 STG.E.U16 [R12.64], R61 ;  /* 0x0000003d0c004986 */ /* 0x0081e2000c101504 */
[----:B------:R-:W-:Y:S02]  /*8d580*/  ISETP.LT.AND P4, PT, R40, c[0x0][0x178], !P1 ;  /* 0x00005e0028007a0c */ /* 0x000fe40004f81270 */
[----:B0-----:R-:W-:Y:S01]  /*8d590*/  IMAD.WIDE R12, R0, 0x2, R50 ;  /* 0x00000002000c7825 */ /* 0x001fe200078e0232 */
[----:B--2---:R0:W-:Y:S01]  /*8d5a0*/  @P3 STG.E.U16 [R16.64], R59 ;  /* 0x0000003b10003986 */ /* 0x0041e2000c101504 */
[----:B------:R-:W-:Y:S02]  /*8d5b0*/  ISETP.LT.AND P3, PT, R47, c[0x0][0x178], !P1 ;  /* 0x00005e002f007a0c */ /* 0x000fe40004f61270 */
[----:B------:R-:W-:Y:S01]  /*8d5c0*/  ISETP.LT.AND P1, PT, R46, c[0x0][0x178], !P1 ;  /* 0x00005e002e007a0c */ /* 0x000fe20004f21270 */
[----:B----4-:R1:W-:Y:S01]  /*8d5d0*/  @P6 STG.E.U16 [R4.64], R29 ;  /* 0x0000001d04006986 */ /* 0x0103e2000c101504 */
[----:B0-----:R-:W-:-:S05]  /*8d5e0*/  IMAD.WIDE R16, R0, 0x2, R52 ;  /* 0x0000000200107825 */ /* 0x001fca00078e0234 */
[----:B------:R0:W-:Y:S01]  /*8d5f0*/  @P2 STG.E.U16 [R16.64], R19 ;  /* 0x0000001310002986 */ /* 0x0001e2000c101504 */
[----:B-1----:R-:W-:-:S03]  /*8d600*/  IMAD.WIDE R4, R0, 0x2, R26 ;  /* 0x0000000200047825 */ /* 0x002fc600078e021a */
[----:B------:R1:W-:Y:S01]  /*8d610*/  @P5 STG.E.U16 [R12.64], R15 ;  /* 0x0000000f0c005986 */ /* 0x0003e2000c101504 */
[----:B0-----:R-:W-:Y:S01]  /*8d620*/  IMAD.WIDE R16, R0, 0x2, R24 ;  /* 0x0000000200107825 */ /* 0x001fe200078e0218 */
[----:B------:R-:W-:Y:S02]  /*8d630*/  PRMT R20, R59, 0x7632, R20 ;  /* 0x000076323b147816 */ /* 0x000fe40000000014 */
[----:B------:R-:W-:Y:S02]  /*8d640*/  ISETP.GE.AND P6, PT, R58, c[0x0][0x17c], PT ;  /* 0x00005f003a007a0c */ /* 0x000fe40003fc6270 */
[----:B------:R-:W-:Y:S01]  /*8d650*/  ISETP.GE.AND P0, PT, R9, c[0x0][0x17c], PT ;  /* 0x00005f0009007a0c */ /* 0x000fe20003f06270 */
[----:B------:R-:W-:Y:S01]  /*8d660*/  IMAD.WIDE R8, R0, 0x2, R48 ;  /* 0x0000000200087825 */ /* 0x000fe200078e0230 */
[----:B------:R-:W-:-:S04]  /*8d670*/  ISETP.LT.AND P5, PT, R43, c[0x0][0x178], !P6 ;  /* 0x00005e002b007a0c */ /* 0x000fc800077a1270 */
[----:B------:R0:W-:Y:S01]  /*8d680*/  @P4 STG.E.U16 [R8.64], R60 ;  /* 0x0000003c08004986 */ /* 0x0001e2000c101504 */
[----:B------:R-:W-:-:S03]  /*8d690*/  ISETP.LT.AND P4, PT, R42, c[0x0][0x178], !P6 ;  /* 0x00005e002a007a0c */ /* 0x000fc60007781270 */
[----:B------:R-:W-:Y:S01]  /*8d6a0*/  @P3 STG.E.U16 [R4.64], R7 ;  /* 0x0000000704003986 */ /* 0x000fe2000c101504 */
[----:B------:R-:W-:Y:S02]  /*8d6b0*/  ISETP.LT.AND P3, PT, R35, c[0x0][0x178], !P6 ;  /* 0x00005e0023007a0c */ /* 0x000fe40007761270 */
[----:B------:R-:W-:Y:S01]  /*8d6c0*/  IADD3 R0, R0, c[0x0][0x198], RZ ;  /* 0x0000660000007a10 */ /* 0x000fe20007ffe0ff */
[----:B------:R2:W-:Y:S01]  /*8d6d0*/  @P1 STG.E.U16 [R16.64], R6 ;  /* 0x0000000610001986 */ /* 0x0005e2000c101504 */
[----:B------:R-:W-:Y:S02]  /*8d6e0*/  ISETP.LT.AND P1, PT, R39, c[0x0][0x178], !P6 ;  /* 0x00005e0027007a0c */ /* 0x000fe40007721270 */
[----:B------:R-:W-:Y:S01]  /*8d6f0*/  ISETP.LT.AND P2, PT, R41, c[0x0][0x178], !P6 ;  /* 0x00005e0029007a0c */ /* 0x000fe20007741270 */
[----:B-1----:R-:W-:-:S04]  /*8d700*/  IMAD.WIDE R12, R0, 0x2, R56 ;  /* 0x00000002000c7825 */ /* 0x002fc800078e0238 */
[----:B0-----:R-:W-:Y:S01]  /*8d710*/  IMAD.WIDE R8, R0, 0x2, R54 ;  /* 0x0000000200087825 */ /* 0x001fe200078e0236 */
[----:B--2---:R-:W-:-:S03]  /*8d720*/  PRMT R16, R61, 0x7632, R16 ;  /* 0x000076323d107816 */ /* 0x004fc60000000010 */
[C---:B------:R-:W-:Y:S01]  /*8d730*/  IMAD.WIDE R4, R0.reuse, 0x2, R2 ;  /* 0x0000000200047825 */ /* 0x040fe200078e0202 */
[----:B------:R-:W-:Y:S01]  /*8d740*/  PRMT R17, R29, 0x7632, R17 ;  /* 0x000076321d117816 */ /* 0x000fe20000000011 */
[----:B------:R-:W2:Y:S04]  /*8d750*/  LDL.LU R61, [R1+0x328] ;  /* 0x00032800013d7983 */ /* 0x000ea80000300800 */
[----:B------:R0:W-:Y:S04]  /*8d760*/  @P3 STG.E.U16 [R12.64], R16 ;  /* 0x000000100c003986 */ /* 0x0001e8000c101504 */
[----:B------:R1:W-:Y:S04]  /*8d770*/  @P5 STG.E.U16 [R8.64], R20 ;  /* 0x0000001408005986 */ /* 0x0003e8000c101504 */
[----:B------:R-:W3:Y:S01]  /*8d780*/  LDL.LU R59, [R1+0x318] ;  /* 0x00031800013b7983 */ /* 0x000ee20000300800 */
[----:B0-----:R-:W-:Y:S01]  /*8d790*/  PRMT R16, R19, 0x7632, R16 ;  /* 0x0000763213107816 */ /* 0x001fe20000000010 */
[----:B------:R-:W-:-:S02]  /*8d7a0*/  IMAD.WIDE R12, R0, 0x2, R52 ;  /* 0x00000002000c7825 */ /* 0x000fc400078e0234 */
[----:B------:R0:W-:Y:S01]  /*8d7b0*/  @P4 STG.E.U16 [R4.64], R17 ;  /* 0x0000001104004986 */ /* 0x0001e2000c101504 */
[----:B-1----:R-:W-:-:S03]  /*8d7c0*/  PRMT R8, R15, 0x7632, R8 ;  /* 0x000076320f087816 */ /* 0x002fc60000000008 */
[----:B------:R-:W4:Y:S01]  /*8d7d0*/  LDL.LU R29, [R1+0x308] ;  /* 0x00030800011d7983 */ /* 0x000f220000300800 */
[----:B------:R-:W-:-:S03]  /*8d7e0*/  PRMT R20, R7, 0x7632, R20 ;  /* 0x0000763207147816 */ /* 0x000fc60000000014 */
[----:B------:R-:W4:Y:S01]  /*8d7f0*/  LDL.LU R19, [R1+0x2f8] ;  /* 0x0002f80001137983 */ /* 0x000f220000300800 */
[----:B0-----:R-:W-:-:S03]  /*8d800*/  IMAD.WIDE R4, R0, 0x2, R50 ;  /* 0x0000000200047825 */ /* 0x001fc600078e0232 */
[----:B------:R0:W-:Y:S01]  /*8d810*/  @P1 STG.E.U16 [R12.64], R16 ;  /* 0x000000100c001986 */ /* 0x0001e2000c101504 */
[----:B------:R-:W-:-:S03]  /*8d820*/  PRMT R21, R60, 0x7632, R21 ;  /* 0x000076323c157816 */ /* 0x000fc60000000015 */
[----:B------:R-:W4:Y:S04]  /*8d830*/  LDL.LU R15, [R1+0x8] ;  /* 0x00000800010f7983 */ /* 0x000f280000300800 */
[----:B------:R1:W-:Y:S04]  /*8d840*/  @P2 STG.E.U16 [R4.64], R8 ;  /* 0x0000000804002986 */ /* 0x0003e8000c101504 */
[----:B------:R-:W4:Y:S01]  /*8d850*/  LDL.LU R7, [R1+0x28] ;  /* 0x0000280001077983 */ /* 0x000f220000300800 */
[----:B0-----:R-:W-:Y:S01]  /*8d860*/  IMAD.WIDE R12, R0, 0x2, R26 ;  /* 0x00000002000c7825 */ /* 0x001fe200078e021a */
[----:B-1----:R-:W-:-:S02]  /*8d870*/  PRMT R5, R6, 0x7632, R5 ;  /* 0x0000763206057816 */ /* 0x002fc40000000005 */
[----:B------:R-:W4:Y:S04]  /*8d880*/  LDL.LU R6, [R1+0x330c] ;  /* 0x00330c0001067983 */ /* 0x000f280000300800 */
[----:B------:R-:W4:Y:S01]  /*8d890*/  LDL.LU R60, [R1+0x3108] ;  /* 0x00310800013c7983 */ /* 0x000f220000300800 */
[C---:B------:R-:W-:Y:S01]  /*8d8a0*/  IMAD.WIDE R8, R0.reuse, 0x2, R48 ;  /* 0x0000000200087825 */ /* 0x040fe200078e0230 */
[C---:B------:R-:W-:Y:S02]  /*8d8b0*/  IADD3 R4, R0.reuse, c[0x0][0x198], RZ ;  /* 0x0000660000047a10 */ /* 0x040fe40007ffe0ff */
[----:B------:R-:W4:Y:S01]  /*8d8c0*/  LDL.LU R58, [R1+0x310c] ;  /* 0x00310c00013a7983 */ /* 0x000f220000300800 */
[----:B------:R-:W-:-:S03]  /*8d8d0*/  IMAD.WIDE R16, R0, 0x2, R24 ;  /* 0x0000000200107825 */ /* 0x000fc600078e0218 */
[----:B------:R-:W4:Y:S01]  /*8d8e0*/  LDL.LU R0, [R1+0x3104] ;  /* 0x0031040001007983 */ /* 0x000f220000300800 */
[----:B------:R-:W-:Y:S02]  /*8d8f0*/  ISETP.LT.AND P1, PT, R40, c[0x0][0x178], !P6 ;  /* 0x00005e0028007a0c */ /* 0x000fe40007721270 */
[----:B------:R-:W-:Y:S02]  /*8d900*/  ISETP.LT.AND P3, PT, R47, c[0x0][0x178], !P6 ;  /* 0x00005e002f007a0c */ /* 0x000fe40007761270 */
[----:B------:R-:W-:Y:S02]  /*8d910*/  ISETP.LT.AND P6, PT, R46, c[0x0][0x178], !P6 ;  /* 0x00005e002e007a0c */ /* 0x000fe400077c1270 */
[----:B------:R-:W-:Y:S02]  /*8d920*/  ISETP.LT.AND P4, PT, R35, c[0x0][0x178], !P0 ;  /* 0x00005e0023007a0c */ /* 0x000fe40004781270 */
[----:B------:R-:W-:Y:S02]  /*8d930*/  ISETP.LT.AND P2, PT, R43, c[0x0][0x178], !P0 ;  /* 0x00005e002b007a0c */ /* 0x000fe40004741270 */
[----:B------:R-:W-:-:S03]  /*8d940*/  ISETP.LT.AND P5, PT, R42, c[0x0][0x178], !P0 ;  /* 0x00005e002a007a0c */ /* 0x000fc600047a1270 */
[----:B------:R0:W-:Y:S04]  /*8d950*/  @P1 STG.E.U16 [R8.64], R21 ;  /* 0x0000001508001986 */ /* 0x0001e8000c101504 */
[----:B------:R1:W-:Y:S01]  /*8d960*/  @P3 STG.E.U16 [R12.64], R20 ;  /* 0x000000140c003986 */ /* 0x0003e2000c101504 */
[----:B------:R-:W-:-:S03]  /*8d970*/  ISETP.LT.AND P3, PT, R41, c[0x0][0x178], !P0 ;  /* 0x00005e0029007a0c */ /* 0x000fc60004761270 */
[----:B------:R1:W-:Y:S01]  /*8d980*/  @P6 STG.E.U16 [R16.64], R5 ;  /* 0x0000000510006986 */ /* 0x0003e2000c101504 */
[----:B------:R-:W-:Y:S01]  /*8d990*/  ISETP.LT.AND P6, PT, R39, c[0x0][0x178], !P0 ;  /* 0x00005e0027007a0c */ /* 0x000fe200047c1270 */
[----:B0-----:R-:W-:-:S04]  /*8d9a0*/  IMAD.WIDE R8, R4, 0x2, R54 ;  /* 0x0000000204087825 */ /* 0x001fc800078e0236 */
[----:B-1----:R-:W-:-:S04]  /*8d9b0*/  IMAD.WIDE R12, R4, 0x2, R56 ;  /* 0x00000002040c7825 */ /* 0x002fc800078e0238 */
[----:B------:R-:W-:Y:S01]  /*8d9c0*/  IMAD.WIDE R16, R4, 0x2, R2 ;  /* 0x0000000204107825 */ /* 0x000fe200078e0202 */
[----:B--2---:R0:W-:Y:S01]  /*8d9d0*/  @P4 STG.E.U16 [R12.64], R61 ;  /* 0x0000003d0c004986 */ /* 0x0041e2000c101504 */
[----:B------:R-:W-:-:S03]  /*8d9e0*/  ISETP.LT.AND P4, PT, R40, c[0x0][0x178], !P0 ;  /* 0x00005e0028007a0c */ /* 0x000fc60004781270 */
[----:B---3--:R1:W-:Y:S01]  /*8d9f0*/  @P2 STG.E.U16 [R8.64], R59 ;  /* 0x0000003b08002986 */ /* 0x0083e2000c101504 */
[----:B0-----:R-:W-:-:S03]  /*8da00*/  IMAD.WIDE R12, R4, 0x2, R52 ;  /* 0x00000002040c7825 */ /* 0x001fc600078e0234 */
[----:B----4-:R0:W-:Y:S01]  /*8da10*/  @P5 STG.E.U16 [R16.64], R29 ;  /* 0x0000001d10005986 */ /* 0x0101e2000c101504 */
[----:B------:R-:W-:Y:S01]  /*8da20*/  ISETP.LT.AND P5, PT, R47, c[0x0][0x178], !P0 ;  /* 0x00005e002f007a0c */ /* 0x000fe200047a1270 */
[C---:B-1----:R-:W-:Y:S02]  /*8da30*/  IMAD.WIDE R8, R4.reuse, 0x2, R50 ;  /* 0x0000000204087825 */ /* 0x042fe400078e0232 */
[----:B------:R-:W-:Y:S02]  /*8da40*/  @P6 STG.E.U16 [R12.64], R19 ;  /* 0x000000130c006986 */ /* 0x000fe4000c101504 */
[----:B0-----:R-:W-:Y:S02]  /*8da50*/  IMAD.WIDE R16, R4, 0x2, R48 ;  /* 0x0000000204107825 */ /* 0x001fe400078e0230 */
[----:B------:R0:W-:Y:S01]  /*8da60*/  @P3 STG.E.U16 [R8.64], R15 ;  /* 0x0000000f08003986 */ /* 0x0001e2000c101504 */
[----:B------:R-:W-:-:S03]  /*8da70*/  ISETP.LT.AND P3, PT, R46, c[0x0][0x178], !P0 ;  /* 0x00005e002e007a0c */ /* 0x000fc60004761270 */
[----:B------:R1:W-:Y:S01]  /*8da80*/  @P4 STG.E.U16 [R16.64], R7 ;  /* 0x0000000710004986 */ /* 0x0003e2000c101504 */
[----:B0-----:R-:W-:Y:S01]  /*8da90*/  IMAD.WIDE R8, R4, 0x2, R26 ;  /* 0x0000000204087825 */ /* 0x001fe200078e021a */
[----:B------:R-:W-:-:S04]  /*8daa0*/  ISETP.GE.AND P2, PT, R60, c[0x0][0x17c], PT ;  /* 0x00005f003c007a0c */ /* 0x000fc80003f46270 */
[----:B------:R0:W-:Y:S01]  /*8dab0*/  @P5 STG.E.U16 [R8.64], R6 ;  /* 0x0000000608005986 */ /* 0x0001e2000c101504 */
[----:B-1----:R-:W-:Y:S02]  /*8dac0*/  PRMT R16, R61, 0x7632, R16 ;  /* 0x000076323d107816 */ /* 0x002fe40000000010 */
[----:B------:R-:W-:Y:S01]  /*8dad0*/  ISETP.LT.AND P6, PT, R35, c[0x0][0x178], !P2 ;  /* 0x00005e0023007a0c */ /* 0x000fe200057c1270 */
[----:B------:R-:W2:Y:S01]  /*8dae0*/  LDL.LU R61, [R1+0x378] ;  /* 0x00037800013d7983 */ /* 0x000ea20000300800 */
[----:B------:R-:W-:Y:S02]  /*8daf0*/  ISETP.LT.AND P4, PT, R43, c[0x0][0x178], !P2 ;  /* 0x00005e002b007a0c */ /* 0x000fe40005781270 */
[----:B------:R-:W-:Y:S02]  /*8db00*/  ISETP.GE.AND P1, PT, R0, c[0x0][0x17c], PT ;  /* 0x00005f0000007a0c */ /* 0x000fe40003f26270 */
[----:B------:R-:W-:Y:S02]  /*8db10*/  IADD3 R0, R4, c[0x0][0x198], RZ ;  /* 0x0000660004007a10 */ /* 0x000fe40007ffe0ff */
[----:B0-----:R-:W-:-:S02]  /*8db20*/  PRMT R6, R59, 0x7632, R6 ;  /* 0x000076323b067816 */ /* 0x001fc40000000006 */
[----:B------:R-:W3:Y:S01]  /*8db30*/  LDL.LU R59, [R1+0x368] ;  /* 0x00036800013b7983 */ /* 0x000ee20000300800 */
[----:B------:R-:W-:Y:S01]  /*8db40*/  ISETP.GE.AND P0, PT, R58, c[0x0][0x17c], PT ;  /* 0x00005f003a007a0c */ /* 0x000fe20003f06270 */
[----:B------:R-:W-:Y:S01]  /*8db50*/  IMAD.WIDE R12, R4, 0x2, R24 ;  /* 0x00000002040c7825 */ /* 0x000fe200078e0218 */
[----:B------:R-:W-:Y:S01]  /*8db60*/  PRMT R21, R29, 0x7632, R21 ;  /* 0x000076321d157816 */ /* 0x000fe20000000015 */
[----:B------:R-:W4:Y:S01]  /*8db70*/  LDL.LU R58, [R1+0x3110] ;  /* 0x00311000013a7983 */ /* 0x000f220000300800 */
[----:B------:R-:W-:Y:S01]  /*8db80*/  PRMT R20, R19, 0x7632, R20 ;  /* 0x0000763213147816 */ /* 0x000fe20000000014 */
[C---:B------:R-:W-:Y:S02]  /*8db90*/  IMAD.WIDE R4, R0.reuse, 0x2, R56 ;  /* 0x0000000200047825 */ /* 0x040fe400078e0238 */
[----:B------:R-:W4:Y:S02]  /*8dba0*/  LDL.LU R29, [R1+0x358] ;  /* 0x00035800011d7983 */ /* 0x000f240000300800 */
[----:B------:R-:W-:-:S02]  /*8dbb0*/  IMAD.WIDE R8, R0, 0x2, R54 ;  /* 0x0000000200087825 */ /* 0x000fc400078e0236 */
[----:B------:R-:W4:Y:S04]  /*8dbc0*/  LDL.LU R19, [R1+0x348] ;  /* 0x0003480001137983 */ /* 0x000f280000300800 */
[----:B------:R0:W-:Y:S04]  /*8dbd0*/  @P3 STG.E.U16 [R12.64], R14 ;  /* 0x0000000e0c003986 */ /* 0x0001e8000c101504 */
[----:B------:R-:W-:Y:S04]  /*8dbe0*/  @P6 STG.E.U16 [R4.64], R16 ;  /* 0x0000001004006986 */ /* 0x000fe8000c101504 */
[----:B------:R1:W-:Y:S01]  /*8dbf0*/  @P4 STG.E.U16 [R8.64], R6 ;  /* 0x0000000608004986 */ /* 0x0003e2000c101504 */
[----:B0-----:R-:W-:-:S03]  /*8dc00*/  PRMT R14, R15, 0x7632, R14 ;  /* 0x000076320f0e7816 */ /* 0x001fc6000000000e */
[----:B------:R-:W4:Y:S01]  /*8dc10*/  LDL.LU R15, [R1+0x38] ;  /* 0x00003800010f7983 */ /* 0x000f220000300800 */
[----:B-1----:R-:W-:-:S03]  /*8dc20*/  PRMT R6, R7, 0x7632, R6 ;  /* 0x0000763207067816 */ /* 0x002fc60000000006 */
[----:B------:R-:W4:Y:S01]  /*8dc30*/  LDL.LU R7, [R1+0x18] ;  /* 0x0000180001077983 */ /* 0x000f220000300800 */
[----:B------:R-:W-:Y:S02]  /*8dc40*/  ISETP.LT.AND P3, PT, R42, c[0x0][0x178], !P2 ;  /* 0x00005e002a007a0c */ /* 0x000fe40005761270 */
[----:B------:R-:W-:Y:S01]  /*8dc50*/  ISETP.LT.AND P6, PT, R39, c[0x0][0x178], !P2 ;  /* 0x00005e0027007a0c */ /* 0x000fe200057c1270 */
[----:B------:R-:W-:Y:S01]  /*8dc60*/  IMAD.WIDE R4, R0, 0x2, R2 ;  /* 0x0000000200047825 */ /* 0x000fe200078e0202 */
[----:B------:R-:W-:Y:S01]  /*8dc70*/  ISETP.LT.AND P4, PT, R41, c[0x0][0x178], !P2 ;  /* 0x00005e0029007a0c */ /* 0x000fe20005781270 */
[----:B------:R-:W4:Y:S01]  /*8dc80*/  LDL.LU R60, [R1+0x6c8] ;  /* 0x0006c800013c7983 */ /* 0x000f220000300800 */
[----:B------:R-:W-:Y:S01]  /*8dc90*/  ISETP.LT.AND P5, PT, R40, c[0x0][0x178], !P2 ;  /* 0x00005e0028007a0c */ /* 0x000fe200057a1270 */
[----:B------:R-:W-:-:S04]  /*8dca0*/  IMAD.WIDE R8, R0, 0x2, R52 ;  /* 0x0000000200087825 */ /* 0x000fc800078e0234 */
[C---:B------:R-:W-:Y:S02]  /*8dcb0*/  IMAD.WIDE R12, R0.reuse, 0x2, R50 ;  /* 0x00000002000c7825 */ /* 0x040fe400078e0232 */
[----:B------:R0:W-:Y:S01]  /*8dcc0*/  @P3 STG.E.U16 [R4.64], R21 ;  /* 0x0000001504003986 */ /* 0x0001e2000c101504 */
[----:B------:R-:W-:Y:S01]  /*8dcd0*/  ISETP.LT.AND P3, PT, R47, c[0x0][0x178], !P2 ;  /* 0x00005e002f007a0c */ /* 0x000fe20005761270 */
[----:B------:R-:W-:Y:S01]  /*8dce0*/  IMAD.WIDE R16, R0, 0x2, R48 ;  /* 0x0000000200107825 */ /* 0x000fe200078e0230 */
[----:B------:R-:W-:Y:S01]  /*8dcf0*/  ISETP.LT.AND P2, PT, R46, c[0x0][0x178], !P2 ;  /* 0x00005e002e007a0c */ /* 0x000fe20005741270 */
[----:B------:R1:W-:Y:S01]  /*8dd00*/  @P6 STG.E.U16 [R8.64], R20 ;  /* 0x0000001408006986 */ /* 0x0003e2000c101504 */
[----:B------:R-:W-:-:S03]  /*8dd10*/  ISETP.LT.AND P6, PT, R35, c[0x0][0x178], !P0 ;  /* 0x00005e0023007a0c */ /* 0x000fc600047c1270 */
[----:B------:R1:W-:Y:S04]  /*8dd20*/  @P4 STG.E.U16 [R12.64], R14 ;  /* 0x0000000e0c004986 */ /* 0x0003e8000c101504 */
[----:B------:R1:W-:Y:S01]  /*8dd30*/  @P5 STG.E.U16 [R16.64], R6 ;  /* 0x0000000610005986 */ /* 0x0003e2000c101504 */
[----:B------:R-:W-:Y:S02]  /*8dd40*/  ISETP.LT.AND P5, PT, R43, c[0x0][0x178], !P0 ;  /* 0x00005e002b007a0c */ /* 0x000fe400047a1270 */
[C---:B0-----:R-:W-:Y:S01]  /*8dd50*/  IADD3 R4, R0.reuse, c[0x0][0x198], RZ ;  /* 0x0000660000047a10 */ /* 0x041fe20007ffe0ff */
[----:B-1----:R-:W-:Y:S01]  /*8dd60*/  IMAD.WIDE R8, R0, 0x2, R26 ;  /* 0x0000000200087825 */ /* 0x002fe200078e021a */
[----:B------:R-:W-:Y:S02]  /*8dd70*/  ISETP.LT.AND P4, PT, R42, c[0x0][0x178], !P0 ;  /* 0x00005e002a007a0c */ /* 0x000fe40004781270 */
[----:B------:R-:W-:-:S02]  /*8dd80*/  PRMT R14, R14, 0x7632, R14 ;  /* 0x000076320e0e7816 */ /* 0x000fc4000000000e */
[----:B------:R-:W-:Y:S01]  /*8dd90*/  PRMT R6, R6, 0x7632, R6 ;  /* 0x0000763206067816 */ /* 0x000fe20000000006 */
[----:B------:R-:W-:-:S04]  /*8dda0*/  IMAD.WIDE R16, R0, 0x2, R24 ;  /* 0x0000000200107825 */ /* 0x000fc800078e0218 */
[----:B------:R-:W-:Y:S01]  /*8ddb0*/  IMAD.WIDE R12, R4, 0x2, R56 ;  /* 0x00000002040c7825 */ /* 0x000fe200078e0238 */
[----:B------:R0:W-:Y:S01]  /*8ddc0*/  @P3 STG.E.U16 [R8.64], R6 ;  /* 0x0000000608003986 */ /* 0x0001e2000c101504 */
[----:B------:R-:W-:-:S03]  /*8ddd0*/  ISETP.LT.AND P3, PT, R39, c[0x0][0x178], !P0 ;  /* 0x00005e0027007a0c */ /* 0x000fc60004761270 */
[----:B------:R1:W-:Y:S01]  /*8dde0*/  @P2 STG.E.U16 [R16.64], R14 ;  /* 0x0000000e10002986 */ /* 0x0003e2000c101504 */
[----:B------:R-:W-:Y:S01]  /*8ddf0*/  ISETP.LT.AND P2, PT, R41, c[0x0][0x178], !P0 ;  /* 0x00005e0029007a0c */ /* 0x000fe20004741270 */
[C---:B0-----:R-:W-:Y:S01]  /*8de00*/  IMAD.WIDE R8, R4.reuse, 0x2, R54 ;  /* 0x0000000204087825 */ /* 0x041fe200078e0236 */
[----:B------:R-:W-:-:S03]  /*8de10*/  IADD3 R0, R4, c[0x0][0x198], RZ ;  /* 0x0000660004007a10 */ /* 0x000fc60007ffe0ff */
[----:B-1----:R-:W-:Y:S01]  /*8de20*/  IMAD.WIDE R16, R4, 0x2, R50 ;  /* 0x0000000204107825 */ /* 0x002fe200078e0232 */
[----:B--2---:R0:W-:Y:S01]  /*8de30*/  @P6 STG.E.U16 [R12.64], R61 ;  /* 0x0000003d0c006986 */ /* 0x0041e2000c101504 */
[----:B------:R-:W-:-:S03]  /*8de40*/  ISETP.LT.AND P6, PT, R40, c[0x0][0x178], !P0 ;  /* 0x00005e0028007a0c */ /* 0x000fc600047c1270 */
[----:B---3--:R1:W-:Y:S01]  /*8de50*/  @P5 STG.E.U16 [R8.64], R59 ;  /* 0x0000003b08005986 */ /* 0x0083e2000c101504 */
[----:B0-----:R-:W-:Y:S01]  /*8de60*/  IMAD.WIDE R12, R4, 0x2, R2 ;  /* 0x00000002040c7825 */ /* 0x001fe200078e0202 */
[----:B------:R-:W-:Y:S02]  /*8de70*/  ISETP.LT.AND P5, PT, R47, c[0x0][0x178], !P0 ;  /* 0x00005e002f007a0c */ /* 0x000fe400047a1270 */
[----:B------:R-:W-:Y:S02]  /*8de80*/  ISETP.LT.AND P0, PT, R46, c[0x0][0x178], !P0 ;  /* 0x00005e002e007a0c */ /* 0x000fe40004701270 */
[----:B----4-:R0:W-:Y:S01]  /*8de90*/  @P4 STG.E.U16 [R12.64], R29 ;  /* 0x0000001d0c004986 */ /* 0x0101e2000c101504 */
[----:B------:R-:W-:Y:S01]  /*8dea0*/  ISETP.GE.AND P4, PT, R58, c[0x0][0x17c], PT ;  /* 0x00005f003a007a0c */ /* 0x000fe20003f86270 */
[----:B-1----:R-:W-:-:S05]  /*8deb0*/  IMAD.WIDE R8, R4, 0x2, R52 ;  /* 0x0000000204087825 */ /* 0x002fca00078e0234 */
[----:B------:R1:W-:Y:S01]  /*8dec0*/  @P3 STG.E.U16 [R8.64], R19 ;  /* 0x0000001308003986 */ /* 0x0003e2000c101504 */
[----:B------:R-:W-:Y:S01]  /*8ded0*/  ISETP.LT.AND P3, PT, R35, c[0x0][0x178], !P4 ;  /* 0x00005e0023007a0c */ /* 0x000fe20006761270 */
[----:B0-----:R-:W-:-:S04]  /*8dee0*/  IMAD.WIDE R12, R4, 0x2, R26 ;  /* 0x00000002040c7825 */ /* 0x001fc800078e021a */
[C---:B-1----:R-:W-:Y:S01]  /*8def0*/  IMAD.WIDE R8, R4.reuse, 0x2, R48 ;  /* 0x0000000204087825 */ /* 0x042fe200078e0230 */
[----:B------:R-:W-:Y:S03]  /*8df00*/  @P2 STG.E.U16 [R16.64], R15 ;  /* 0x0000000f10002986 */ /* 0x000fe6000c101504 */
[----:B------:R-:W-:Y:S01]  /*8df10*/  IMAD.WIDE R4, R4, 0x2, R24 ;  /* 0x0000000204047825 */ /* 0x000fe200078e0218 */
[----:B------:R-:W-:Y:S01]  /*8df20*/  ISETP.LT.AND P2, PT, R39, c[0x0][0x178], !P4 ;  /* 0x00005e0027007a0c */ /* 0x000fe20006741270 */
[----:B------:R0:W-:Y:S01]  /*8df30*/  @P6 STG.E.U16 [R8.64], R7 ;  /* 0x0000000708006986 */ /* 0x0001e2000c101504 */
[----:B------:R-:W-:-:S03]  /*8df40*/  ISETP.LT.AND P6, PT, R43, c[0x0][0x178], !P4 ;  /* 0x00005e002b007a0c */ /* 0x000fc600067c1270 */
[----:B------:R1:W-:Y:S01]  /*8df50*/  @P5 STG.E.U16 [R12.64], R10 ;  /* 0x0000000a0c005986 */ /* 0x0003e2000c101504 */
[----:B------:R-:W-:Y:S02]  /*8df60*/  ISETP.LT.AND P5, PT, R42, c[0x0][0x178], !P4 ;  /* 0x00005e002a007a0c */ /* 0x000fe400067a1270 */
[----:B------:R-:W-:Y:S01]  /*8df70*/  PRMT R6, R61, 0x7632, R6 ;  /* 0x000076323d067816 */ /* 0x000fe20000000006 */
[----:B------:R2:W-:Y:S01]  /*8df80*/  @P0 STG.E.U16 [R4.64], R18 ;  /* 0x0000001204000986 */ /* 0x0005e2000c101504 */
[----:B------:R-:W-:Y:S01]  /*8df90*/  ISETP.LT.AND P0, PT, R41, c[0x0][0x178], !P4 ;  /* 0x00005e0029007a0c */ /* 0x000fe20006701270 */
[----:B0-----:R-:W-:Y:S02]  /*8dfa0*/  IMAD.WIDE R8, R0, 0x2, R56 ;  /* 0x0000000200087825 */ /* 0x001fe400078e0238 */
[----:B------:R-:W3:Y:S01]  /*8dfb0*/  LDL.LU R61, [R1+0x578] ;  /* 0x00057800013d7983 */ /* 0x000ee20000300800 */
[----:B------:R-:W-:-:S03]  /*8dfc0*/  PRMT R14, R29, 0x7632, R14 ;  /* 0x000076321d0e7816 */ /* 0x000fc6000000000e */
[----:B------:R0:W-:Y:S01]  /*8dfd0*/  @P3 STG.E.U16 [R8.64], R6 ;  /* 0x0000000608003986 */ /* 0x0001e2000c101504 */
[----:B-1----:R-:W-:Y:S02]  /*8dfe0*/  PRMT R10, R19, 0x7632, R10 ;  /* 0x00007632130a7816 */ /* 0x002fe4000000000a */
[----:B--2---:R-:W-:Y:S01]  /*8dff0*/  PRMT R18, R59, 0x7632, R18 ;  /* 0x000076323b127816 */ /* 0x004fe20000000012 */
[C---:B------:R-:W-:Y:S01]  /*8e000*/  IMAD.WIDE R4, R0.reuse, 0x2, R54 ;  /* 0x0000000200047825 */ /* 0x040fe200078e0236 */
[----:B------:R-:W2:Y:S03]  /*8e010*/  LDL.LU R58, [R1+0x3118] ;  /* 0x00311800013a7983 */ /* 0x000ea60000300800 */
[C---:B------:R-:W-:Y:S01]  /*8e020*/  IMAD.WIDE R12, R0.reuse, 0x2, R52 ;  /* 0x00000002000c7825 */ /* 0x040fe200078e0234 */
[----:B------:R-:W4:Y:S03]  /*8e030*/  LDL.LU R59, [R1+0x568] ;  /* 0x00056800013b7983 */ /* 0x000f260000300800 */
[C---:B0-----:R-:W-:Y:S01]  /*8e040*/  IMAD.WIDE R8, R0.reuse, 0x2, R2 ;  /* 0x0000000200087825 */ /* 0x041fe200078e0202 */
[----:B------:R-:W-:Y:S01]  /*8e050*/  PRMT R6, R15, 0x7632, R6 ;  /* 0x000076320f067816 */ /* 0x000fe20000000006 */
[----:B------:R0:W-:Y:S02]  /*8e060*/  @P6 STG.E.U16 [R4.64], R18 ;  /* 0x0000001204006986 */ /* 0x0001e4000c101504 */
[----:B------:R-:W-:-:S02]  /*8e070*/  IMAD.WIDE R16, R0, 0x2, R50 ;  /* 0x0000000200107825 */ /* 0x000fc400078e0232 */
[----:B------:R1:W-:Y:S04]  /*8e080*/  @P5 STG.E.U16 [R8.64], R14 ;  /* 0x0000000e08005986 */ /* 0x0003e8000c101504 */
[----:B------:R-:W2:Y:S04]  /*8e090*/  LDL.LU R29, [R1+0x558] ;  /* 0x00055800011d7983 */ /* 0x000ea80000300800 */
[----:B------:R1:W-:Y:S01]  /*8e0a0*/  @P2 STG.E.U16 [R12.64], R10 ;  /* 0x0000000a0c002986 */ /* 0x0003e2000c101504 */
[----:B0-----:R-:W-:Y:S01]  /*8e0b0*/  IMAD.WIDE R4, R0, 0x2, R26 ;  /* 0x0000000200047825 */ /* 0x001fe200078e021a */
[----:B-1----:R-:W-:-:S02]  /*8e0c0*/  PRMT R14, R7, 0x7632, R14 ;  /* 0x00007632070e7816 */ /* 0x002fc4000000000e */
[----:B------:R-:W2:Y:S01]  /*8e0d0*/  LDL.LU R19, [R1+0x548] ;  /* 0x0005480001137983 */ /* 0x000ea20000300800 */
[----:B------:R-:W-:-:S03]  /*8e0e0*/  IMAD.WIDE R8, R0, 0x2, R48 ;  /* 0x0000000200087825 */ /* 0x000fc600078e0230 */
[----:B------:R-:W2:Y:S01]  /*8e0f0*/  LDL.LU R7, [R1+0x58] ;  /* 0x0000580001077983 */ /* 0x000ea20000300800 */
[----:B------:R-:W-:-:S03]  /*8e100*/  IMAD.WIDE R12, R0, 0x2, R24 ;  /* 0x00000002000c7825 */ /* 0x000fc600078e0218 */
[----:B------:R0:W-:Y:S04]  /*8e110*/  @P0 STG.E.U16 [R16.64], R6 ;  /* 0x0000000610000986 */ /* 0x0001e8000c101504 */
[----:B------:R-:W2:Y:S01]  /*8e120*/  LDL.LU R15, [R1+0x48] ;  /* 0x00004800010f7983 */ /* 0x000ea20000300800 */
[----:B0-----:R-:W-:-:S03]  /*8e130*/  IADD3 R6, R0, c[0x0][0x198], RZ ;  /* 0x0000660000067a10 */ /* 0x001fc60007ffe0ff */
[----:B------:R-:W2:Y:S01]  /*8e140*/  LDL.LU R0, [R1+0x3114] ;  /* 0x0031140001007983 */ /* 0x000ea20000300800 */
[----:B------:R-:W-:Y:S02]  /*8e150*/  ISETP.LT.AND P5, PT, R40, c[0x0][0x178], !P4 ;  /* 0x00005e0028007a0c */ /* 0x000fe400067a1270 */
[----:B------:R-:W-:Y:S02]  /*8e160*/  ISETP.LT.AND P2, PT, R47, c[0x0][0x178], !P4 ;  /* 0x00005e002f007a0c */ /* 0x000fe40006741270 */
[----:B------:R-:W-:Y:S02]  /*8e170*/  ISETP.LT.AND P4, PT, R46, c[0x0][0x178], !P4 ;  /* 0x00005e002e007a0c */ /* 0x000fe40006781270 */
[----:B------:R-:W-:Y:S02]  /*8e180*/  ISETP.LT.AND P6, PT, R35, c[0x0][0x178], !P1 ;  /* 0x00005e0023007a0c */ /* 0x000fe40004fc1270 */
[----:B------:R-:W-:Y:S02]  /*8e190*/  PRMT R10, R10, 0x7632, R10 ;  /* 0x000076320a0a7816 */ /* 0x000fe4000000000a */
[----:B------:R-:W-:-:S02]  /*8e1a0*/  ISETP.LT.AND P3, PT, R43, c[0x0][0x178], !P1 ;  /* 0x00005e002b007a0c */ /* 0x000fc40004f61270 */
[----:B------:R-:W-:Y:S01]  /*8e1b0*/  PRMT R18, R18, 0x7632, R18 ;  /* 0x0000763212127816 */ /* 0x000fe20000000012 */
[----:B------:R-:W-:Y:S01]  /*8e1c0*/  IMAD.WIDE R16, R6, 0x2, R56 ;  /* 0x0000000206107825 */ /* 0x000fe200078e0238 */
[----:B------:R-:W-:Y:S01]  /*8e1d0*/  ISETP.LT.AND P0, PT, R42, c[0x0][0x178], !P1 ;  /* 0x00005e002a007a0c */ /* 0x000fe20004f01270 */
[----:B------:R0:W-:Y:S01]  /*8e1e0*/  @P5 STG.E.U16 [R8.64], R14 ;  /* 0x0000000e08005986 */ /* 0x0001e2000c101504 */
[----:B------:R-:W-:-:S03]  /*8e1f0*/  ISETP.LT.AND P5, PT, R41, c[0x0][0x178], !P1 ;  /* 0x00005e0029007a0c */ /* 0x000fc60004fa1270 */
[----:B------:R1:W-:Y:S04]  /*8e200*/  @P2 STG.E.U16 [R4.64], R10 ;  /* 0x0000000a04002986 */ /* 0x0003e8000c101504 */
[----:B------:R1:W-:Y:S01]  /*8e210*/  @P4 STG.E.U16 [R12.64], R18 ;  /* 0x000000120c004986 */ /* 0x0003e2000c101504 */
[----:B------:R-:W-:-:S03]  /*8e220*/  ISETP.LT.AND P4, PT, R39, c[0x0][0x178], !P1 ;  /* 0x00005e0027007a0c */ /* 0x000fc60004f81270 */
[----:B------:R-:W-:Y:S01]  /*8e230*/  @P6 STG.E.U16 [R16.64], R60 ;  /* 0x0000003c10006986 */ /* 0x000fe2000c101504 */
[----:B------:R-:W-:Y:S01]  /*8e240*/  ISETP.LT.AND P6, PT, R40, c[0x0][0x178], !P1 ;  /* 0x00005e0028007a0c */ /* 0x000fe20004fc1270 */
[----:B0-----:R-:W-:-:S04]  /*8e250*/  IMAD.WIDE R8, R6, 0x2, R2 ;  /* 0x0000000206087825 */ /* 0x001fc800078e0202 */
[----:B-1----:R-:W-:-:S04]  /*8e260*/  IMAD.WIDE R4, R6, 0x2, R54 ;  /* 0x0000000206047825 */ /* 0x002fc800078e0236 */
[----:B------:R-:W-:Y:S01]  /*8e270*/  IMAD.WIDE R12, R6, 0x2, R52 ;  /* 0x00000002060c7825 */ /* 0x000fe200078e0234 */
[----:B------:R-:W-:Y:S01]  /*8e280*/  PRMT R14, R60, 0x7632, R14 ;  /* 0x000076323c0e7816 */ /* 0x000fe2000000000e */
[----:B---3--:R0:W-:Y:S01]  /*8e290*/  @P3 STG.E.U16 [R4.64], R61 ;  /* 0x0000003d04003986 */ /* 0x0081e2000c101504 */
[----:B------:R-:W-:Y:S02]  /*8e2a0*/  ISETP.LT.AND P3, PT, R47, c[0x0][0x178], !P1 ;  /* 0x00005e002f007a0c */ /* 0x000fe40004f61270 */
[----:B------:R-:W-:Y:S01]  /*8e2b0*/  ISETP.LT.AND P1, PT, R46, c[0x0][0x178], !P1 ;  /* 0x00005e002e007a0c */ /* 0x000fe20004f21270 */
[----:B----4-:R1:W-:Y:S01]  /*8e2c0*/  @P0 STG.E.U16 [R8.64], R59 ;  /* 0x0000003b08000986 */ /* 0x0103e2000c101504 */
[----:B0-----:R-:W-:Y:S01]  /*8e2d0*/  IMAD.WIDE R4, R6, 0x2, R48 ;  /* 0x0000000206047825 */ /* 0x001fe200078e0230 */
[----:B--2---:R-:W-:-:S03]  /*8e2e0*/  ISETP.GE.AND P0, PT, R58, c[0x0][0x17c], PT ;  /* 0x00005f003a007a0c */ /* 0x004fc60003f06270 */
[----:B-1----:R-:W-:Y:S01]  /*8e2f0*/  IMAD.WIDE R8, R6, 0x2, R50 ;  /* 0x0000000206087825 */ /* 0x002fe200078e0232 */
[----:B------:R0:W-:Y:S01]  /*8e300*/  @P4 STG.E.U16 [R12.64], R29 ;  /* 0x0000001d0c004986 */ /* 0x0001e2000c101504 */
[----:B------:R-:W-:-:S03]  /*8e310*/  ISETP.LT.AND P4, PT, R35, c[0x0][0x178], !P0 ;  /* 0x00005e0023007a0c */ /* 0x000fc60004781270 */
[----:B------:R-:W-:Y:S01]  /*8e320*/  @P5 STG.E.U16 [R8.64], R19 ;  /* 0x0000001308005986 */ /* 0x000fe2000c101504 */
[----:B0-----:R-:W-:-:S03]  /*8e330*/  IMAD.WIDE R12, R6, 0x2, R26 ;  /* 0x00000002060c7825 */ /* 0x001fc600078e021a */
[----:B------:R0:W-:Y:S01]  /*8e340*/  @P6 STG.E.U16 [R4.64], R7 ;  /* 0x0000000704006986 */ /* 0x0001e2000c101504 */
[----:B------:R-:W-:-:S03]  /*8e350*/  ISETP.LT.AND P5, PT, R43, c[0x0][0x178], !P0 ;  /* 0x00005e002b007a0c */ /* 0x000fc600047a1270 */
[----:B------:R-:W-:Y:S01]  /*8e360*/  @P3 STG.E.U16 [R12.64], R15 ;  /* 0x0000000f0c003986 */ /* 0x000fe2000c101504 */
[----:B0-----:R-:W-:Y:S01]  /*8e370*/  IMAD.WIDE R4, R6, 0x2, R24 ;  /* 0x0000000206047825 */ /* 0x001fe200078e0218 */
[----:B------:R-:W-:Y:S02]  /*8e380*/  ISETP.GE.AND P2, PT, R0, c[0x0][0x17c], PT ;  /* 0x00005f0000007a0c */ /* 0x000fe40003f46270 */
[----:B------:R-:W-:Y:S02]  /*8e390*/  IADD3 R0, R6, c[0x0][0x198], RZ ;  /* 0x0000660006007a10 */ /* 0x000fe40007ffe0ff */
[----:B------:R0:W-:Y:S01]  /*8e3a0*/  @P1 STG.E.U16 [R4.64], R22 ;  /* 0x0000001604001986 */ /* 0x0001e2000c101504 */
[----:B------:R-:W-:Y:S02]  /*8e3b0*/  ISETP.LT.AND P3, PT, R42, c[0x0][0x178], !P0 ;  /* 0x00005e002a007a0c */ /* 0x000fe40004761270 */
[----:B------:R-:W-:Y:S02]  /*8e3c0*/  ISETP.LT.AND P6, PT, R39, c[0x0][0x178], !P0 ;  /* 0x00005e0027007a0c */ /* 0x000fe400047c1270 */
[----:B------:R-:W-:Y:S01]  /*8e3d0*/  ISETP.LT.AND P1, PT, R41, c[0x0][0x178], !P0 ;  /* 0x00005e0029007a0c */ /* 0x000fe20004721270 */
[----:B0-----:R-:W-:Y:S01]  /*8e3e0*/  IMAD.WIDE R4, R0, 0x2, R56 ;  /* 0x0000000200047825 */ /* 0x001fe200078e0238 */
[----:B------:R-:W-:-:S04]  /*8e3f0*/  PRMT R10, R61, 0x7632, R10 ;  /* 0x000076323d0a7816 */ /* 0x000fc8000000000a */
[----:B------:R0:W-:Y:S01]  /*8e400*/  @P4 STG.E.U16 [R4.64], R14 ;  /* 0x0000000e04004986 */ /* 0x0001e2000c101504 */
[----:B------:R-:W-:Y:S01]  /*8e410*/  ISETP.LT.AND P4, PT, R40, c[0x0][0x178], !P0 ;  /* 0x00005e0028007a0c */ /* 0x000fe20004781270 */
[----:B------:R-:W-:Y:S01]  /*8e420*/  IMAD.WIDE R8, R0, 0x2, R54 ;  /* 0x0000000200087825 */ /* 0x000fe200078e0236 */
[----:B------:R-:W-:-:S03]  /*8e430*/  PRMT R6, R59, 0x7632, R6 ;  /* 0x000076323b067816 */ /* 0x000fc60000000006 */
[C---:B------:R-:W-:Y:S01]  /*8e440*/  IMAD.WIDE R12, R0.reuse, 0x2, R2 ;  /* 0x00000002000c7825 */ /* 0x040fe200078e0202 */
[----:B------:R1:W-:Y:S04]  /*8e450*/  @P5 STG.E.U16 [R8.64], R10 ;  /* 0x0000000a08005986 */ /* 0x0003e8000c101504 */
[----:B------:R2:W-:Y:S01]  /*8e460*/  @P3 STG.E.U16 [R12.64], R6 ;  /* 0x000000060c003986 */ /* 0x0005e2000c101504 */
[----:B0-----:R-:W-:Y:S01]  /*8e470*/  PRMT R14, R29, 0x7632, R14 ;  /* 0x000076321d0e7816 */ /* 0x001fe2000000000e */
[----:B------:R-:W-:Y:S01]  /*8e480*/  IMAD.WIDE R4, R0, 0x2, R52 ;  /* 0x0000000200047825 */ /* 0x000fe200078e0234 */
[----:B-1----:R-:W-:-:S03]  /*8e490*/  PRMT R10, R19, 0x7632, R10 ;  /* 0x00007632130a7816 */ /* 0x002fc6000000000a */
[C---:B------:R-:W-:Y:S01]  /*8e4a0*/  IMAD.WIDE R8, R0.reuse, 0x2, R50 ;  /* 0x0000000200087825 */ /* 0x040fe200078e0232 */
[----:B------:R-:W3:Y:S01]  /*8e4b0*/  LDL.LU R19, [R1+0x7a8] ;  /* 0x0007a80001137983 */ /* 0x000ee20000300800 */
[----:B--2---:R-:W-:Y:S02]  /*8e4c0*/  PRMT R6, R7, 0x7632, R6 ;  /* 0x0000763207067816 */ /* 0x004fe40000000006 */
[----:B------:R-:W-:Y:S01]  /*8e4d0*/  IMAD.WIDE R12, R0, 0x2, R48 ;  /* 0x00000002000c7825 */ /* 0x000fe200078e0230 */
[----:B------:R-:W2:Y:S04]  /*8e4e0*/  LDL.LU R7, [R1+0x798] ;  /* 0x0007980001077983 */ /* 0x000ea80000300800 */
[----:B------:R-:W4:Y:S04]  /*8e4f0*/  LDL.LU R58, [R1+0x788] ;  /* 0x00078800013a7983 */ /* 0x000f280000300800 */
[----:B------:R-:W-:Y:S04]  /*8e500*/  @P6 STG.E.U16 [R4.64], R14 ;  /* 0x0000000e04006986 */ /* 0x000fe8000c101504 */
[----:B------:R-:W2:Y:S04]  /*8e510*/  LDL.LU R60, [R1+0x778] ;  /* 0x00077800013c7983 */ /* 0x000ea80000300800 */
[----:B------:R-:W-:Y:S04]  /*8e520*/  @P1 STG.E.U16 [R8.64], R10 ;  /* 0x0000000a08001986 */ /* 0x000fe8000c101504 */
[----:B------:R-:W2:Y:S04]  /*8e530*/  LDL.LU R61, [R1+0x768] ;  /* 0x00076800013d7983 */ /* 0x000ea80000300800 */
[----:B------:R0:W-:Y:S04]  /*8e540*/  @P4 STG.E.U16 [R12.64], R6 ;  /* 0x000000060c004986 */ /* 0x0001e8000c101504 */
[----:B------:R-:W2:Y:S01]  /*8e550*/  LDL.LU R59, [R1+0x88] ;  /* 0x00008800013b7983 */ /* 0x000ea20000300800 */
[----:B0-----:R-:W-:-:S03]  /*8e560*/  PRMT R6, R15, 0x7632, R6 ;  /* 0x000076320f067816 */ /* 0x001fc60000000006 */
[----:B------:R-:W2:Y:S01]  /*8e570*/  LDL.LU R15, [R1+0x311c] ;  /* 0x00311c00010f7983 */ /* 0x000ea20000300800 */
[----:B------:R-:W-:Y:S02]  /*8e580*/  ISETP.LT.AND P3, PT, R47, c[0x0][0x178], !P0 ;  /* 0x00005e002f007a0c */ /* 0x000fe40004761270 */
[----:B------:R-:W-:Y:S01]  /*8e590*/  ISETP.LT.AND P0, PT, R46, c[0x0][0x178], !P0 ;  /* 0x00005e002e007a0c */ /* 0x000fe20004701270 */
[----:B------:R-:W-:Y:S01]  /*8e5a0*/  IMAD.WIDE R8, R0, 0x2, R26 ;  /* 0x0000000200087825 */ /* 0x000fe200078e021a */
[----:B------:R-:W-:Y:S01]  /*8e5b0*/  ISETP.LT.AND P1, PT, R35, c[0x0][0x178], !P2 ;  /* 0x00005e0023007a0c */ /* 0x000fe20005721270 */
[----:B------:R-:W4:Y:S01]  /*8e5c0*/  LDL.LU R29, [R1+0x78] ;  /* 0x00007800011d7983 */ /* 0x000f220000300800 */
[----:B------:R-:W-:Y:S01]  /*8e5d0*/  PRMT R22, R22, 0x7632, R22 ;  /* 0x0000763216167816 */ /* 0x000fe20000000016 */
[C---:B------:R-:W-:Y:S01]  /*8e5e0*/  IMAD.WIDE R4, R0.reuse, 0x2, R24 ;  /* 0x0000000200047825 */ /* 0x040fe200078e0218 */
[----:B------:R-:W-:-:S05]  /*8e5f0*/  IADD3 R0, R0, c[0x0][0x198], RZ ;  /* 0x0000660000007a10 */ /* 0x000fca0007ffe0ff */
[----:B------:R-:W-:Y:S04]  /*8e600*/  @P3 STG.E.U16 [R8.64], R6 ;  /* 0x0000000608003986 */ /* 0x000fe8000c101504 */
[----:B------:R0:W-:Y:S02]  /*8e610*/  @P0 STG.E.U16 [R4.64], R22 ;  /* 0x0000001604000986 */ /* 0x0001e4000c101504 */
[----:B0-----:R-:W-:-:S05]  /*8e620*/  IMAD.WIDE R4, R0, 0x2, R56 ;  /* 0x0000000200047825 */ /* 0x001fca00078e0238 */
[----:B---3--:R0:W-:Y:S01]  /*8e630*/  @P1 STG.E.U16 [R4.64], R19 ;  /* 0x0000001304001986 */ /* 0x0081e2000c101504 */
[----:B--2---:R-:W-:-:S03]  /*8e640*/  ISETP.GE.AND P1, PT, R15, c[0x0][0x17c], PT ;  /* 0x00005f000f007a0c */ /* 0x004fc60003f26270 */
[----:B------:R-:W2:Y:S01]  /*8e650*/  LDL.LU R15, [R1+0x3120] ;  /* 0x00312000010f7983 */ /* 0x000ea20000300800 */
[----:B------:R-:W-:Y:S02]  /*8e660*/  ISETP.LT.AND P5, PT, R43, c[0x0][0x178], !P2 ;  /* 0x00005e002b007a0c */ /* 0x000fe400057a1270 */
[----:B------:R-:W-:Y:S02]  /*8e670*/  ISETP.LT.AND P4, PT, R42, c[0x0][0x178], !P2 ;  /* 0x00005e002a007a0c */ /* 0x000fe40005781270 */
[----:B------:R-:W-:Y:S01]  /*8e680*/  ISETP.LT.AND P6, PT, R39, c[0x0][0x178], !P2 ;  /* 0x00005e0027007a0c */ /* 0x000fe200057c1270 */
[----:B------:R-:W-:Y:S01]  /*8e690*/  IMAD.WIDE R8, R0, 0x2, R54 ;  /* 0x0000000200087825 */ /* 0x000fe200078e0236 */
[----:B------:R-:W-:Y:S02]  /*8e6a0*/  ISETP.LT.AND P3, PT, R41, c[0x0][0x178], !P2 ;  /* 0x00005e0029007a0c */ /* 0x000fe40005761270 */
[----:B------:R-:W-:Y:S01]  /*8e6b0*/  ISETP.LT.AND P0, PT, R40, c[0x0][0x178], !P2 ;  /* 0x00005e0028007a0c */ /* 0x000fe20005701270 */
[----:B------:R-:W-:-:S04]  /*8e6c0*/  IMAD.WIDE R12, R0, 0x2, R2 ;  /* 0x00000002000c7825 */ /* 0x000fc800078e0202 */
[C---:B------:R-:W-:Y:S01]  /*8e6d0*/  IMAD.WIDE R16, R0.reuse, 0x2, R52 ;  /* 0x0000000200107825 */ /* 0x040fe200078e0234 */
[----:B------:R1:W-:Y:S04]  /*8e6e0*/  @P5 STG.E.U16 [R8.64], R7 ;  /* 0x0000000708005986 */ /* 0x0003e8000c101504 */
[----:B----4-:R3:W-:Y:S01]  /*8e6f0*/  @P4 STG.E.U16 [R12.64], R58 ;  /* 0x0000003a0c004986 */ /* 0x0107e2000c101504 */
[----:B------:R-:W-:Y:S01]  /*8e700*/  ISETP.LT.AND P4, PT, R47, c[0x0][0x178], !P2 ;  /* 0x00005e002f007a0c */ /* 0x000fe20005781270 */
[----:B0-----:R-:W-:Y:S01]  /*8e710*/  IMAD.WIDE R4, R0, 0x2, R50 ;  /* 0x0000000200047825 */ /* 0x001fe200078e0232 */
[----:B------:R-:W-:Y:S01]  /*8e720*/  ISETP.LT.AND P2, PT, R46, c[0x0][0x178], !P2 ;  /* 0x00005e002e007a0c */ /* 0x000fe20005741270 */
[----:B------:R-:W-:Y:S01]  /*8e730*/  @P6 STG.E.U16 [R16.64], R60 ;  /* 0x0000003c10006986 */ /* 0x000fe2000c101504 */
[----:B------:R-:W-:Y:S01]  /*8e740*/  ISETP.LT.AND P6, PT, R35, c[0x0][0x178], !P1 ;  /* 0x00005e0023007a0c */ /* 0x000fe20004fc1270 */
[C---:B-1----:R-:W-:Y:S01]  /*8e750*/  IMAD.WIDE R8, R0.reuse, 0x2, R48 ;  /* 0x0000000200087825 */ /* 0x042fe200078e0230 */
[----:B------:R-:W-:Y:S01]  /*8e760*/  IADD3 R6, R0, c[0x0][0x198], RZ ;  /* 0x0000660000067a10 */ /* 0x000fe20007ffe0ff */
[----:B------:R0:W-:Y:S01]  /*8e770*/  @P3 STG.E.U16 [R4.64], R61 ;  /* 0x0000003d04003986 */ /* 0x0001e2000c101504 */
[----:B------:R-:W-:-:S03]  /*8e780*/  PRMT R10, R19, 0x7632, R10 ;  /* 0x00007632130a7816 */ /* 0x000fc6000000000a */
[----:B------:R1:W-:Y:S01]  /*8e790*/  @P0 STG.E.U16 [R8.64], R59 ;  /* 0x0000003b08000986 */ /* 0x0003e2000c101504 */
[----:B---3--:R-:W-:-:S03]  /*8e7a0*/  IMAD.WIDE R12, R6, 0x2, R56 ;  /* 0x00000002060c7825 */ /* 0x008fc600078e0238 */
[----:B------:R-:W3:Y:S01]  /*8e7b0*/  LDL.LU R19, [R1+0x3308] ;  /* 0x0033080001137983 */ /* 0x000ee20000300800 */
[----:B0-----:R-:W-:-:S04]  /*8e7c0*/  IMAD.WIDE R4, R0, 0x2, R26 ;  /* 0x0000000200047825 */ /* 0x001fc800078e021a */
[----:B-1----:R-:W-:Y:S01]  /*8e7d0*/  IMAD.WIDE R8, R0, 0x2, R24 ;  /* 0x0000000200087825 */ /* 0x002fe200078e0218 */
[----:B------:R-:W-:Y:S04]  /*8e7e0*/  @P4 STG.E.U16 [R4.64], R29 ;  /* 0x0000001d04004986 */ /* 0x000fe8000c101504 */
[----:B------:R-:W-:Y:S04]  /*8e7f0*/  @P2 STG.E.U16 [R8.64], R11 ;  /* 0x0000000b08002986 */ /* 0x000fe8000c101504 */
[----:B------:R0:W-:Y:S02]  /*8e800*/  @P6 STG.E.U16 [R12.64], R10 ;  /* 0x0000000a0c006986 */ /* 0x0001e4000c101504 */
[----:B0-----:R-:W-:-:S02]  /*8e810*/  PRMT R10, R7, 0x7632, R10 ;  /* 0x00007632070a7816 */ /* 0x001fc4000000000a */
[----:B--2---:R-:W-:Y:S02]  /*8e820*/  ISETP.GE.AND P0, PT, R15, c[0x0][0x17c], PT ;  /* 0x00005f000f007a0c */ /* 0x004fe40003f06270 */
[----:B------:R-:W2:Y:S04]  /*8e830*/  LDL.LU R15, [R1+0x3304] ;  /* 0x00330400010f7983 */ /* 0x000ea80000300800 */
[----:B------:R-:W4:Y:S01]  /*8e840*/  LDL.LU R7, [R1+0x3124] ;  /* 0x0031240001077983 */ /* 0x000f220000300800 */
[----:B------:R-:W-:Y:S01]  /*8e850*/  ISETP.LT.AND P3, PT, R43, c[0x0][0x178], !P1 ;  /* 0x00005e002b007a0c */ /* 0x000fe20004f61270 */
[----:B------:R-:W-:Y:S01]  /*8e860*/  IMAD.WIDE R4, R6, 0x2, R54 ;  /* 0x0000000206047825 */ /* 0x000fe200078e0236 */
[----:B------:R-:W-:Y:S02]  /*8e870*/  ISETP.LT.AND P5, PT, R42, c[0x0][0x178], !P1 ;  /* 0x00005e002a007a0c */ /* 0x000fe40004fa1270 */
[----:B------:R-:W-:-:S02]  /*8e880*/  ISETP.LT.AND P4, PT, R39, c[0x0][0x178], !P1 ;  /* 0x00005e0027007a0c */ /* 0x000fc40004f81270 */
[----:B------:R-:W-:Y:S01]  /*8e890*/  ISETP.LT.AND P6, PT, R41, c[0x0][0x178], !P1 ;  /* 0x00005e0029007a0c */ /* 0x000fe20004fc1270 */
[----:B------:R-:W-:Y:S01]  /*8e8a0*/  IMAD.WIDE R8, R6, 0x2, R2 ;  /* 0x0000000206087825 */ /* 0x000fe200078e0202 */
[----:B------:R-:W-:Y:S02]  /*8e8b0*/  PRMT R0, R58, 0x7632, R0 ;  /* 0x000076323a007816 */ /* 0x000fe40000000000 */
[----:B------:R-:W-:Y:S01]  /*8e8c0*/  PRMT R14, R60, 0x7632, R14 ;  /* 0x000076323c0e7816 */ /* 0x000fe2000000000e */
[----:B------:R-:W-:Y:S01]  /*8e8d0*/  IMAD.WIDE R12, R6, 0x2, R48 ;  /* 0x00000002060c7825 */ /* 0x000fe200078e0230 */
[----:B------:R-:W2:Y:S04]  /*8e8e0*/  LDL.LU R58, [R1+0x31c] ;  /* 0x00031c00013a7983 */ /* 0x000ea80000300800 */
[----:B------:R0:W-:Y:S01]  /*8e8f0*/  @P3 STG.E.U16 [R4.64], R10 ;  /* 0x0000000a04003986 */ /* 0x0001e2000c101504 */
[----:B------:R-:W-:-:S03]  /*8e900*/  ISETP.LT.AND P3, PT, R40, c[0x0][0x178], !P1 ;  /* 0x00005e0028007a0c */ /* 0x000fc60004f61270 */
[----:B------:R1:W-:Y:S04]  /*8e910*/  @P5 STG.E.U16 [R8.64], R0 ;  /* 0x0000000008005986 */ /* 0x0003e8000c101504 */
[----:B------:R-:W2:Y:S01]  /*8e920*/  LDL.LU R60, [R1+0x30c] ;  /* 0x00030c00013c7983 */ /* 0x000ea20000300800 */
[----:B0-----:R-:W-:Y:S01]  /*8e930*/  IMAD.WIDE R4, R6, 0x2, R52 ;  /* 0x0000000206047825 */ /* 0x001fe200078e0234 */
[----:B------:R-:W-:-:S03]  /*8e940*/  PRMT R10, R61, 0x7632, R10 ;  /* 0x000076323d0a7816 */ /* 0x000fc6000000000a */
[C---:B-1----:R-:W-:Y:S01]  /*8e950*/  IMAD.WIDE R8, R6.reuse, 0x2, R50 ;  /* 0x0000000206087825 */ /* 0x042fe200078e0232 */
[----:B------:R-:W-:Y:S01]  /*8e960*/  PRMT R0, R59, 0x7632, R0 ;  /* 0x000076323b007816 */ /* 0x000fe20000000000 */
[----:B------:R0:W-:Y:S04]  /*8e970*/  @P4 STG.E.U16 [R4.64], R14 ;  /* 0x0000000e04004986 */ /* 0x0001e8000c101504 */
[----:B------:R1:W-:Y:S04]  /*8e980*/  @P6 STG.E.U16 [R8.64], R10 ;  /* 0x0000000a08006986 */ /* 0x0003e8000c101504 */
[----:B------:R3:W-:Y:S01]  /*8e990*/  @P3 STG.E.U16 [R12.64], R0 ;  /* 0x000000000c003986 */ /* 0x0007e2000c101504 */
[----:B0-----:R-:W-:Y:S01]  /*8e9a0*/  IMAD.WIDE R4, R6, 0x2, R26 ;  /* 0x0000000206047825 */ /* 0x001fe200078e021a */
[----:B-1----:R-:W-:-:S03]  /*8e9b0*/  PRMT R10, R29, 0x7632, R10 ;  /* 0x000076321d0a7816 */ /* 0x002fc6000000000a */
[C---:B------:R-:W-:Y:S01]  /*8e9c0*/  IMAD.WIDE R8, R6.reuse, 0x2, R24 ;  /* 0x0000000206087825 */ /* 0x040fe200078e0218 */
[----:B---3--:R-:W-:Y:S02]  /*8e9d0*/  PRMT R12, R11, 0x7632, R12 ;  /* 0x000076320b0c7816 */ /* 0x008fe4000000000c */
[----:B------:R-:W-:Y:S02]  /*8e9e0*/  IADD3 R0, R6, c[0x0][0x198], RZ ;  /* 0x0000660006007a10 */ /* 0x000fe40007ffe0ff */
[----:B----4-:R-:W-:Y:S02]  /*8e9f0*/  ISETP.GE.AND P5, PT, R7, c[0x0][0x17c], PT ;  /* 0x00005f0007007a0c */ /* 0x010fe40003fa6270 */
[----:B------:R-:W3:Y:S04]  /*8ea00*/  LDL.LU R7, [R1+0x3128] ;  /* 0x0031280001077983 */ /* 0x000ee80000300800 */
[----:B------:R-:W4:Y:S04]  /*8ea10*/  LDL.LU R61, [R1+0x2fc] ;  /* 0x0002fc00013d7983 */ /* 0x000f280000300800 */
[----:B------:R-:W2:Y:S04]  /*8ea20*/  LDL.LU R59, [R1+0xc] ;  /* 0x00000c00013b7983 */ /* 0x000ea80000300800 */
[----:B------:R-:W2:Y:S04]  /*8ea30*/  LDL.LU R11, [R1+0x3300] ;  /* 0x00330000010b7983 */ /* 0x000ea80000300800 */
[----:B------:R-:W2:Y:S04]  /*8ea40*/  LDL.LU R29, [R1+0x2c] ;  /* 0x00002c00011d7983 */ /* 0x000ea80000300800 */
[----:B------:R-:W2:Y:S01]  /*8ea50*/  LDL.LU R6, [R1+0x32c] ;  /* 0x00032c0001067983 */ /* 0x000ea20000300800 */
[----:B------:R-:W-:-:S02]  /*8ea60*/  ISETP.LT.AND P2, PT, R47, c[0x0][0x178], !P1 ;  /* 0x00005e002f007a0c */ /* 0x000fc40004f41270 */
[----:B------:R-:W-:Y:S02]  /*8ea70*/  ISETP.LT.AND P1, PT, R46, c[0x0][0x178], !P1 ;  /* 0x00005e002e007a0c */ /* 0x000fe40004f21270 */
[----:B------:R-:W-:-:S09]  /*8ea80*/  ISETP.LT.AND P4, PT, R35, c[0x0][0x178], !P5 ;  /* 0x00005e0023007a0c */ /* 0x000fd20006f81270 */
[----:B------:R0:W-:Y:S04]  /*8ea90*/  @P2 STG.E.U16 [R4.64], R10 ;  /* 0x0000000a04002986 */ /* 0x0001e8000c101504 */
[----:B------:R-:W-:Y:S01]  /*8eaa0*/  @P1 STG.E.U16 [R8.64], R12 ;  /* 0x0000000c08001986 */ /* 0x000fe2000c101504 */
[----:B0-----:R-:W-:Y:S01]  /*8eab0*/  IMAD.WIDE R4, R0, 0x2, R56 ;  /* 0x0000000200047825 */ /* 0x001fe200078e0238 */
[----:B---3--:R-:W-:Y:S02]  /*8eac0*/  ISETP.GE.AND P2, PT, R7, c[0x0][0x17c], PT ;  /* 0x00005f0007007a0c */ /* 0x008fe40003f46270 */
[----:B------:R-:W3:Y:S04]  /*8ead0*/  LDL.LU R7, [R1+0x32fc] ;  /* 0x0032fc0001077983 */ /* 0x000ee80000300800 */
[----:B--2---:R0:W-:Y:S04]  /*8eae0*/  @P4 STG.E.U16 [R4.64], R6 ;  /* 0x0000000604004986 */ /* 0x0041e8000c101504 */
[----:B0-----:R-:W2:Y:S01]  /*8eaf0*/  LDL.LU R5, [R1+0x312c] ;  /* 0x00312c0001057983 */ /* 0x001ea20000300800 */
[----:B------:R-:W-:-:S02]  /*8eb00*/  ISETP.LT.AND P3, PT, R43, c[0x0][0x178], !P5 ;  /* 0x00005e002b007a0c */ /* 0x000fc40006f61270 */
[----:B------:R-:W-:Y:S01]  /*8eb10*/  ISETP.LT.AND P6, PT, R42, c[0x0][0x178], !P5 ;  /* 0x00005e002a007a0c */ /* 0x000fe20006fc1270 */
[----:B------:R-:W-:Y:S01]  /*8eb20*/  IMAD.WIDE R8, R0, 0x2, R54 ;  /* 0x0000000200087825 */ /* 0x000fe200078e0236 */
[----:B------:R-:W-:-:S09]  /*8eb30*/  ISETP.LT.AND P1, PT, R39, c[0x0][0x178], !P5 ;  /* 0x00005e0027007a0c */ /* 0x000fd20006f21270 */
[----:B------:R0:W-:Y:S01]  /*8eb40*/  @P3 STG.E.U16 [R8.64], R58 ;  /* 0x0000003a08003986 */ /* 0x0001e2000c101504 */
[----:B------:R-:W-:Y:S01]  /*8eb50*/  ISETP.LT.AND P3, PT, R41, c[0x0][0x178], !P5 ;  /* 0x00005e0029007a0c */ /* 0x000fe20006f61270 */
[----:B0-----:R-:W-:Y:S01]  /*8eb60*/  IMAD.WIDE R8, R0, 0x2, R52 ;  /* 0x0000000200087825 */ /* 0x001fe200078e0234 */
[----:B------:R-:W-:Y:S02]  /*8eb70*/  PRMT R10, R6, 0x7632, R10 ;  /* 0x00007632060a7816 */ /* 0x000fe4000000000a */
[----:B------:R-:W-:Y:S02]  /*8eb80*/  IADD3 R6, R0, c[0x0][0x198], RZ ;  /* 0x0000660000067a10 */ /* 0x000fe40007ffe0ff */
[----:B------:R-:W-:Y:S02]  /*8eb90*/  PRMT R12, R58, 0x7632, R12 ;  /* 0x000076323a0c7816 */ /* 0x000fe4000000000c */
[----:B------:R-:W-:Y:S01]  /*8eba0*/  PRMT R14, R60, 0x7632, R14 ;  /* 0x000076323c0e7816 */ /* 0x000fe2000000000e */
[----:B------:R-:W3:Y:S01]  /*8ebb0*/  LDL.LU R58, [R1+0x36c] ;  /* 0x00036c00013a7983 */ /* 0x000ee20000300800 */
[----:B----4-:R-:W-:-:S02]  /*8ebc0*/  PRMT R13, R61, 0x7632, R13 ;  /* 0x000076323d0d7816 */ /* 0x010fc4000000000d */
[----:B------:R-:W-:Y:S02]  /*8ebd0*/  PRMT R16, R59, 0x7632, R16 ;  /* 0x000076323b107816 */ /* 0x000fe40000000010 */
[----:B--2---:R-:W-:Y:S01]  /*8ebe0*/  ISETP.GE.AND P4, PT, R5, c[0x0][0x17c], PT ;  /* 0x00005f0005007a0c */ /* 0x004fe20003f86270 */
[----:B------:R-:W-:-:S05]  /*8ebf0*/  IMAD.WIDE R4, R0, 0x2, R2 ;  /* 0x0000000200047825 */ /* 0x000fca00078e0202 */
[----:B------:R0:W-:Y:S01]  /*8ec00*/  @P6 STG.E.U16 [R4.64], R60 ;  /* 0x0000003c04006986 */ /* 0x0001e2000c101504 */
[----:B------:R-:W-:-:S03]  /*8ec10*/  ISETP.LT.AND P6, PT, R40, c[0x0][0x178], !P5 ;  /* 0x00005e0028007a0c */ /* 0x000fc60006fc1270 */
[----:B------:R1:W-:Y:S01]  /*8ec20*/  @P1 STG.E.U16 [R8.64], R61 ;  /* 0x0000003d08001986 */ /* 0x0003e2000c101504 */
[----:B------:R-:W-:Y:S02]  /*8ec30*/  ISETP.LT.AND P1, PT, R47, c[0x0][0x178], !P5 ;  /* 0x00005e002f007a0c */ /* 0x000fe40006f21270 */
[----:B------:R-:W-:Y:S01]  /*8ec40*/  ISETP.LT.AND P5, PT, R46, c[0x0][0x178], !P5 ;  /* 0x00005e002e007a0c */ /* 0x000fe20006fa1270 */
[C---:B0-----:R-:W-:Y:S01]  /*8ec50*/  IMAD.WIDE R4, R0.reuse, 0x2, R50 ;  /* 0x0000000200047825 */ /* 0x041fe200078e0232 */
[----:B------:R-:W2:Y:S03]  /*8ec60*/  LDL.LU R60, [R1+0x35c] ;  /* 0x00035c00013c7983 */ /* 0x000ea60000300800 */
[----:B-1----:R-:W-:Y:S01]  /*8ec70*/  IMAD.WIDE R8, R0, 0x2, R48 ;  /* 0x0000000200087825 */ /* 0x002fe200078e0230 */
[----:B------:R0:W-:Y:S01]  /*8ec80*/  @P3 STG.E.U16 [R4.64], R59 ;  /* 0x0000003b04003986 */ /* 0x0001e2000c101504 */
[----:B------:R-:W-:-:S03]  /*8ec90*/  ISETP.LT.AND P3, PT, R35, c[0x0][0x178], !P4 ;  /* 0x00005e0023007a0c */ /* 0x000fc60006761270 */
[----:B------:R1:W-:Y:S01]  /*8eca0*/  @P6 STG.E.U16 [R8.64], R29 ;  /* 0x0000001d08006986 */ /* 0x0003e2000c101504 */
[----:B------:R-:W-:-:S03]  /*8ecb0*/  ISETP.LT.AND P6, PT, R43, c[0x0][0x178], !P4 ;  /* 0x00005e002b007a0c */ /* 0x000fc600067c1270 */
[----:B------:R-:W4:Y:S01]  /*8ecc0*/  LDL.LU R61, [R1+0x34c] ;  /* 0x00034c00013d7983 */ /* 0x000f220000300800 */
[----:B0-----:R-:W-:-:S03]  /*8ecd0*/  IMAD.WIDE R4, R0, 0x2, R26 ;  /* 0x0000000200047825 */ /* 0x001fc600078e021a */
[----:B------:R-:W4:Y:S01]  /*8ece0*/  LDL.LU R59, [R1+0x3c] ;  /* 0x00003c00013b7983 */ /* 0x000f220000300800 */
[----:B-1----:R-:W-:-:S03]  /*8ecf0*/  IMAD.WIDE R8, R0, 0x2, R24 ;  /* 0x0000000200087825 */ /* 0x002fc600078e0218 */
[----:B---3--:R0:W-:Y:S01]  /*8ed00*/  @P1 STG.E.U16 [R4.64], R7 ;  /* 0x0000000704001986 */ /* 0x0081e2000c101504 */
[----:B------:R-:W-:-:S03]  /*8ed10*/  ISETP.LT.AND P1, PT, R42, c[0x0][0x178], !P4 ;  /* 0x00005e002a007a0c */ /* 0x000fc60006721270 */
[----:B------:R1:W-:Y:S01]  /*8ed20*/  @P5 STG.E.U16 [R8.64], R15 ;  /* 0x0000000f08005986 */ /* 0x0003e2000c101504 */
[----:B------:R-:W-:Y:S01]  /*8ed30*/  ISETP.LT.AND P5, PT, R39, c[0x0][0x178], !P4 ;  /* 0x00005e0027007a0c */ /* 0x000fe200067a1270 */
[----:B0-----:R-:W-:-:S04]  /*8ed40*/  IMAD.WIDE R4, R6, 0x2, R56 ;  /* 0x0000000206047825 */ /* 0x001fc800078e0238 */
[----:B-1----:R-:W-:Y:S01]  /*8ed50*/  IMAD.WIDE R8, R6, 0x2, R54 ;  /* 0x0000000206087825 */ /* 0x002fe200078e0236 */
[----:B------:R0:W-:Y:S01]  /*8ed60*/  @P3 STG.E.U16 [R4.64], R10 ;  /* 0x0000000a04003986 */ /* 0x0001e2000c101504 */
[----:B------:R-:W-:-:S03]  /*8ed70*/  ISETP.LT.AND P3, PT, R41, c[0x0][0x178], !P4 ;  /* 0x00005e0029007a0c */ /* 0x000fc60006761270 */
[----:B------:R1:W-:Y:S01]  /*8ed80*/  @P6 STG.E.U16 [R8.64], R12 ;  /* 0x0000000c08006986 */ /* 0x0003e2000c101504 */
[----:B------:R-:W-:Y:S01]  /*8ed90*/  ISETP.LT.AND P6, PT, R40, c[0x0][0x178], !P4 ;  /* 0x00005e0028007a0c */ /* 0x000fe200067c1270 */
[----:B0-----:R-:W-:-:S04]  /*8eda0*/  IMAD.WIDE R4, R6, 0x2, R2 ;  /* 0x0000000206047825 */ /* 0x001fc800078e0202 */
[----:B-1----:R-:W-:Y:S01]  /*8edb0*/  IMAD.WIDE R8, R6, 0x2, R52 ;  /* 0x0000000206087825 */ /* 0x002fe200078e0234 */
[----:B------:R0:W-:Y:S01]  /*8edc0*/  @P1 STG.E.U16 [R4.64], R14 ;  /* 0x0000000e04001986 */ /* 0x0001e2000c101504 */
[----:B------:R-:W-:-:S03]  /*8edd0*/  PRMT R7, R29, 0x7632, R7 ;  /* 0x000076321d077816 */ /* 0x000fc60000000007 */
[----:B------:R1:W-:Y:S04]  /*8ede0*/  @P5 STG.E.U16 [R8.64], R13 ;  /* 0x0000000d08005986 */ /* 0x0003e8000c101504 */
[----:B------:R-:W3:Y:S01]  /*8edf0*/  LDL.LU R29, [R1+0x1c] ;  /* 0x00001c00011d7983 */ /* 0x000ee20000300800 */
[----:B0-----:R-:W-:-:S04]  /*8ee00*/  IMAD.WIDE R4, R6, 0x2, R50 ;  /* 0x0000000206047825 */ /* 0x001fc800078e0232 */
[----:B-1----:R-:W-:Y:S01]  /*8ee10*/  IMAD.WIDE R8, R6, 0x2, R48 ;  /* 0x0000000206087825 */ /* 0x002fe200078e0230 */
[----:B------:R-:W-:Y:S04]  /*8ee20*/  @P3 STG.E.U16 [R4.64], R16 ;  /* 0x0000001004003986 */ /* 0x000fe8000c101504 */
[----:B------:R0:W-:Y:S04]  /*8ee30*/  @P6 STG.E.U16 [R8.64], R7 ;  /* 0x0000000708006986 */ /* 0x0001e8000c101504 */
[----:B0-----:R-:W3:Y:S04]  /*8ee40*/  LDL.LU R8, [R1+0x3130] ;  /* 0x0031300001087983 */ /* 0x001ee80000300800 */
[----:B------:R-:W3:Y:S01]  /*8ee50*/  LDL.LU R9, [R1+0x37c] ;  /* 0x00037c0001097983 */ /* 0x000ee20000300800 */
[----:B------:R-:W-:-:S02]  /*8ee60*/  ISETP.LT.AND P1, PT, R47, c[0x0][0x178], !P4 ;  /* 0x00005e002f007a0c */ /* 0x000fc40006721270 */
[----:B------:R-:W-:Y:S02]  /*8ee70*/  ISETP.LT.AND P4, PT, R46, c[0x0][0x178], !P4 ;  /* 0x00005e002e007a0c */ /* 0x000fe40006781270 */
[----:B------:R-:W-:Y:S01]  /*8ee80*/  ISETP.LT.AND P5, PT, R35, c[0x0][0x178], !P2 ;  /* 0x00005e0023007a0c */ /* 0x000fe200057a1270 */
[C---:B------:R-:W-:Y:S01]  /*8ee90*/  IMAD.WIDE R4, R6.reuse, 0x2, R26 ;  /* 0x0000000206047825 */ /* 0x040fe200078e021a */
[----:B------:R-:W-:Y:S02]  /*8eea0*/  PRMT R10, R7, 0x7632, R10 ;  /* 0x00007632070a7816 */ /* 0x000fe4000000000a */
[C---:B------:R-:W-:Y:S01]  /*8eeb0*/  IADD3 R0, R6.reuse, c[0x0][0x198], RZ ;  /* 0x0000660006007a10 */ /* 0x040fe20007ffe0ff */
[----:B------:R-:W-:Y:S01]  /*8eec0*/  IMAD.WIDE R6, R6, 0x2, R24 ;  /* 0x0000000206067825 */ /* 0x000fe200078e0218 */
[----:B------:R-:W-:Y:S02]  /*8eed0*/  ISETP.LT.AND P6, PT, R43, c[0x0][0x178], !P2 ;  /* 0x00005e002b007a0c */ /* 0x000fe400057c1270 */
[----:B------:R-:W-:Y:S01]  /*8eee0*/  PRMT R15, R15, 0x7632, R15 ;  /* 0x000076320f0f7816 */ /* 0x000fe2000000000f */
[----:B------:R0:W-:Y:S01]  /*8eef0*/  @P1 STG.E.U16 [R4.64], R10 ;  /* 0x0000000a04001986 */ /* 0x0001e2000c101504 */
[----:B------:R-:W-:-:S03]  /*8ef00*/  ISETP.LT.AND P3, PT, R42, c[0x0][0x178], !P2 ;  /* 0x00005e002a007a0c */ /* 0x000fc60005761270 */
[----:B------:R1:W-:Y:S01]  /*8ef10*/  @P4 STG.E.U16 [R6.64], R15 ;  /* 0x0000000f06004986 */ /* 0x0003e2000c101504 */
[----:B0-----:R-:W-:Y:S01]  /*8ef20*/  IMAD.WIDE R4, R0, 0x2, R56 ;  /* 0x0000000200047825 */ /* 0x001fe200078e0238 */
[----:B------:R-:W-:-:S03]  /*8ef30*/  ISETP.LT.AND P4, PT, R41, c[0x0][0x178], !P2 ;  /* 0x00005e0029007a0c */ /* 0x000fc60005781270 */
[----:B-1----:R-:W-:Y:S01]  /*8ef40*/  IMAD.WIDE R6, R0, 0x2, R2 ;  /* 0x0000000200067825 */ /* 0x002fe200078e0202 */
[----:B------:R-:W-:Y:S02]  /*8ef50*/  PRMT R15, R58, 0x7632, R15 ;  /* 0x000076323a0f7816 */ /* 0x000fe4000000000f */
[----:B------:R-:W-:Y:S02]  /*8ef60*/  PRMT R13, R11, 0x7632, R13 ;  /* 0x000076320b0d7816 */ /* 0x000fe4000000000d */
[----:B--2---:R-:W-:Y:S02]  /*8ef70*/  PRMT R12, R60, 0x7632, R12 ;  /* 0x000076323c0c7816 */ /* 0x004fe4000000000c */
[----:B----4-:R-:W-:Y:S02]  /*8ef80*/  PRMT R14, R61, 0x7632, R14 ;  /* 0x000076323d0e7816 */ /* 0x010fe4000000000e */
[----:B------:R-:W-:Y:S01]  /*8ef90*/  PRMT R10, R59, 0x7632, R10 ;  /* 0x000076323b0a7816 */ /* 0x000fe2000000000a */
[----:B---3--:R0:W-:Y:S01]  /*8efa0*/  @P5 STG.E.U16 [R4.64], R9 ;  /* 0x0000000904005986 */ /* 0x0081e2000c101504 */
[----:B------:R-:W-:Y:S01]  /*8efb0*/  ISETP.LT.AND P5, PT, R39, c[0x0][0x178], !P2 ;  /* 0x00005e0027007a0c */ /* 0x000fe200057a1270 */
[----:B0-----:R-:W-:-:S05]  /*8efc0*/  IMAD.WIDE R4, R0, 0x2, R54 ;  /* 0x0000000200047825 */ /* 0x001fca00078e0236 */
[----:B------:R0:W-:Y:S01]  /*8efd0*/  @P6 STG.E.U16 [R4.64], R58 ;  /* 0x0000003a04006986 */ /* 0x0001e2000c101504 */
[----:B------:R-:W-:-:S03]  /*8efe0*/  ISETP.LT.AND P6, PT, R40, c[0x0][0x178], !P2 ;  /* 0x00005e0028007a0c */ /* 0x000fc600057c1270 */
[----:B------:R1:W-:Y:S01]  /*8eff0*/  @P3 STG.E.U16 [R6.64], R60 ;  /* 0x0000003c06003986 */ /* 0x0003e2000c101504 */
[----:B------:R-:W-:Y:S02]  /*8f000*/  ISETP.LT.AND P3, PT, R46, c[0x0][0x178], !P2 ;  /* 0x00005e002e007a0c */ /* 0x000fe40005761270 */
[----:B------:R-:W-:Y:S02]  /*8f010*/  ISETP.LT.AND P2, PT, R47, c[0x0][0x178], !P2 ;  /* 0x00005e002f007a0c */ /* 0x000fe40005741270 */
[----:B------:R-:W-:Y:S01]  /*8f020*/  ISETP.GE.AND P1, PT, R8, c[0x0][0x17c], PT ;  /* 0x00005f0008007a0c */ /* 0x000fe20003f26270 */
[C---:B0-----:R-:W-:Y:S01]  /*8f030*/  IMAD.WIDE R4, R0.reuse, 0x2, R52 ;  /* 0x0000000200047825 */ /* 0x041fe200078e0234 */
[----:B------:R-:W-:Y:S01]  /*8f040*/  PRMT R17, R9, 0x7632, R17 ;  /* 0x0000763209117816 */ /* 0x000fe20000000011 */
[----:B------:R-:W2:Y:S02]  /*8f050*/  LDL.LU R58, [R1+0x56c] ;  /* 0x00056c00013a7983 */ /* 0x000ea40000300800 */
[----:B-1----:R-:W-:-:S02]  /*8f060*/  IMAD.WIDE R6, R0, 0x2, R50 ;  /* 0x0000000200067825 */ /* 0x002fc400078e0232 */
[----:B------:R0:W-:Y:S02]  /*8f070*/  @P5 STG.E.U16 [R4.64], R61 ;  /* 0x0000003d04005986 */ /* 0x0001e4000c101504 */
[C---:B------:R-:W-:Y:S02]  /*8f080*/  IMAD.WIDE R8, R0.reuse, 0x2, R48 ;  /* 0x0000000200087825 */ /* 0x040fe400078e0230 */
[----:B------:R1:W-:Y:S01]  /*8f090*/  @P4 STG.E.U16 [R6.64], R59 ;  /* 0x0000003b06004986 */ /* 0x0003e2000c101504 */
[----:B------:R-:W-:Y:S02]  /*8f0a0*/  ISETP.LT.AND P4, PT, R35, c[0x0][0x178], !P1 ;  /* 0x00005e0023007a0c */ /* 0x000fe40004f81270 */
[----:B------:R-:W-:Y:S01]  /*8f0b0*/  ISETP.LT.AND P5, PT, R43, c[0x0][0x178], !P1 ;  /* 0x00005e002b007a0c */ /* 0x000fe20004fa1270 */
[----:B------:R-:W-:Y:S01]  /*8f0c0*/  @P6 STG.E.U16 [R8.64], R29 ;  /* 0x0000001d08006986 */ /* 0x000fe2000c101504 */
[----:B0-----:R-:W-:Y:S01]  /*8f0d0*/  IMAD.WIDE R4, R0, 0x2, R26 ;  /* 0x0000000200047825 */ /* 0x001fe200078e021a */
[----:B------:R-:W-:-:S02]  /*8f0e0*/  PRMT R16, R29, 0x7632, R16 ;  /* 0x000076321d107816 */ /* 0x000fc40000000010 */
[----:B------:R-:W3:Y:S01]  /*8f0f0*/  LDL.LU R60, [R1+0x55c] ;  /* 0x00055c00013c7983 */ /* 0x000ee20000300800 */
[C---:B-1----:R-:W-:Y:S01]  /*8f100*/  IMAD.WIDE R6, R0.reuse, 0x2, R24 ;  /* 0x0000000200067825 */ /* 0x042fe200078e0218 */
[----:B------:R-:W-:Y:S02]  /*8f110*/  IADD3 R0, R0, c[0x0][0x198], RZ ;  /* 0x0000660000007a10 */ /* 0x000fe40007ffe0ff */
[----:B------:R0:W-:Y:S01]  /*8f120*/  @P2 STG.E.U16 [R4.64], R11 ;  /* 0x0000000b04002986 */ /* 0x0001e2000c101504 */
[----:B------:R-:W-:-:S03]  /*8f130*/  ISETP.LT.AND P6, PT, R42, c[0x0][0x178], !P1 ;  /* 0x00005e002a007a0c */ /* 0x000fc60004fc1270 */
[----:B------:R1:W-:Y:S01]  /*8f140*/  @P3 STG.E.U16 [R6.64], R19 ;  /* 0x0000001306003986 */ /* 0x0003e2000c101504 */
[----:B------:R-:W-:Y:S02]  /*8f150*/  ISETP.LT.AND P3, PT, R39, c[0x0][0x178], !P1 ;  /* 0x00005e0027007a0c */ /* 0x000fe40004f61270 */
[----:B------:R-:W-:Y:S01]  /*8f160*/  ISETP.LT.AND P2, PT, R41, c[0x0][0x178], !P1 ;  /* 0x00005e0029007a0c */ /* 0x000fe20004f41270 */
[----:B------:R-:W4:Y:S01]  /*8f170*/  LDL.LU R61, [R1+0x54c] ;  /* 0x00054c00013d7983 */ /* 0x000f220000300800 */
[----:B0-----:R-:W-:-:S03]  /*8f180*/  IMAD.WIDE R4, R0, 0x2, R56 ;  /* 0x0000000200047825 */ /* 0x001fc600078e0238 */
[----:B------:R-:W2:Y:S01]  /*8f190*/  LDL.LU R59, [R1+0x5c] ;  /* 0x00005c00013b7983 */ /* 0x000ea20000300800 */
[----:B-1----:R-:W-:-:S03]  /*8f1a0*/  IMAD.WIDE R6, R0, 0x2, R54 ;  /* 0x0000000200067825 */ /* 0x002fc600078e0236 */
[----:B------:R0:W-:Y:S01]  /*8f1b0*/  @P4 STG.E.U16 [R4.64], R17 ;  /* 0x0000001104004986 */ /* 0x0001e2000c101504 */
[----:B------:R-:W-:Y:S01]  /*8f1c0*/  ISETP.LT.AND P4, PT, R40, c[0x0][0x178], !P1 ;  /* 0x00005e0028007a0c */ /* 0x000fe20004f81270 */
[----:B------:R-:W-:Y:S02]  /*8f1d0*/  IMAD.WIDE R8, R0, 0x2, R2 ;  /* 0x0000000200087825 */ /* 0x000fe400078e0202 */
[----:B------:R1:W-:Y:S01]  /*8f1e0*/  @P5 STG.E.U16 [R6.64], R15 ;  /* 0x0000000f06005986 */ /* 0x0003e2000c101504 */
[----:B------:R-:W-:Y:S02]  /*8f1f0*/  ISETP.LT.AND P5, PT, R47, c[0x0][0x178], !P1 ;  /* 0x00005e002f007a0c */ /* 0x000fe40004fa1270 */
[----:B------:R-:W-:Y:S01]  /*8f200*/  ISETP.LT.AND P1, PT, R46, c[0x0][0x178], !P1 ;  /* 0x00005e002e007a0c */ /* 0x000fe20004f21270 */
[----:B------:R1:W-:Y:S01]  /*8f210*/  @P6 STG.E.U16 [R8.64], R12 ;  /* 0x0000000c08006986 */ /* 0x0003e2000c101504 */
[----:B0-----:R-:W-:Y:S01]  /*8f220*/  IMAD.WIDE R4, R0, 0x2, R52 ;  /* 0x0000000200047825 */ /* 0x001fe200078e0234 */
[----:B------:R-:W-:-:S02]  /*8f230*/  PRMT R19, R19, 0x7632, R19 ;  /* 0x0000763213137816 */ /* 0x000fc40000000013 */
[----:B------:R-:W2:Y:S01]  /*8f240*/  LDL.LU R29, [R1+0x4c] ;  /* 0x00004c00011d7983 */ /* 0x000ea20000300800 */
[----:B-1----:R-:W-:-:S03]  /*8f250*/  IMAD.WIDE R6, R0, 0x2, R50 ;  /* 0x0000000200067825 */ /* 0x002fc600078e0232 */
[----:B------:R0:W-:Y:S04]  /*8f260*/  @P3 STG.E.U16 [R4.64], R14 ;  /* 0x0000000e04003986 */ /* 0x0001e8000c101504 */
[----:B------:R1:W-:Y:S01]  /*8f270*/  @P2 STG.E.U16 [R6.64], R10 ;  /* 0x0000000a06002986 */ /* 0x0003e2000c101504 */
[C---:B------:R-:W-:Y:S01]  /*8f280*/  IMAD.WIDE R8, R0.reuse, 0x2, R24 ;  /* 0x0000000200087825 */ /* 0x040fe200078e0218 */
[----:B------:R-:W-:-:S03]  /*8f290*/  IADD3 R12, R0, c[0x0][0x198], RZ ;  /* 0x00006600000c7a10 */ /* 0x000fc60007ffe0ff */
[----:B0-----:R-:W-:-:S04]  /*8f2a0*/  IMAD.WIDE R4, R0, 0x2, R26 ;  /* 0x0000000200047825 */ /* 0x001fc800078e021a */
[----:B-1----:R-:W-:Y:S02]  /*8f2b0*/  IMAD.WIDE R6, R0, 0x2, R48 ;  /* 0x0000000200067825 */ /* 0x002fe400078e0230 */
[----:B------:R-:W2:Y:S04]  /*8f2c0*/  LDL.LU R0, [R1+0x57c] ;  /* 0x00057c0001007983 */ /* 0x000ea80000300800 */
[----:B------:R-:W-:Y:S04]  /*8f2d0*/  @P4 STG.E.U16 [R6.64], R16 ;  /* 0x0000001006004986 */ /* 0x000fe8000c101504 */
[----:B------:R-:W-:Y:S04]  /*8f2e0*/  @P5 STG.E.U16 [R4.64], R13 ;  /* 0x0000000d04005986 */ /* 0x000fe8000c101504 */
[----:B------:R0:W-:Y:S04]  /*8f2f0*/  @P1 STG.E.U16 [R8.64], R19 ;  /* 0x0000001308001986 */ /* 0x0001e8000c101504 */
[----:B0-----:R-:W2:Y:S04]  /*8f300*/  LDL.LU R8, [R1+0x3134] ;  /* 0x0031340001087983 */ /* 0x001ea80000300800 */
[----:B------:R-:W2:Y:S04]  /*8f310*/  LDL.LU R9, [R1+0x3138] ;  /* 0x0031380001097983 */ /* 0x000ea80000300800 */
[----:B------:R-:W2:Y:S01]  /*8f320*/  LDL.LU R19, [R1+0x6cc] ;  /* 0x0006cc0001137983 */ /* 0x000ea20000300800 */
[----:B------:R-:W-:-:S02]  /*8f330*/  ISETP.LT.AND P6, PT, R35, c[0x0][0x178], !P0 ;  /* 0x00005e0023007a0c */ /* 0x000fc400047c1270 */
[----:B------:R-:W-:Y:S02]  /*8f340*/  ISETP.LT.AND P2, PT, R43, c[0x0][0x178], !P0 ;  /* 0x00005e002b007a0c */ /* 0x000fe40004741270 */
[----:B------:R-:W-:Y:S01]  /*8f350*/  ISETP.LT.AND P3, PT, R42, c[0x0][0x178], !P0 ;  /* 0x00005e002a007a0c */ /* 0x000fe20004761270 */
[----:B------:R-:W-:Y:S01]  /*8f360*/  IMAD.WIDE R10, R12, 0x2, R56 ;  /* 0x000000020c0a7825 */ /* 0x000fe200078e0238 */
[----:B------:R-:W-:-:S03]  /*8f370*/  ISETP.LT.AND P5, PT, R39, c[0x0][0x178], !P0 ;  /* 0x00005e0027007a0c */ /* 0x000fc600047a1270 */
[----:B------:R-:W-:-:S04]  /*8f380*/  IMAD.WIDE R4, R12, 0x2, R54 ;  /* 0x000000020c047825 */ /* 0x000fc800078e0236 */
[C---:B------:R-:W-:Y:S01]  /*8f390*/  IMAD.WIDE R6, R12.reuse, 0x2, R2 ;  /* 0x000000020c067825 */ /* 0x040fe200078e0202 */
[----:B--2---:R-:W-:Y:S04]  /*8f3a0*/  @P6 STG.E.U16 [R10.64], R19 ;  /* 0x000000130a006986 */ /* 0x004fe8000c101504 */
[----:B------:R0:W-:Y:S04]  /*8f3b0*/  @P2 STG.E.U16 [R4.64], R0 ;  /* 0x0000000004002986 */ /* 0x0001e8000c101504 */
[----:B------:R-:W-:Y:S01]  /*8f3c0*/  @P3 STG.E.U16 [R6.64], R58 ;  /* 0x0000003a06003986 */ /* 0x000fe2000c101504 */
[----:B0-----:R-:W-:-:S05]  /*8f3d0*/  IMAD.WIDE R4, R12, 0x2, R52 ;  /* 0x000000020c047825 */ /* 0x001fca00078e0234 */
[----:B---3--:R0:W-:Y:S04]  /*8f3e0*/  @P5 STG.E.U16 [R4.64], R60 ;  /* 0x0000003c04005986 */ /* 0x0081e8000c101504 */
[----:B0-----:R-:W2:Y:S01]  /*8f3f0*/  LDL.LU R5, [R1+0x313c] ;  /* 0x00313c0001057983 */ /* 0x001ea20000300800 */
[----:B------:R-:W-:Y:S02]  /*8f400*/  ISETP.LT.AND P4, PT, R41, c[0x0][0x178], !P0 ;  /* 0x00005e0029007a0c */ /* 0x000fe40004781270 */
[----:B------:R-:W-:Y:S02]  /*8f410*/  ISETP.LT.AND P6, PT, R40, c[0x0][0x178], !P0 ;  /* 0x00005e0028007a0c */ /* 0x000fe400047c1270 */
[----:B------:R-:W-:Y:S01]  /*8f420*/  ISETP.LT.AND P3, PT, R47, c[0x0][0x178], !P0 ;  /* 0x00005e002f007a0c */ /* 0x000fe20004761270 */
[----:B------:R-:W-:Y:S01]  /*8f430*/  IMAD.WIDE R6, R12, 0x2, R50 ;  /* 0x000000020c067825 */ /* 0x000fe200078e0232 */
[----:B------:R-:W-:-:S02]  /*8f440*/  ISETP.GE.AND P1, PT, R8, c[0x0][0x17c], PT ;  /* 0x00005f0008007a0c */ /* 0x000fc40003f26270 */
[----:B------:R-:W-:Y:S01]  /*8f450*/  ISETP.GE.AND P2, PT, R9, c[0x0][0x17c], PT ;  /* 0x00005f0009007a0c */ /* 0x000fe20003f46270 */
[----:B------:R-:W-:Y:S01]  /*8f460*/  IMAD.WIDE R8, R12, 0x2, R48 ;  /* 0x000000020c087825 */ /* 0x000fe200078e0230 */
[----:B------:R-:W-:-:S03]  /*8f470*/  ISETP.LT.AND P0, PT, R46, c[0x0][0x178], !P0 ;  /* 0x00005e002e007a0c */ /* 0x000fc60004701270 */
[----:B----4-:R0:W-:Y:S01]  /*8f480*/  @P4 STG.E.U16 [R6.64], R61 ;  /* 0x0000003d06004986 */ /* 0x0101e2000c101504 */
[----:B------:R-:W-:-:S03]  /*8f490*/  PRMT R11, R0, 0x7632, R11 ;  /* 0x00007632000b7816 */ /* 0x000fc6000000000b */
[----:B------:R1:W-:Y:S01]  /*8f4a0*/  @P6 STG.E.U16 [R8.64], R59 ;  /* 0x0000003b08006986 */ /* 0x0003e2000c101504 */
[----:B------:R-:W-:Y:S02]  /*8f4b0*/  IADD3 R0, R12, c[0x0][0x198], RZ ;  /* 0x000066000c007a10 */ /* 0x000fe40007ffe0ff */
[----:B------:R-:W-:Y:S02]  /*8f4c0*/  PRMT R13, R19, 0x7632, R13 ;  /* 0x00007632130d7816 */ /* 0x000fe4000000000d */
[----:B------:R-:W-:Y:S01]  /*8f4d0*/  PRMT R10, R58, 0x7632, R10 ;  /* 0x000076323a0a7816 */ /* 0x000fe2000000000a */
[----:B------:R-:W3:Y:S01]  /*8f4e0*/  LDL.LU R19, [R1+0x78c] ;  /* 0x00078c0001137983 */ /* 0x000ee20000300800 */
[----:B0-----:R-:W-:Y:S01]  /*8f4f0*/  IMAD.WIDE R6, R0, 0x2, R56 ;  /* 0x0000000200067825 */ /* 0x001fe200078e0238 */
[----:B------:R-:W-:Y:S02]  /*8f500*/  PRMT R15, R60, 0x7632, R15 ;  /* 0x000076323c0f7816 */ /* 0x000fe4000000000f */
[----:B------:R-:W4:Y:S01]  /*8f510*/  LDL.LU R58, [R1+0x77c] ;  /* 0x00077c00013a7983 */ /* 0x000f220000300800 */
[----:B-1----:R-:W-:Y:S01]  /*8f520*/  IMAD.WIDE R8, R0, 0x2, R54 ;  /* 0x0000000200087825 */ /* 0x002fe200078e0236 */
[----:B------:R-:W-:-:S02]  /*8f530*/  PRMT R14, R61, 0x7632, R14 ;  /* 0x000076323d0e7816 */ /* 0x000fc4000000000e */
[----:B------:R-:W3:Y:S04]  /*8f540*/  LDL.LU R60, [R1+0x76c] ;  /* 0x00076c00013c7983 */ /* 0x000ee80000300800 */
[----:B------:R-:W3:Y:S01]  /*8f550*/  LDL.LU R61, [R1+0x8c] ;  /* 0x00008c00013d7983 */ /* 0x000ee20000300800 */
[----:B--2---:R-:W-:Y:S01]  /*8f560*/  ISETP.GE.AND P5, PT, R5, c[0x0][0x17c], PT ;  /* 0x00005f0005007a0c */ /* 0x004fe20003fa6270 */
[----:B------:R-:W-:-:S03]  /*8f570*/  IMAD.WIDE R4, R12, 0x2, R26 ;  /* 0x000000020c047825 */ /* 0x000fc600078e021a */
[----:B------:R-:W-:Y:S02]  /*8f580*/  ISETP.LT.AND P6, PT, R35, c[0x0][0x178], !P5 ;  /* 0x00005e0023007a0c */ /* 0x000fe40006fc1270 */
[----:B------:R-:W-:Y:S01]  /*8f590*/  ISETP.LT.AND P4, PT, R43, c[0x0][0x178], !P5 ;  /* 0x00005e002b007a0c */ /* 0x000fe20006f81270 */
[----:B------:R0:W-:Y:S01]  /*8f5a0*/  @P3 STG.E.U16 [R4.64], R29 ;  /* 0x0000001d04003986 */ /* 0x0001e2000c101504 */
[----:B------:R-:W-:Y:S01]  /*8f5b0*/  ISETP.LT.AND P3, PT, R42, c[0x0][0x178], !P5 ;  /* 0x00005e002a007a0c */ /* 0x000fe20006f61270 */
[----:B0-----:R-:W-:-:S05]  /*8f5c0*/  IMAD.WIDE R4, R12, 0x2, R24 ;  /* 0x000000020c047825 */ /* 0x001fca00078e0218 */
[----:B------:R0:W-:Y:S01]  /*8f5d0*/  @P0 STG.E.U16 [R4.64], R23 ;  /* 0x0000001704000986 */ /* 0x0001e2000c101504 */
[----:B------:R-:W-:-:S03]  /*8f5e0*/  ISETP.LT.AND P0, PT, R39, c[0x0][0x178], !P5 ;  /* 0x00005e0027007a0c */ /* 0x000fc60006f01270 */
[----:B------:R1:W-:Y:S01]  /*8f5f0*/  @P6 STG.E.U16 [R6.64], R13 ;  /* 0x0000000d06006986 */ /* 0x0003e2000c101504 */
[----:B------:R-:W-:-:S03]  /*8f600*/  ISETP.LT.AND P6, PT, R40, c[0x0][0x178], !P5 ;  /* 0x00005e0028007a0c */ /* 0x000fc60006fc1270 */
[----:B------:R2:W-:Y:S01]  /*8f610*/  @P4 STG.E.U16 [R8.64], R11 ;  /* 0x0000000b08004986 */ /* 0x0005e2000c101504 */
[----:B------:R-:W-:Y:S01]  /*8f620*/  ISETP.LT.AND P4, PT, R41, c[0x0][0x178], !P5 ;  /* 0x00005e0029007a0c */ /* 0x000fe20006f81270 */
[----:B0-----:R-:W-:-:S05]  /*8f630*/  IMAD.WIDE R4, R0, 0x2, R2 ;  /* 0x0000000200047825 */ /* 0x001fca00078e0202 */
[----:B------:R0:W-:Y:S01]  /*8f640*/  @P3 STG.E.U16 [R4.64], R10 ;  /* 0x0000000a04003986 */ /* 0x0001e2000c101504 */
[----:B------:R-:W-:Y:S01]  /*8f650*/  ISETP.LT.AND P3, PT, R47, c[0x0][0x178], !P5 ;  /* 0x00005e002f007a0c */ /* 0x000fe20006f61270 */
[C---:B-1----:R-:W-:Y:S01]  /*8f660*/  IMAD.WIDE R6, R0.reuse, 0x2, R50 ;  /* 0x0000000200067825 */ /* 0x042fe200078e0232 */
[----:B--2---:R-:W-:Y:S02]  /*8f670*/  PRMT R11, R59, 0x7632, R11 ;  /* 0x000076323b0b7816 */ /* 0x004fe4000000000b */
[----:B------:R-:W-:Y:S01]  /*8f680*/  PRMT R13, R29, 0x7632, R13 ;  /* 0x000076321d0d7816 */ /* 0x000fe2000000000d */
[----:B------:R-:W-:Y:S01]  /*8f690*/  IMAD.WIDE R8, R0, 0x2, R48 ;  /* 0x0000000200087825 */ /* 0x000fe200078e0230 */
[----:B------:R-:W2:Y:S01]  /*8f6a0*/  LDL.LU R59, [R1+0x7c] ;  /* 0x00007c00013b7983 */ /* 0x000ea20000300800 */
[----:B------:R-:W-:-:S03]  /*8f6b0*/  PRMT R12, R23, 0x7632, R12 ;  /* 0x00007632170c7816 */ /* 0x000fc6000000000c */
[----:B------:R-:W2:Y:S01]  /*8f6c0*/  LDL.LU R29, [R1+0x6c] ;  /* 0x00006c00011d7983 */ /* 0x000ea20000300800 */
[C---:B0-----:R-:W-:Y:S01]  /*8f6d0*/  IMAD.WIDE R4, R0.reuse, 0x2, R52 ;  /* 0x0000000200047825 */ /* 0x041fe200078e0234 */
[C---:B------:R-:W-:Y:S02]  /*8f6e0*/  IADD3 R10, R0.reuse, c[0x0][0x198], RZ ;  /* 0x00006600000a7a10 */ /* 0x040fe40007ffe0ff */
[----:B------:R-:W2:Y:S04]  /*8f6f0*/  LDL.LU R23, [R1+0x79c] ;  /* 0x00079c0001177983 */ /* 0x000ea80000300800 */
[----:B------:R0:W-:Y:S04]  /*8f700*/  @P0 STG.E.U16 [R4.64], R15 ;  /* 0x0000000f04000986 */ /* 0x0001e8000c101504 */
[----:B------:R1:W-:Y:S04]  /*8f710*/  @P4 STG.E.U16 [R6.64], R14 ;  /* 0x0000000e06004986 */ /* 0x0003e8000c101504 */
[----:B------:R-:W-:Y:S01]  /*8f720*/  @P6 STG.E.U16 [R8.64], R11 ;  /* 0x0000000b08006986 */ /* 0x000fe2000c101504 */
[----:B0-----:R-:W-:-:S04]  /*8f730*/  IMAD.WIDE R4, R0, 0x2, R26 ;  /* 0x0000000200047825 */ /* 0x001fc800078e021a */
[----:B-1----:R-:W-:Y:S01]  /*8f740*/  IMAD.WIDE R6, R0, 0x2, R24 ;  /* 0x0000000200067825 */ /* 0x002fe200078e0218 */
[----:B------:R0:W-:Y:S04]  /*8f750*/  @P3 STG.E.U16 [R4.64], R13 ;  /* 0x0000000d04003986 */ /* 0x0001e8000c101504 */
[----:B------:R-:W2:Y:S04]  /*8f760*/  LDL.LU R0, [R1+0x7ac] ;  /* 0x0007ac0001007983 */ /* 0x000ea80000300800 */
[----:B0-----:R-:W2:Y:S01]  /*8f770*/  LDL.LU R5, [R1+0x3140] ;  /* 0x0031400001057983 */ /* 0x001ea20000300800 */
[----:B------:R-:W-:-:S02]  /*8f780*/  ISETP.LT.AND P5, PT, R46, c[0x0][0x178], !P5 ;  /* 0x00005e002e007a0c */ /* 0x000fc40006fa1270 */
[----:B------:R-:W-:Y:S01]  /*8f790*/  ISETP.LT.AND P0, PT, R35, c[0x0][0x178], !P2 ;  /* 0x00005e0023007a0c */ /* 0x000fe20005701270 */
[----:B------:R-:W-:Y:S01]  /*8f7a0*/  IMAD.WIDE R8, R10, 0x2, R56 ;  /* 0x000000020a087825 */ /* 0x000fe200078e0238 */
[----:B------:R-:W-:Y:S02]  /*8f7b0*/  ISETP.LT.AND P6, PT, R43, c[0x0][0x178], !P2 ;  /* 0x00005e002b007a0c */ /* 0x000fe400057c1270 */
[----:B------:R-:W-:-:S07]  /*8f7c0*/  ISETP.LT.AND P4, PT, R42, c[0x0][0x178], !P2 ;  /* 0x00005e002a007a0c */ /* 0x000fce0005781270 */
[----:B------:R0:W-:Y:S01]  /*8f7d0*/  @P5 STG.E.U16 [R6.64], R12 ;  /* 0x0000000c06005986 */ /* 0x0001e2000c101504 */
[----:B------:R-:W-:Y:S02]  /*8f7e0*/  ISETP.LT.AND P5, PT, R41, c[0x0][0x178], !P2 ;  /* 0x00005e0029007a0c */ /* 0x000fe400057a1270 */
[----:B---3--:R-:W-:Y:S01]  /*8f7f0*/  PRMT R16, R19, 0x7632, R16 ;  /* 0x0000763213107816 */ /* 0x008fe20000000010 */
[----:B0-----:R-:W-:Y:S01]  /*8f800*/  IMAD.WIDE R6, R10, 0x2, R2 ;  /* 0x000000020a067825 */ /* 0x001fe200078e0202 */
[----:B----4-:R-:W-:Y:S02]  /*8f810*/  PRMT R13, R58, 0x7632, R13 ;  /* 0x000076323a0d7816 */ /* 0x010fe4000000000d */
[----:B------:R-:W-:Y:S02]  /*8f820*/  PRMT R12, R60, 0x7632, R12 ;  /* 0x000076323c0c7816 */ /* 0x000fe4000000000c */
[----:B--2---:R-:W-:Y:S01]  /*8f830*/  PRMT R11, R23, 0x7632, R11 ;  /* 0x00007632170b7816 */ /* 0x004fe2000000000b */
[----:B------:R-:W-:Y:S01]  /*8f840*/  @P0 STG.E.U16 [R8.64], R0 ;  /* 0x0000000008000986 */ /* 0x000fe2000c101504 */
[----:B------:R-:W-:-:S02]  /*8f850*/  ISETP.LT.AND P0, PT, R39, c[0x0][0x178], !P2 ;  /* 0x00005e0027007a0c */ /* 0x000fc40005701270 */
[----:B------:R-:W-:Y:S01]  /*8f860*/  ISETP.GE.AND P3, PT, R5, c[0x0][0x17c], PT ;  /* 0x00005f0005007a0c */ /* 0x000fe20003f66270 */
[----:B------:R-:W-:-:S05]  /*8f870*/  IMAD.WIDE R4, R10, 0x2, R54 ;  /* 0x000000020a047825 */ /* 0x000fca00078e0236 */
[----:B------:R0:W-:Y:S04]  /*8f880*/  @P6 STG.E.U16 [R4.64], R23 ;  /* 0x0000001704006986 */ /* 0x0001e8000c101504 */
[----:B------:R1:W-:Y:S01]  /*8f890*/  @P4 STG.E.U16 [R6.64], R19 ;  /* 0x0000001306004986 */ /* 0x0003e2000c101504 */
[----:B0-----:R-:W-:-:S04]  /*8f8a0*/  IMAD.WIDE R4, R10, 0x2, R52 ;  /* 0x000000020a047825 */ /* 0x001fc800078e0234 */
[----:B-1----:R-:W-:Y:S01]  /*8f8b0*/  IMAD.WIDE R6, R10, 0x2, R50 ;  /* 0x000000020a067825 */ /* 0x002fe200078e0232 */
[----:B------:R0:W-:Y:S04]  /*8f8c0*/  @P0 STG.E.U16 [R4.64], R58 ;  /* 0x0000003a04000986 */ /* 0x0001e8000c101504 */
[----:B------:R-:W2:Y:S04]  /*8f8d0*/  LDL.LU R19, [R1+0xf0] ;  /* 0x0000f00001137983 */ /* 0x000ea80000300800 */
[----:B------:R1:W-:Y:S04]  /*8f8e0*/  @P5 STG.E.U16 [R6.64], R60 ;  /* 0x0000003c06005986 */ /* 0x0003e8000c101504 */
[----:B0-----:R-:W3:Y:S04]  /*8f8f0*/  LDL.LU R58, [R1+0xe0] ;  /* 0x0000e000013a7983 */ /* 0x001ee80000300800 */
[----:B-1----:R-:W4:Y:S04]  /*8f900*/  LDL.LU R60, [R1+0xc0] ;  /* 0x0000c000013c7983 */ /* 0x002f280000300800 */
[----:B------:R-:W2:Y:S01]  /*8f910*/  LDL.LU R23, [R1+0x3144] ;  /* 0x0031440001177983 */ /* 0x000ea20000300800 */
[----:B------:R-:W-:-:S02]  /*8f920*/  ISETP.LT.AND P6, PT, R46, c[0x0][0x178], !P2 ;  /* 0x00005e002e007a0c */ /* 0x000fc400057c1270 */
[----:B------:R-:W-:Y:S02]  /*8f930*/  ISETP.LT.AND P4, PT, R40, c[0x0][0x178], !P2 ;  /* 0x00005e0028007a0c */ /* 0x000fe40005781270 */
[----:B------:R-:W-:Y:S01]  /*8f940*/  ISETP.LT.AND P2, PT, R47, c[0x0][0x178], !P2 ;  /* 0x00005e002f007a0c */ /* 0x000fe20005741270 */
[C---:B------:R-:W-:Y:S01]  /*8f950*/  IMAD.WIDE R4, R10.reuse, 0x2, R48 ;  /* 0x000000020a047825 */ /* 0x040fe200078e0230 */
[----:B------:R-:W-:Y:S02]  /*8f960*/  ISETP.LT.AND P5, PT, R35, c[0x0][0x178], !P3 ;  /* 0x00005e0023007a0c */ /* 0x000fe40005fa1270 */
[----:B------:R-:W-:Y:S01]  /*8f970*/  ISETP.LT.AND P0, PT, R43, c[0x0][0x178], !P3 ;  /* 0x00005e002b007a0c */ /* 0x000fe20005f01270 */
[----:B------:R-:W-:Y:S01]  /*8f980*/  IMAD.WIDE R6, R10, 0x2, R26 ;  /* 0x000000020a067825 */ /* 0x000fe200078e021a */
[----:B------:R-:W-:-:S03]  /*8f990*/  PRMT R15, R0, 0x7632, R15 ;  /* 0x00007632000f7816 */ /* 0x000fc6000000000f */
[C---:B------:R-:W-:Y:S01]  /*8f9a0*/  IMAD.WIDE R8, R10.reuse, 0x2, R24 ;  /* 0x000000020a087825 */ /* 0x040fe200078e0218 */
[----:B------:R-:W-:Y:S01]  /*8f9b0*/  IADD3 R0, R10, c[0x0][0x198], RZ ;  /* 0x000066000a007a10 */ /* 0x000fe20007ffe0ff */
[----:B------:R0:W-:Y:S01]  /*8f9c0*/  @P4 STG.E.U16 [R4.64], R61 ;  /* 0x0000003d04004986 */ /* 0x0001e2000c101504 */
[----:B------:R-:W-:-:S03]  /*8f9d0*/  ISETP.LT.AND P4, PT, R41, c[0x0][0x178], !P3 ;  /* 0x00005e0029007a0c */ /* 0x000fc60005f81270 */
[----:B------:R1:W-:Y:S01]  /*8f9e0*/  @P2 STG.E.U16 [R6.64], R59 ;  /* 0x0000003b06002986 */ /* 0x0003e2000c101504 */
[----:B------:R-:W-:-:S03]  /*8f9f0*/  ISETP.LT.AND P2, PT, R42, c[0x0][0x178], !P3 ;  /* 0x00005e002a007a0c */ /* 0x000fc60005f41270 */
[----:B------:R1:W-:Y:S01]  /*8fa00*/  @P6 STG.E.U16 [R8.64], R29 ;  /* 0x0000001d08006986 */ /* 0x0003e2000c101504 */
[----:B------:R-:W-:Y:S01]  /*8fa10*/  ISETP.LT.AND P6, PT, R39, c[0x0][0x178], !P3 ;  /* 0x00005e0027007a0c */ /* 0x000fe20005fc1270 */
[----:B0-----:R-:W-:-:S04]  /*8fa20*/  IMAD.WIDE R4, R0, 0x2, R56 ;  /* 0x0000000200047825 */ /* 0x001fc800078e0238 */
[C---:B-1----:R-:W-:Y:S01]  /*8fa30*/  IMAD.WIDE R6, R0.reuse, 0x2, R54 ;  /* 0x0000000200067825 */ /* 0x042fe200078e0236 */
[----:B------:R0:W-:Y:S04]  /*8fa40*/  @P5 STG.E.U16 [R4.64], R15 ;  /* 0x0000000f04005986 */ /* 0x0001e8000c101504 */
[----:B------:R1:W-:Y:S01]  /*8fa50*/  @P0 STG.E.U16 [R6.64], R11 ;  /* 0x0000000b06000986 */ /* 0x0003e2000c101504 */
[C---:B------:R-:W-:Y:S01]  /*8fa60*/  IMAD.WIDE R8, R0.reuse, 0x2, R50 ;  /* 0x0000000200087825 */ /* 0x040fe200078e0232 */
[----:B------:R-:W-:Y:S02]  /*8fa70*/  PRMT R14, R61, 0x7632, R14 ;  /* 0x000076323d0e7816 */ /* 0x000fe4000000000e */
[----:B------:R-:W-:Y:S01]  /*8fa80*/  PRMT R10, R59, 0x7632, R10 ;  /* 0x000076323b0a7816 */ /* 0x000fe2000000000a */
[----:B------:R-:W4:Y:S01]  /*8fa90*/  LDL.LU R61, [R1+0xb0] ;  /* 0x0000b000013d7983 */ /* 0x000f220000300800 */
[----:B0-----:R-:W-:-:S03]  /*8faa0*/  IMAD.WIDE R4, R0, 0x2, R2 ;  /* 0x0000000200047825 */ /* 0x001fc600078e0202 */
[----:B------:R-:W4:Y:S01]  /*8fab0*/  LDL.LU R59, [R1+0xa0] ;  /* 0x0000a000013b7983 */ /* 0x000f220000300800 */
[----:B-1----:R-:W-:-:S03]  /*8fac0*/  IMAD.WIDE R6, R0, 0x2, R52 ;  /* 0x0000000200067825 */ /* 0x002fc600078e0234 */
[----:B------:R0:W-:Y:S01]  /*8fad0*/  @P2 STG.E.U16 [R4.64], R16 ;  /* 0x0000001004002986 */ /* 0x0001e2000c101504 */
[----:B------:R-:W-:-:S03]  /*8fae0*/  PRMT R11, R29, 0x7632, R11 ;  /* 0x000076321d0b7816 */ /* 0x000fc6000000000b */
[----:B------:R1:W-:Y:S04]  /*8faf0*/  @P6 STG.E.U16 [R6.64], R13 ;  /* 0x0000000d06006986 */ /* 0x0003e8000c101504 */
[----:B------:R1:W-:Y:S04]  /*8fb00*/  @P4 STG.E.U16 [R8.64], R12 ;  /* 0x0000000c08004986 */ /* 0x0003e8000c101504 */
[----:B------:R-:W4:Y:S01]  /*8fb10*/  LDL.LU R29, [R1+0x90] ;  /* 0x00009000011d7983 */ /* 0x000f220000300800 */
[----:B0-----:R-:W-:-:S04]  /*8fb20*/  IMAD.WIDE R4, R0, 0x2, R48 ;  /* 0x0000000200047825 */ /* 0x001fc800078e0230 */
[C---:B-1----:R-:W-:Y:S01]  /*8fb30*/  IMAD.WIDE R6, R0.reuse, 0x2, R26 ;  /* 0x0000000200067825 */ /* 0x042fe200078e021a */
[----:B------:R-:W-:-:S03]  /*8fb40*/  IADD3 R12, R0, c[0x0][0x198], RZ ;  /* 0x00006600000c7a10 */ /* 0x000fc60007ffe0ff */
[----:B------:R-:W-:Y:S02]  /*8fb50*/  IMAD.WIDE R8, R0, 0x2, R24 ;  /* 0x0000000200087825 */ /* 0x000fe400078e0218 */
[----:B------:R-:W4:Y:S01]  /*8fb60*/  LDL.LU R0, [R1+0x3148] ;  /* 0x0031480001007983 */ /* 0x000f220000300800 */
[----:B------:R-:W-:Y:S02]  /*8fb70*/  ISETP.LT.AND P5, PT, R40, c[0x0][0x178], !P3 ;  /* 0x00005e0028007a0c */ /* 0x000fe40005fa1270 */
[----:B------:R-:W-:-:S11]  /*8fb80*/  ISETP.LT.AND P0, PT, R47, c[0x0][0x178], !P3 ;  /* 0x00005e002f007a0c */ /* 0x000fd60005f01270 */
[----:B------:R-:W-:Y:S04]  /*8fb90*/  @P5 STG.E.U16 [R4.64], R14 ;  /* 0x0000000e04005986 */ /* 0x000fe8000c101504 */
[----:B------:R0:W-:Y:S01]  /*8fba0*/  @P0 STG.E.U16 [R6.64], R10 ;  /* 0x0000000a06000986 */ /* 0x0001e2000c101504 */
[----:B--2---:R-:W-:-:S03]  /*8fbb0*/  ISETP.GE.AND P0, PT, R23, c[0x0][0x17c], PT ;  /* 0x00005f0017007a0c */ /* 0x004fc60003f06270 */
[----:B------:R-:W2:Y:S01]  /*8fbc0*/  LDL.LU R23, [R1+0x314c] ;  /* 0x00314c0001177983 */ /* 0x000ea20000300800 */
[----:B------:R-:W-:Y:S02]  /*8fbd0*/  ISETP.LT.AND P3, PT, R46, c[0x0][0x178], !P3 ;  /* 0x00005e002e007a0c */ /* 0x000fe40005f61270 */
[----:B------:R-:W-:Y:S02]  /*8fbe0*/  ISETP.LT.AND P2, PT, R35, c[0x0][0x178], !P1 ;  /* 0x00005e0023007a0c */ /* 0x000fe40004f41270 */
[----:B------:R-:W-:Y:S02]  /*8fbf0*/  ISETP.LT.AND P4, PT, R43, c[0x0][0x178], !P1 ;  /* 0x00005e002b007a0c */ /* 0x000fe40004f81270 */
[----:B------:R-:W-:Y:S01]  /*8fc00*/  ISETP.LT.AND P5, PT, R42, c[0x0][0x178], !P1 ;  /* 0x00005e002a007a0c */ /* 0x000fe20004fa1270 */
[----:B0-----:R-:W-:Y:S01]  /*8fc10*/  IMAD.WIDE R6, R12, 0x2, R56 ;  /* 0x000000020c067825 */ /* 0x001fe200078e0238 */
[----:B------:R-:W-:-:S03]  /*8fc20*/  ISETP.LT.AND P6, PT, R41, c[0x0][0x178], !P1 ;  /* 0x00005e0029007a0c */ /* 0x000fc60004fc1270 */
[----:B------:R-:W-:Y:S02]  /*8fc30*/  IMAD.WIDE R4, R12, 0x2, R54 ;  /* 0x000000020c047825 */ /* 0x000fe400078e0236 */
[----:B------:R0:W-:Y:S01]  /*8fc40*/  @P3 STG.E.U16 [R8.64], R11 ;  /* 0x0000000b08003986 */ /* 0x0001e2000c101504 */
[----:B------:R-:W-:-:S03]  /*8fc50*/  ISETP.LT.AND P3, PT, R39, c[0x0][0x178], !P1 ;  /* 0x00005e0027007a0c */ /* 0x000fc60004f61270 */
[----:B------:R1:W-:Y:S01]  /*8fc60*/  @P2 STG.E.U16 [R6.64], R19 ;  /* 0x0000001306002986 */ /* 0x0003e2000c101504 */
[----:B------:R-:W-:-:S03]  /*8fc70*/  ISETP.LT.AND P2, PT, R40, c[0x0][0x178], !P1 ;  /* 0x00005e0028007a0c */ /* 0x000fc60004f41270 */
[----:B---3--:R3:W-:Y:S01]  /*8fc80*/  @P4 STG.E.U16 [R4.64], R58 ;  /* 0x0000003a04004986 */ /* 0x0087e2000c101504 */
[----:B0-----:R-:W-:-:S04]  /*8fc90*/  IMAD.WIDE R8, R12, 0x2, R2 ;  /* 0x000000020c087825 */ /* 0x001fc800078e0202 */
[C---:B-1----:R-:W-:Y:S01]  /*8fca0*/  IMAD.WIDE R6, R12.reuse, 0x2, R52 ;  /* 0x000000020c067825 */ /* 0x042fe200078e0234 */
[----:B----4-:R0:W-:Y:S01]  /*8fcb0*/  @P5 STG.E.U16 [R8.64], R60 ;  /* 0x0000003c08005986 */ /* 0x0101e2000c101504 */
[----:B------:R-:W-:Y:S02]  /*8fcc0*/  ISETP.LT.AND P5, PT, R47, c[0x0][0x178], !P1 ;  /* 0x00005e002f007a0c */ /* 0x000fe40004fa1270 */
[----:B---3--:R-:W-:Y:S01]  /*8fcd0*/  IMAD.WIDE R4, R12, 0x2, R50 ;  /* 0x000000020c047825 */ /* 0x008fe200078e0232 */
[----:B------:R-:W-:Y:S01]  /*8fce0*/  ISETP.LT.AND P1, PT, R46, c[0x0][0x178], !P1 ;  /* 0x00005e002e007a0c */ /* 0x000fe20004f21270 */
[----:B------:R-:W-:Y:S02]  /*8fcf0*/  @P3 STG.E.U16 [R6.64], R61 ;  /* 0x0000003d06003986 */ /* 0x000fe4000c101504 */
[----:B0-----:R-:W-:Y:S02]  /*8fd00*/  IMAD.WIDE R8, R12, 0x2, R48 ;  /* 0x000000020c087825 */ /* 0x001fe400078e0230 */
[----:B------:R0:W-:Y:S01]  /*8fd10*/  @P6 STG.E.U16 [R4.64], R59 ;  /* 0x0000003b04006986 */ /* 0x0001e2000c101504 */
[----:B------:R-:W-:-:S02]  /*8fd20*/  PRMT R10, R19, 0x7632, R10 ;  /* 0x00007632130a7816 */ /* 0x000fc4000000000a */
[----:B------:R-:W-:Y:S01]  /*8fd30*/  PRMT R11, R58, 0x7632, R11 ;  /* 0x000076323a0b7816 */ /* 0x000fe2000000000b */
[----:B0-----:R-:W-:Y:S01]  /*8fd40*/  IMAD.WIDE R4, R12, 0x2, R26 ;  /* 0x000000020c047825 */ /* 0x001fe200078e021a */
[----:B------:R0:W-:Y:S01]  /*8fd50*/  @P2 STG.E.U16 [R8.64], R29 ;  /* 0x0000001d08002986 */ /* 0x0001e2000c101504 */
[----:B------:R-:W-:Y:S02]  /*8fd60*/  ISETP.GE.AND P4, PT, R0, c[0x0][0x17c], PT ;  /* 0x00005f0000007a0c */ /* 0x000fe40003f86270 */
[C---:B0-----:R-:W-:Y:S02]  /*8fd70*/  IMAD.WIDE R8, R12.reuse, 0x2, R24 ;  /* 0x000000020c087825 */ /* 0x041fe400078e0218 */
[----:B------:R-:W-:Y:S02]  /*8fd80*/  ISETP.LT.AND P3, PT, R35, c[0x0][0x178], !P4 ;  /* 0x00005e0023007a0c */ /* 0x000fe40006761270 */
[----:B------:R-:W-:Y:S02]  /*8fd90*/  ISETP.LT.AND P6, PT, R43, c[0x0][0x178], !P4 ;  /* 0x00005e002b007a0c */ /* 0x000fe400067c1270 */
[----:B------:R-:W-:Y:S01]  /*8fda0*/  IADD3 R0, R12, c[0x0][0x198], RZ ;  /* 0x000066000c007a10 */ /* 0x000fe20007ffe0ff */
[----:B------:R0:W-:Y:S04]  /*8fdb0*/  @P5 STG.E.U16 [R4.64], R28 ;  /* 0x0000001c04005986 */ /* 0x0001e8000c101504 */
[----:B------:R-:W-:Y:S01]  /*8fdc0*/  IMAD.WIDE R6, R0, 0x2, R56 ;  /* 0x0000000200067825 */ /* 0x000fe200078e0238 */
[----:B------:R-:W-:Y:S01]  /*8fdd0*/  @P1 STG.E.U16 [R8.64], R44 ;  /* 0x0000002c08001986 */ /* 0x000fe2000c101504 */
[----:B------:R-:W-:-:S02]  /*8fde0*/  ISETP.LT.AND P1, PT, R42, c[0x0][0x178], !P4 ;  /* 0x00005e002a007a0c */ /* 0x000fc40006721270 */
[----:B0-----:R-:W-:Y:S01]  /*8fdf0*/  IMAD.WIDE R4, R0, 0x2, R54 ;  /* 0x0000000200047825 */ /* 0x001fe200078e0236 */
[----:B------:R-:W-:Y:S01]  /*8fe00*/  @P3 STG.E.U16 [R6.64], R10 ;  /* 0x0000000a06003986 */ /* 0x000fe2000c101504 */
[----:B------:R-:W-:-:S03]  /*8fe10*/  ISETP.LT.AND P3, PT, R39, c[0x0][0x178], !P4 ;  /* 0x00005e0027007a0c */ /* 0x000fc60006761270 */
[----:B------:R0:W-:Y:S01]  /*8fe20*/  @P6 STG.E.U16 [R4.64], R11 ;  /* 0x0000000b04006986 */ /* 0x0001e2000c101504 */
[----:B------:R-:W-:Y:S02]  /*8fe30*/  ISETP.LT.AND P6, PT, R41, c[0x0][0x178], !P4 ;  /* 0x00005e0029007a0c */ /* 0x000fe400067c1270 */
[----:B------:R-:W-:Y:S02]  /*8fe40*/  ISETP.LT.AND P5, PT, R40, c[0x0][0x178], !P4 ;  /* 0x00005e0028007a0c */ /* 0x000fe400067a1270 */
[----:B------:R-:W-:Y:S02]  /*8fe50*/  PRMT R12, R60, 0x7632, R12 ;  /* 0x000076323c0c7816 */ /* 0x000fe4000000000c */
[----:B------:R-:W-:Y:S01]  /*8fe60*/  PRMT R13, R61, 0x7632, R13 ;  /* 0x000076323d0d7816 */ /* 0x000fe2000000000d */
[C---:B0-----:R-:W-:Y:S01]  /*8fe70*/  IMAD.WIDE R4, R0.reuse, 0x2, R2 ;  /* 0x0000000200047825 */ /* 0x041fe200078e0202 */
[----:B------:R-:W-:Y:S02]  /*8fe80*/  PRMT R14, R59, 0x7632, R14 ;  /* 0x000076323b0e7816 */ /* 0x000fe4000000000e */
[----:B------:R-:W-:Y:S01]  /*8fe90*/  PRMT R15, R29, 0x7632, R15 ;  /* 0x000076321d0f7816 */ /* 0x000fe2000000000f */
[C---:B------:R-:W-:Y:S01]  /*8fea0*/  IMAD.WIDE R6, R0.reuse, 0x2, R52 ;  /* 0x0000000200067825 */ /* 0x040fe200078e0234 */
[----:B------:R0:W-:Y:S03]  /*8feb0*/  @P1 STG.E.U16 [R4.64], R12 ;  /* 0x0000000c04001986 */ /* 0x0001e6000c101504 */
[C---:B------:R-:W-:Y:S01]  /*8fec0*/  IMAD.WIDE R8, R0.reuse, 0x2, R50 ;  /* 0x0000000200087825 */ /* 0x040fe200078e0232 */
[----:B------:R1:W-:Y:S03]  /*8fed0*/  @P3 STG.E.U16 [R6.64], R13 ;  /* 0x0000000d06003986 */ /* 0x0003e6000c101504 */
[----:B------:R-:W-:Y:S01]  /*8fee0*/  IMAD.WIDE R10, R0, 0x2, R48 ;  /* 0x00000002000a7825 */ /* 0x000fe200078e0230 */
[----:B0-----:R-:W-:Y:S01]  /*8fef0*/  PRMT R5, R44, 0x7632, R5 ;  /* 0x000076322c057816 */ /* 0x001fe20000000005 */
[----:B------:R-:W-:Y:S01]  /*8ff00*/  @P6 STG.E.U16 [R8.64], R14 ;  /* 0x0000000e08006986 */ /* 0x000fe2000c101504 */
[C---:B------:R-:W-:Y:S01]  /*8ff10*/  IADD3 R4, R0.reuse, c[0x0][0x198], RZ ;  /* 0x0000660000047a10 */ /* 0x040fe20007ffe0ff */
[----:B-1----:R-:W-:-:S02]  /*8ff20*/  IMAD.WIDE R6, R0, 0x2, R26 ;  /* 0x0000000200067825 */ /* 0x002fc400078e021a */
[----:B------:R0:W-:Y:S02]  /*8ff30*/  @P5 STG.E.U16 [R10.64], R15 ;  /* 0x0000000f0a005986 */ /* 0x0001e4000c101504 */
[----:B0-----:R-:W-:Y:S01]  /*8ff40*/  IMAD.WIDE R10, R0, 0x2, R24 ;  /* 0x00000002000a7825 */ /* 0x001fe200078e0218 */
[----:B--2---:R-:W-:Y:S02]  /*8ff50*/  ISETP.GE.AND P2, PT, R23, c[0x0][0x17c], PT ;  /* 0x00005f0017007a0c */ /* 0x004fe40003f46270 */
[----:B------:R-:W2:Y:S04]  /*8ff60*/  LDL.LU R23, [R1+0x170] ;  /* 0x0001700001177983 */ /* 0x000ea80000300800 */
[----:B------:R-:W3:Y:S04]  /*8ff70*/  LDL.LU R19, [R1+0x160] ;  /* 0x0001600001137983 */ /* 0x000ee80000300800 */
[----:B------:R-:W4:Y:S04]  /*8ff80*/  LDL.LU R58, [R1+0x150] ;  /* 0x00015000013a7983 */ /* 0x000f280000300800 */
[----:B------:R-:W3:Y:S04]  /*8ff90*/  LDL.LU R60, [R1+0x130] ;  /* 0x00013000013c7983 */ /* 0x000ee80000300800 */
[----:B------:R-:W3:Y:S04]  /*8ffa0*/  LDL.LU R61, [R1+0x110] ;  /* 0x00011000013d7983 */ /* 0x000ee80000300800 */
[----:B------:R-:W3:Y:S04]  /*8ffb0*/  LDL.LU R59, [R1+0x120] ;  /* 0x00012000013b7983 */ /* 0x000ee80000300800 */
[----:B------:R-:W3:Y:S04]  /*8ffc0*/  LDL.LU R29, [R1+0x100] ;  /* 0x00010000011d7983 */ /* 0x000ee80000300800 */
[----:B------:R-:W3:Y:S04]  /*8ffd0*/  LDL.LU R44, [R1+0x7e0] ;  /* 0x0007e000012c7983 */ /* 0x000ee80000300800 */
[----:B------:R-:W4:Y:S01]  /*8ffe0*/  LDL.LU R0, [R1+0x3150] ;  /* 0x0031500001007983 */ /* 0x000f220000300800 */
[----:B------:R-:W-:-:S02]  /*8fff0*/  ISETP.LT.AND P1, PT, R47, c[0x0][0x178], !P4 ;  /* 0x00005e002f007a0c */ /* 0x000fc40006721270 */
[----:B------:R-:W-:Y:S02]  /*90000*/  ISETP.LT.AND P4, PT, R46, c[0x0][0x178], !P4 ;  /* 0x00005e002e007a0c */ /* 0x000fe40006781270 */
[----:B------:R-:W-:Y:S02]  /*90010*/  ISETP.LT.AND P6, PT, R35, c[0x0][0x178], !P2 ;  /* 0x00005e0023007a0c */ /* 0x000fe400057c1270 */
[----:B------:R-:W-:Y:S02]  /*90020*/  ISETP.LT.AND P3, PT, R43, c[0x0][0x178], !P2 ;  /* 0x00005e002b007a0c */ /* 0x000fe40005761270 */
[----:B------:R-:W-:Y:S02]  /*90030*/  PRMT R12, R28, 0x7632, R12 ;  /* 0x000076321c0c7816 */ /* 0x000fe4000000000c */
[----:B------:R-:W-:Y:S01]  /*90040*/  ISETP.LT.AND P5, PT, R42, c[0x0][0x178], !P2 ;  /* 0x00005e002a007a0c */ /* 0x000fe200057a1270 */
[----:B------:R-:W-:Y:S02]  /*90050*/  IMAD.WIDE R8, R4, 0x2, R56 ;  /* 0x0000000204087825 */ /* 0x000fe400078e0238 */
[----:B------:R0:W-:Y:S01]  /*90060*/  @P1 STG.E.U16 [R6.64], R12 ;  /* 0x0000000c06001986 */ /* 0x0001e2000c101504 */
[----:B------:R-:W-:-:S03]  /*90070*/  ISETP.LT.AND P1, PT, R39, c[0x0][0x178], !P2 ;  /* 0x00005e0027007a0c */ /* 0x000fc60005721270 */
[----:B------:R1:W-:Y:S01]  /*90080*/  @P4 STG.E.U16 [R10.64], R5 ;  /* 0x000000050a004986 */ /* 0x0003e2000c101504 */
[----:B------:R-:W-:Y:S01]  /*90090*/  ISETP.LT.AND P4, PT, R41, c[0x0][0x178], !P2 ;  /* 0x00005e0029007a0c */ /* 0x000fe20005781270 */
[----:B0-----:R-:W-:-:S04]  /*900a0*/  IMAD.WIDE R6, R4, 0x2, R54 ;  /* 0x0000000204067825 */ /* 0x001fc800078e0236 */
[----:B-1----:R-:W-:Y:S01]  /*900b0*/  IMAD.WIDE R10, R4, 0x2, R50 ;  /* 0x00000002040a7825 */ /* 0x002fe200078e0232 */
[----:B--2---:R-:W-:Y:S01]  /*900c0*/  PRMT R12, R23, 0x7632, R12 ;  /* 0x00007632170c7816 */ /* 0x004fe2000000000c */
[----:B---3--:R0:W-:Y:S01]  /*900d0*/  @P6 STG.E.U16 [R8.64], R44 ;  /* 0x0000002c08006986 */ /* 0x0081e2000c101504 */
[----:B------:R-:W-:-:S03]  /*900e0*/  ISETP.LT.AND P6, PT, R40, c[0x0][0x178], !P2 ;  /* 0x00005e0028007a0c */ /* 0x000fc600057c1270 */
[----:B------:R1:W-:Y:S01]  /*900f0*/  @P3 STG.E.U16 [R6.64], R23 ;  /* 0x0000001706003986 */ /* 0x0003e2000c101504 */
[----:B------:R-:W-:Y:S02]  /*90100*/  ISETP.LT.AND P3, PT, R47, c[0x0][0x178], !P2 ;  /* 0x00005e002f007a0c */ /* 0x000fe40005761270 */
[----:B------:R-:W-:Y:S01]  /*90110*/  ISETP.LT.AND P2, PT, R46, c[0x0][0x178], !P2 ;  /* 0x00005e002e007a0c */ /* 0x000fe20005741270 */
[----:B0-----:R-:W-:-:S04]  /*90120*/  IMAD.WIDE R8, R4, 0x2, R2 ;  /* 0x0000000204087825 */ /* 0x001fc800078e0202 */
[----:B-1----:R-:W-:Y:S01]  /*90130*/  IMAD.WIDE R6, R4, 0x2, R52 ;  /* 0x0000000204067825 */ /* 0x002fe200078e0234 */
[----:B------:R0:W-:Y:S01]  /*90140*/  @P5 STG.E.U16 [R8.64], R19 ;  /* 0x0000001308005986 */ /* 0x0001e2000c101504 */
[----:B----4-:R-:W-:-:S03]  /*90150*/  ISETP.GE.AND P5, PT, R0, c[0x0][0x17c], PT ;  /* 0x00005f0000007a0c */ /* 0x010fc60003fa6270 */
[----:B------:R1:W-:Y:S01]  /*90160*/  @P1 STG.E.U16 [R6.64], R58 ;  /* 0x0000003a06001986 */ /* 0x0003e2000c101504 */
[----:B------:R-:W-:Y:S02]  /*90170*/  ISETP.LT.AND P1, PT, R35, c[0x0][0x178], !P5 ;  /* 0x00005e0023007a0c */ /* 0x000fe40006f21270 */
[C---:B------:R-:W-:Y:S01]  /*90180*/  IADD3 R0, R4.reuse, c[0x0][0x198], RZ ;  /* 0x0000660004007a10 */ /* 0x040fe20007ffe0ff */
[----:B------:R-:W-:Y:S01]  /*90190*/  @P4 STG.E.U16 [R10.64], R60 ;  /* 0x0000003c0a004986 */ /* 0x000fe2000c101504 */
[C---:B0-----:R-:W-:Y:S01]  /*901a0*/  IMAD.WIDE R8, R4.reuse, 0x2, R26 ;  /* 0x0000000204087825 */ /* 0x041fe200078e021a */
[----:B------:R-:W-:Y:S02]  /*901b0*/  PRMT R13, R19, 0x7632, R13 ;  /* 0x00007632130d7816 */ /* 0x000fe4000000000d */
[----:B------:R-:W2:Y:S01]  /*901c0*/  LDL.LU R23, [R1+0x800] ;  /* 0x0008000001177983 */ /* 0x000ea20000300800 */
[----:B-1----:R-:W-:Y:S01]  /*901d0*/  IMAD.WIDE R6, R4, 0x2, R48 ;  /* 0x0000000204067825 */ /* 0x002fe200078e0230 */
[----:B------:R-:W-:-:S02]  /*901e0*/  ISETP.LT.AND P4, PT, R43, c[0x0][0x178], !P5 ;  /* 0x00005e002b007a0c */ /* 0x000fc40006f81270 */
[----:B------:R-:W3:Y:S01]  /*901f0*/  LDL.LU R19, [R1+0x7f0] ;  /* 0x0007f00001137983 */ /* 0x000ee20000300800 */
[----:B------:R-:W-:-:S03]  /*90200*/  IMAD.WIDE R4, R4, 0x2, R24 ;  /* 0x0000000204047825 */ /* 0x000fc600078e0218 */
[----:B------:R0:W-:Y:S04]  /*90210*/  @P6 STG.E.U16 [R6.64], R61 ;  /* 0x0000003d06006986 */ /* 0x0001e8000c101504 */
[----:B------:R1:W-:Y:S01]  /*90220*/  @P3 STG.E.U16 [R8.64], R59 ;  /* 0x0000003b08003986 */ /* 0x0003e2000c101504 */
[----:B------:R-:W-:-:S03]  /*90230*/  ISETP.LT.AND P3, PT, R42, c[0x0][0x178], !P5 ;  /* 0x00005e002a007a0c */ /* 0x000fc60006f61270 */
[----:B------:R4:W-:Y:S01]  /*90240*/  @P2 STG.E.U16 [R4.64], R29 ;  /* 0x0000001d04002986 */ /* 0x0009e2000c101504 */
[----:B------:R-:W-:Y:S01]  /*90250*/  ISETP.LT.AND P2, PT, R39, c[0x0][0x178], !P5 ;  /* 0x00005e0027007a0c */ /* 0x000fe20006f41270 */
[----:B0-----:R-:W-:Y:S01]  /*90260*/  IMAD.WIDE R6, R0, 0x2, R56 ;  /* 0x0000000200067825 */ /* 0x001fe200078e0238 */
[----:B-1----:R-:W-:Y:S02]  /*90270*/  PRMT R8, R44, 0x7632, R8 ;  /* 0x000076322c087816 */ /* 0x002fe40000000008 */
[----:B------:R-:W-:Y:S01]  /*90280*/  PRMT R14, R58, 0x7632, R14 ;  /* 0x000076323a0e7816 */ /* 0x000fe2000000000e */
[----:B----4-:R-:W-:Y:S02]  /*90290*/  IMAD.WIDE R4, R0, 0x2, R54 ;  /* 0x0000000200047825 */ /* 0x010fe400078e0236 */
[----:B------:R0:W-:Y:S01]  /*902a0*/  @P1 STG.E.U16 [R6.64], R8 ;  /* 0x0000000806001986 */ /* 0x0001e2000c101504 */
[----:B------:R-:W-:-:S03]  /*902b0*/  ISETP.LT.AND P1, PT, R41, c[0x0][0x178], !P5 ;  /* 0x00005e0029007a0c */ /* 0x000fc60006f21270 */
[----:B------:R1:W-:Y:S01]  /*902c0*/  @P4 STG.E.U16 [R4.64], R12 ;  /* 0x0000000c04004986 */ /* 0x0003e2000c101504 */
[----:B------:R-:W-:Y:S01]  /*902d0*/  PRMT R15, R60, 0x7632, R15 ;  /* 0x000076323c0f7816 */ /* 0x000fe2000000000f */
[C---:B------:R-:W-:Y:S02]  /*902e0*/  IMAD.WIDE R10, R0.reuse, 0x2, R50 ;  /* 0x00000002000a7825 */ /* 0x040fe400078e0232 */
[----:B------:R-:W4:Y:S02]  /*902f0*/  LDL.LU R58, [R1+0x1d0] ;  /* 0x0001d000013a7983 */ /* 0x000f240000300800 */
[C---:B0-----:R-:W-:Y:S02]  /*90300*/  IMAD.WIDE R6, R0.reuse, 0x2, R2 ;  /* 0x0000000200067825 */ /* 0x041fe400078e0202 */
[----:B------:R-:W4:Y:S02]  /*90310*/  LDL.LU R60, [R1+0x1c0] ;  /* 0x0001c000013c7983 */ /* 0x000f240000300800 */
[----:B------:R-:W-:-:S02]  /*90320*/  IMAD.WIDE R8, R0, 0x2, R52 ;  /* 0x0000000200087825 */ /* 0x000fc400078e0234 */
[----:B------:R-:W-:Y:S04]  /*90330*/  @P3 STG.E.U16 [R6.64], R13 ;  /* 0x0000000d06003986 */ /* 0x000fe8000c101504 */
[----:B------:R0:W-:Y:S01]  /*90340*/  @P2 STG.E.U16 [R8.64], R14 ;  /* 0x0000000e08002986 */ /* 0x0001e2000c101504 */
[----:B------:R-:W-:-:S03]  /*90350*/  ISETP.LT.AND P2, PT, R40, c[0x0][0x178], !P5 ;  /* 0x00005e0028007a0c */ /* 0x000fc60006f41270 */
[----:B------:R0:W-:Y:S01]  /*90360*/  @P1 STG.E.U16 [R10.64], R15 ;  /* 0x0000000f0a001986 */ /* 0x0001e2000c101504 */
[----:B-1----:R-:W-:Y:S01]  /*90370*/  PRMT R12, R29, 0x7632, R12 ;  /* 0x000076321d0c7816 */ /* 0x002fe2000000000c */
[----:B0-----:R-:W-:Y:S01]  /*90380*/  IMAD.WIDE R8, R0, 0x2, R48 ;  /* 0x0000000200087825 */ /* 0x001fe200078e0230 */
[----:B------:R-:W-:Y:S02]  /*90390*/  PRMT R10, R61, 0x7632, R10 ;  /* 0x000076323d0a7816 */ /* 0x000fe4000000000a */
[----:B------:R-:W4:Y:S01]  /*903a0*/  LDL.LU R61, [R1+0x1a0] ;  /* 0x0001a000013d7983 */ /* 0x000f220000300800 */
[----:B------:R-:W-:-:S03]  /*903b0*/  PRMT R11, R59, 0x7632, R11 ;  /* 0x000076323b0b7816 */ /* 0x000fc6000000000b */
[----:B------:R-:W4:Y:S04]  /*903c0*/  LDL.LU R44, [R1+0x3158] ;  /* 0x00315800012c7983 */ /* 0x000f280000300800 */
[----:B------:R-:W4:Y:S04]  /*903d0*/  LDL.LU R59, [R1+0x190] ;  /* 0x00019000013b7983 */ /* 0x000f280000300800 */
[----:B------:R-:W4:Y:S04]  /*903e0*/  LDL.LU R29, [R1+0x180] ;  /* 0x00018000011d7983 */ /* 0x000f280000300800 */
[----:B------:R0:W-:Y:S04]  /*903f0*/  @P2 STG.E.U16 [R8.64], R10 ;  /* 0x0000000a08002986 */ /* 0x0001e8000c101504 */
[----:B0-----:R-:W4:Y:S01]  /*90400*/  LDL.LU R10, [R1+0x3154] ;  /* 0x00315400010a7983 */ /* 0x001f220000300800 */
[----:B------:R-:W-:-:S02]  /*90410*/  ISETP.LT.AND P1, PT, R47, c[0x0][0x178], !P5 ;  /* 0x00005e002f007a0c */ /* 0x000fc40006f21270 */
[----:B------:R-:W-:Y:S01]  /*90420*/  ISETP.LT.AND P3, PT, R46, c[0x0][0x178], !P5 ;  /* 0x00005e002e007a0c */ /* 0x000fe20006f61270 */
[C---:B------:R-:W-:Y:S01]  /*90430*/  IMAD.WIDE R6, R0.reuse, 0x2, R26 ;  /* 0x0000000200067825 */ /* 0x040fe200078e021a */
[----:B------:R-:W-:Y:S02]  /*90440*/  ISETP.LT.AND P5, PT, R35, c[0x0][0x178], !P0 ;  /* 0x00005e0023007a0c */ /* 0x000fe400047a1270 */
[----:B------:R-:W-:Y:S01]  /*90450*/  ISETP.LT.AND P4, PT, R43, c[0x0][0x178], !P0 ;  /* 0x00005e002b007a0c */ /* 0x000fe20004781270 */
[----:B------:R-:W-:Y:S01]  /*90460*/  IMAD.WIDE R4, R0, 0x2, R24 ;  /* 0x0000000200047825 */ /* 0x000fe200078e0218 */
[----:B------:R-:W-:Y:S02]  /*90470*/  ISETP.LT.AND P6, PT, R42, c[0x0][0x178], !P0 ;  /* 0x00005e002a007a0c */ /* 0x000fe400047c1270 */
[----:B------:R-:W-:-:S03]  /*90480*/  IADD3 R0, R0, c[0x0][0x198], RZ ;  /* 0x0000660000007a10 */ /* 0x000fc60007ffe0ff */
[----:B------:R0:W-:Y:S01]  /*90490*/  @P1 STG.E.U16 [R6.64], R11 ;  /* 0x0000000b06001986 */ /* 0x0001e2000c101504 */
[----:B------:R-:W-:Y:S01]  /*904a0*/  ISETP.LT.AND P1, PT, R39, c[0x0][0x178], !P0 ;  /* 0x00005e0027007a0c */ /* 0x000fe20004721270 */
[C---:B------:R-:W-:Y:S02]  /*904b0*/  IMAD.WIDE R8, R0.reuse, 0x2, R54 ;  /* 0x0000000200087825 */ /* 0x040fe400078e0236 */
[----:B------:R1:W-:Y:S01]  /*904c0*/  @P3 STG.E.U16 [R4.64], R12 ;  /* 0x0000000c04003986 */ /* 0x0003e2000c101504 */
[----:B------:R-:W-:Y:S01]  /*904d0*/  ISETP.LT.AND P3, PT, R41, c[0x0][0x178], !P0 ;  /* 0x00005e0029007a0c */ /* 0x000fe20004761270 */
[----:B0-----:R-:W-:-:S04]  /*904e0*/  IMAD.WIDE R6, R0, 0x2, R56 ;  /* 0x0000000200067825 */ /* 0x001fc800078e0238 */
[C---:B-1----:R-:W-:Y:S01]  /*904f0*/  IMAD.WIDE R4, R0.reuse, 0x2, R2 ;  /* 0x0000000200047825 */ /* 0x042fe200078e0202 */
[----:B------:R-:W-:Y:S02]  /*90500*/  IADD3 R12, R0, c[0x0][0x198], RZ ;  /* 0x00006600000c7a10 */ /* 0x000fe40007ffe0ff */
[----:B------:R-:W-:Y:S01]  /*90510*/  PRMT R14, R45, 0x7632, R14 ;  /* 0x000076322d0e7816 */ /* 0x000fe2000000000e */
[----:B--2---:R0:W-:Y:S01]  /*90520*/  @P5 STG.E.U16 [R6.64], R23 ;  /* 0x0000001706005986 */ /* 0x0041e2000c101504 */
[----:B------:R-:W-:-:S03]  /*90530*/  ISETP.LT.AND P5, PT, R40, c[0x0][0x178], !P0 ;  /* 0x00005e0028007a0c */ /* 0x000fc600047a1270 */
[----:B---3--:R1:W-:Y:S01]  /*90540*/  @P4 STG.E.U16 [R8.64], R19 ;  /* 0x0000001308004986 */ /* 0x0083e2000c101504 */
[----:B------:R-:W-:Y:S02]  /*90550*/  ISETP.LT.AND P4, PT, R47, c[0x0][0x178], !P0 ;  /* 0x00005e002f007a0c */ /* 0x000fe40004781270 */
[----:B------:R-:W-:Y:S01]  /*90560*/  ISETP.LT.AND P0, PT, R46, c[0x0][0x178], !P0 ;  /* 0x00005e002e007a0c */ /* 0x000fe20004701270 */
[C---:B0-----:R-:W-:Y:S01]  /*90570*/  IMAD.WIDE R6, R0.reuse, 0x2, R52 ;  /* 0x0000000200067825 */ /* 0x041fe200078e0234 */
[----:B------:R-:W-:Y:S02]  /*90580*/  PRMT R13, R23, 0x7632, R13 ;  /* 0x00007632170d7816 */ /* 0x000fe4000000000d */
[----:B------:R-:W2:Y:S01]  /*90590*/  LDL.LU R23, [R1+0x840] ;  /* 0x0008400001177983 */ /* 0x000ea20000300800 */
[----:B-1----:R-:W-:-:S03]  /*905a0*/  IMAD.WIDE R8, R0, 0x2, R24 ;  /* 0x0000000200087825 */ /* 0x002fc600078e0218 */
[----:B----4-:R0:W-:Y:S04]  /*905b0*/  @P6 STG.E.U16 [R4.64], R58 ;  /* 0x0000003a04006986 */ /* 0x0101e8000c101504 */
[----:B------:R1:W-:Y:S01]  /*905c0*/  @P1 STG.E.U16 [R6.64], R60 ;  /* 0x0000003c06001986 */ /* 0x0003e2000c101504 */
[----:B0-----:R-:W-:-:S04]  /*905d0*/  IMAD.WIDE R4, R0, 0x2, R50 ;  /* 0x0000000200047825 */ /* 0x001fc800078e0232 */
[C---:B-1----:R-:W-:Y:S01]  /*905e0*/  IMAD.WIDE R6, R0.reuse, 0x2, R26 ;  /* 0x0000000200067825 */ /* 0x042fe200078e021a */
[----:B------:R0:W-:Y:S03]  /*905f0*/  @P3 STG.E.U16 [R4.64], R61 ;  /* 0x0000003d04003986 */ /* 0x0001e6000c101504 */
[----:B0-----:R-:W-:Y:S01]  /*90600*/  IMAD.WIDE R4, R0, 0x2, R48 ;  /* 0x0000000200047825 */ /* 0x001fe200078e0230 */
[----:B------:R-:W-:-:S04]  /*90610*/  ISETP.GE.AND P2, PT, R10, c[0x0][0x17c], PT ;  /* 0x00005f000a007a0c */ /* 0x000fc80003f46270 */
[----:B------:R-:W-:Y:S01]  /*90620*/  ISETP.LT.AND P6, PT, R35, c[0x0][0x178], !P2 ;  /* 0x00005e0023007a0c */ /* 0x000fe200057c1270 */
[----:B------:R-:W-:Y:S01]  /*90630*/  IMAD.WIDE R10, R12, 0x2, R56 ;  /* 0x000000020c0a7825 */ /* 0x000fe200078e0238 */
[----:B------:R0:W-:Y:S04]  /*90640*/  @P5 STG.E.U16 [R4.64], R59 ;  /* 0x0000003b04005986 */ /* 0x0001e8000c101504 */
[----:B------:R-:W-:Y:S01]  /*90650*/  @P4 STG.E.U16 [R6.64], R29 ;  /* 0x0000001d06004986 */ /* 0x000fe2000c101504 */
[----:B------:R-:W-:-:S03]  /*90660*/  ISETP.LT.AND P4, PT, R43, c[0x0][0x178], !P2 ;  /* 0x00005e002b007a0c */ /* 0x000fc60005781270 */
[----:B------:R1:W-:Y:S01]  /*90670*/  @P0 STG.E.U16 [R8.64], R45 ;  /* 0x0000002d08000986 */ /* 0x0003e2000c101504 */
[----:B------:R-:W-:-:S03]  /*90680*/  ISETP.LT.AND P5, PT, R39, c[0x0][0x178], !P2 ;  /* 0x00005e0027007a0c */ /* 0x000fc600057a1270 */
[----:B------:R3:W-:Y:S01]  /*90690*/  @P6 STG.E.U16 [R10.64], R13 ;  /* 0x0000000d0a006986 */ /* 0x0007e2000c101504 */
[----:B------:R-:W-:Y:S02]  /*906a0*/  ISETP.LT.AND P6, PT, R42, c[0x0][0x178], !P2 ;  /* 0x00005e002a007a0c */ /* 0x000fe400057c1270 */
[----:B------:R-:W-:Y:S01]  /*906b0*/  ISETP.LT.AND P0, PT, R41, c[0x0][0x178], !P2 ;  /* 0x00005e0029007a0c */ /* 0x000fe20005701270 */
[----:B0-----:R-:W-:-:S04]  /*906c0*/  IMAD.WIDE R4, R12, 0x2, R2 ;  /* 0x000000020c047825 */ /* 0x001fc800078e0202 */
[----:B-1----:R-:W-:Y:S01]  /*906d0*/  IMAD.WIDE R8, R12, 0x2, R54 ;  /* 0x000000020c087825 */ /* 0x002fe200078e0236 */
[----:B---3--:R-:W-:-:S03]  /*906e0*/  PRMT R11, R19, 0x7632, R11 ;  /* 0x00007632130b7816 */ /* 0x008fc6000000000b */
[----:B------:R-:W-:Y:S01]  /*906f0*/  IMAD.WIDE R6, R12, 0x2, R52 ;  /* 0x000000020c067825 */ /* 0x000fe200078e0234 */
[----:B------:R-:W-:Y:S01]  /*90700*/  PRMT R0, R58, 0x7632, R0 ;  /* 0x000076323a007816 */ /* 0x000fe20000000000 */
[----:B------:R-:W3:Y:S01]  /*90710*/  LDL.LU R19, [R1+0x830] ;  /* 0x0008300001137983 */ /* 0x000ee20000300800 */
[----:B------:R-:W-:Y:S02]  /*90720*/  PRMT R10, R60, 0x7632, R10 ;  /* 0x000076323c0a7816 */ /* 0x000fe4000000000a */
[----:B------:R-:W-:Y:S01]  /*90730*/  ISETP.LT.AND P3, PT, R40, c[0x0][0x178], !P2 ;  /* 0x00005e0028007a0c */ /* 0x000fe20005761270 */
[----:B------:R0:W-:Y:S04]  /*90740*/  @P4 STG.E.U16 [R8.64], R11 ;  /* 0x0000000b08004986 */ /* 0x0001e8000c101504 */
[----:B------:R1:W-:Y:S04]  /*90750*/  @P6 STG.E.U16 [R4.64], R0 ;  /* 0x0000000004006986 */ /* 0x0003e8000c101504 */
[----:B------:R4:W-:Y:S01]  /*90760*/  @P5 STG.E.U16 [R6.64], R10 ;  /* 0x0000000a06005986 */ /* 0x0009e2000c101504 */
[----:B0-----:R-:W-:Y:S01]  /*90770*/  PRMT R11, R61, 0x7632, R11 ;  /* 0x000076323d0b7816 */ /* 0x001fe2000000000b */
[----:B------:R-:W-:-:S02]  /*90780*/  IMAD.WIDE R8, R12, 0x2, R50 ;  /* 0x000000020c087825 */ /* 0x000fc400078e0232 */
[----:B------:R-:W3:Y:S04]  /*90790*/  LDL.LU R58, [R1+0x820] ;  /* 0x00082000013a7983 */ /* 0x000ee80000300800 */
[----:B------:R-:W-:Y:S01]  /*907a0*/  @P0 STG.E.U16 [R8.64], R11 ;  /* 0x0000000b08000986 */ /* 0x000fe2000c101504 */
[----:B------:R-:W-:Y:S01]  /*907b0*/  ISETP.LT.AND P0, PT, R47, c[0x0][0x178], !P2 ;  /* 0x00005e002f007a0c */ /* 0x000fe20005701270 */
[----:B-1----:R-:W-:Y:S01]  /*907c0*/  IMAD.WIDE R4, R12, 0x2, R48 ;  /* 0x000000020c047825 */ /* 0x002fe200078e0230 */
[----:B------:R-:W-:Y:S01]  /*907d0*/  ISETP.LT.AND P2, PT, R46, c[0x0][0x178], !P2 ;  /* 0x00005e002e007a0c */ /* 0x000fe20005741270 */
[----:B------:R-:W3:Y:S01]  /*907e0*/  LDL.LU R60, [R1+0x810] ;  /* 0x00081000013c7983 */ /* 0x000ee20000300800 */
[----:B------:R-:W-:Y:S01]  /*907f0*/  PRMT R0, R59, 0x7632, R0 ;  /* 0x000076323b007816 */ /* 0x000fe20000000000 */
[----:B----4-:R-:W-:Y:S01]  /*90800*/  IMAD.WIDE R6, R12, 0x2, R24 ;  /* 0x000000020c067825 */ /* 0x010fe200078e0218 */
[----:B------:R-:W-:Y:S01]  /*90810*/  PRMT R13, R29, 0x7632, R13 ;  /* 0x000076321d0d7816 */ /* 0x000fe2000000000d */
[----:B------:R-:W4:Y:S01]  /*90820*/  LDL.LU R61, [R1+0x210] ;  /* 0x00021000013d7983 */ /* 0x000f220000300800 */
[----:B------:R-:W-:-:S03]  /*90830*/  ISETP.GE.AND P1, PT, R44, c[0x0][0x17c], PT ;  /* 0x00005f002c007a0c */ /* 0x000fc60003f26270 */
[----:B------:R0:W-:Y:S04]  /*90840*/  @P3 STG.E.U16 [R4.64], R0 ;  /* 0x0000000004003986 */ /* 0x0001e8000c101504 */
[----:B------:R-:W4:Y:S04]  /*90850*/  LDL.LU R44, [R1+0x200] ;  /* 0x00020000012c7983 */ /* 0x000f280000300800 */
[----:B------:R-:W4:Y:S01]  /*90860*/  LDL.LU R59, [R1+0x1f0] ;  /* 0x0001f000013b7983 */ /* 0x000f220000300800 */
[----:B0-----:R-:W-:-:S03]  /*90870*/  IMAD.WIDE R4, R12, 0x2, R26 ;  /* 0x000000020c047825 */ /* 0x001fc600078e021a */
[----:B------:R-:W4:Y:S04]  /*90880*/  LDL.LU R29, [R1+0x32f8] ;  /* 0x0032f800011d7983 */ /* 0x000f280000300800 */
[----:B------:R-:W-:Y:S04]  /*90890*/  @P0 STG.E.U16 [R4.64], R13 ;  /* 0x0000000d04000986 */ /* 0x000fe8000c101504 */
[----:B------:R-:W4:Y:S04]  /*908a0*/  LDL.LU R45, [R1+0x32f4] ;  /* 0x0032f400012d7983 */ /* 0x000f280000300800 */
[----:B------:R0:W-:Y:S04]  /*908b0*/  @P2 STG.E.U16 [R6.64], R14 ;  /* 0x0000000e06002986 */ /* 0x0001e8000c101504 */
[----:B0-----:R-:W4:Y:S04]  /*908c0*/  LDL.LU R6, [R1+0x315c] ;  /* 0x00315c0001067983 */ /* 0x001f280000300800 */
[----:B------:R-:W4:Y:S01]  /*908d0*/  LDL.LU R7, [R1+0x3160] ;  /* 0x0031600001077983 */ /* 0x000f220000300800 */
        /* <DEDUP_REMOVED lines=9> */
[----:B--2---:R0:W-:Y:S01]  /*90970*/  @P4 STG.E.U16 [R8.64], R23 ;  /* 0x0000001708004986 */ /* 0x0041e2000c101504 */
[----:B------:R-:W-:Y:S02]  /*90980*/  ISETP.LT.AND P4, PT, R40, c[0x0][0x178], !P1 ;  /* 0x00005e0028007a0c */ /* 0x000fe40004f81270 */
[----:B0-----:R-:W-:Y:S01]  /*90990*/  IMAD.WIDE R8, R0, 0x2, R50 ;  /* 0x0000000200087825 */ /* 0x001fe200078e0232 */
[----:B------:R-:W-:Y:S02]  /*909a0*/  PRMT R12, R23, 0x7632, R12 ;  /* 0x00007632170c7816 */ /* 0x000fe4000000000c */
[----:B------:R-:W2:Y:S04]  /*909b0*/  LDL.LU R23, [R1+0xf4] ;  /* 0x0000f40001177983 */ /* 0x000ea80000300800 */
[----:B---3--:R0:W-:Y:S01]  /*909c0*/  @P3 STG.E.U16 [R10.64], R19 ;  /* 0x000000130a003986 */ /* 0x0081e2000c101504 */
[----:B------:R-:W-:-:S02]  /*909d0*/  ISETP.LT.AND P3, PT, R47, c[0x0][0x178], !P1 ;  /* 0x00005e002f007a0c */ /* 0x000fc40004f61270 */
[----:B------:R-:W-:Y:S01]  /*909e0*/  ISETP.LT.AND P1, PT, R46, c[0x0][0x178], !P1 ;  /* 0x00005e002e007a0c */ /* 0x000fe20004f21270 */
[C---:B0-----:R-:W-:Y:S01]  /*909f0*/  IMAD.WIDE R10, R0.reuse, 0x2, R52 ;  /* 0x00000002000a7825 */ /* 0x041fe200078e0234 */
[----:B------:R0:W-:Y:S04]  /*90a00*/  @P6 STG.E.U16 [R4.64], R58 ;  /* 0x0000003a04006986 */ /* 0x0001e8000c101504 */
[----:B------:R1:W-:Y:S01]  /*90a10*/  @P2 STG.E.U16 [R10.64], R60 ;  /* 0x0000003c0a002986 */ /* 0x0003e2000c101504 */
[----:B0-----:R-:W-:-:S03]  /*90a20*/  IMAD.WIDE R4, R0, 0x2, R26 ;  /* 0x0000000200047825 */ /* 0x001fc600078e021a */
[----:B----4-:R0:W-:Y:S01]  /*90a30*/  @P5 STG.E.U16 [R8.64], R61 ;  /* 0x0000003d08005986 */ /* 0x0101e2000c101504 */
[----:B-1----:R-:W-:Y:S01]  /*90a40*/  IMAD.WIDE R10, R0, 0x2, R24 ;  /* 0x00000002000a7825 */ /* 0x002fe200078e0218 */
[----:B------:R-:W-:Y:S02]  /*90a50*/  ISETP.GE.AND P0, PT, R6, c[0x0][0x17c], PT ;  /* 0x00005f0006007a0c */ /* 0x000fe40003f06270 */
[----:B------:R-:W-:Y:S01]  /*90a60*/  ISETP.GE.AND P6, PT, R7, c[0x0][0x17c], PT ;  /* 0x00005f0007007a0c */ /* 0x000fe20003fc6270 */
[----:B------:R-:W-:-:S05]  /*90a70*/  IMAD.WIDE R6, R0, 0x2, R48 ;  /* 0x0000000200067825 */ /* 0x000fca00078e0230 */
[----:B------:R-:W-:Y:S01]  /*90a80*/  @P4 STG.E.U16 [R6.64], R44 ;  /* 0x0000002c06004986 */ /* 0x000fe2000c101504 */
[----:B------:R-:W-:-:S03]  /*90a90*/  ISETP.LT.AND P5, PT, R43, c[0x0][0x178], !P6 ;  /* 0x00005e002b007a0c */ /* 0x000fc600077a1270 */
[----:B------:R1:W-:Y:S01]  /*90aa0*/  @P3 STG.E.U16 [R4.64], R59 ;  /* 0x0000003b04003986 */ /* 0x0003e2000c101504 */
[----:B------:R-:W-:Y:S02]  /*90ab0*/  ISETP.LT.AND P3, PT, R35, c[0x0][0x178], !P6 ;  /* 0x00005e0023007a0c */ /* 0x000fe40007761270 */
[----:B------:R-:W-:Y:S02]  /*90ac0*/  ISETP.LT.AND P4, PT, R42, c[0x0][0x178], !P6 ;  /* 0x00005e002a007a0c */ /* 0x000fe40007781270 */
[----:B------:R-:W-:Y:S01]  /*90ad0*/  IADD3 R0, R0, c[0x0][0x198], RZ ;  /* 0x0000660000007a10 */ /* 0x000fe20007ffe0ff */
        /* <DEDUP_REMOVED lines=8> */
[----:B------:R-:W3:Y:S04]  /*90b60*/  LDL.LU R19, [R1+0xe4] ;  /* 0x0000e40001137983 */ /* 0x000ee80000300800 */
[----:B------:R0:W-:Y:S04]  /*90b70*/  @P3 STG.E.U16 [R8.64], R12 ;  /* 0x0000000c08003986 */ /* 0x0001e8000c101504 */
[----:B------:R1:W-:Y:S04]  /*90b80*/  @P5 STG.E.U16 [R4.64], R10 ;  /* 0x0000000a04005986 */ /* 0x0003e8000c101504 */
[----:B------:R4:W-:Y:S01]  /*90b90*/  @P4 STG.E.U16 [R6.64], R11 ;  /* 0x0000000b06004986 */ /* 0x0009e2000c101504 */
[----:B0-----:R-:W-:Y:S01]  /*90ba0*/  PRMT R12, R60, 0x7632, R12 ;  /* 0x000076323c0c7816 */ /* 0x001fe2000000000c */
[----:B------:R-:W-:-:S02]  /*90bb0*/  IMAD.WIDE R8, R0, 0x2, R52 ;  /* 0x0000000200087825 */ /* 0x000fc400078e0234 */
[----:B------:R-:W3:Y:S02]  /*90bc0*/  LDL.LU R58, [R1+0xc4] ;  /* 0x0000c400013a7983 */ /* 0x000ee40000300800 */
[----:B-1----:R-:W-:Y:S02]  /*90bd0*/  IMAD.WIDE R4, R0, 0x2, R50 ;  /* 0x0000000200047825 */ /* 0x002fe400078e0232 */
[----:B------:R-:W3:Y:S01]  /*90be0*/  LDL.LU R60, [R1+0xb4] ;  /* 0x0000b400013c7983 */ /* 0x000ee20000300800 */
[----:B----4-:R-:W-:-:S03]  /*90bf0*/  PRMT R6, R61, 0x7632, R6 ;  /* 0x000076323d067816 */ /* 0x010fc60000000006 */
[----:B------:R-:W4:Y:S01]  /*90c00*/  LDL.LU R61, [R1+0xa4] ;  /* 0x0000a400013d7983 */ /* 0x000f220000300800 */
[----:B------:R-:W-:-:S03]  /*90c10*/  PRMT R13, R29, 0x7632, R13 ;  /* 0x000076321d0d7816 */ /* 0x000fc6000000000d */
[----:B------:R0:W-:Y:S01]  /*90c20*/  @P1 STG.E.U16 [R8.64], R12 ;  /* 0x0000000c08001986 */ /* 0x0001e2000c101504 */
[----:B------:R-:W-:-:S03]  /*90c30*/  ISETP.LT.AND P1, PT, R40, c[0x0][0x178], !P6 ;  /* 0x00005e0028007a0c */ /* 0x000fc60007721270 */
[----:B------:R1:W-:Y:S01]  /*90c40*/  @P2 STG.E.U16 [R4.64], R6 ;  /* 0x0000000604002986 */ /* 0x0003e2000c101504 */
[----:B0-----:R-:W-:-:S03]  /*90c50*/  PRMT R12, R59, 0x7632, R12 ;  /* 0x000076323b0c7816 */ /* 0x001fc6000000000c */
[----:B------:R-:W4:Y:S01]  /*90c60*/  LDL.LU R59, [R1+0x94] ;  /* 0x00009400013b7983 */ /* 0x000f220000300800 */
[----:B-1----:R-:W-:-:S03]  /*90c70*/  PRMT R5, R44, 0x7632, R5 ;  /* 0x000076322c057816 */ /* 0x002fc60000000005 */
[----:B------:R-:W4:Y:S04]  /*90c80*/  LDL.LU R29, [R1+0x32f0] ;  /* 0x0032f000011d7983 */ /* 0x000f280000300800 */
[----:B------:R-:W4:Y:S01]  /*90c90*/  LDL.LU R44, [R1+0x3168] ;  /* 0x00316800012c7983 */ /* 0x000f220000300800 */
[C---:B------:R-:W-:Y:S01]  /*90ca0*/  IMAD.WIDE R6, R0.reuse, 0x2, R48 ;  /* 0x0000000200067825 */ /* 0x040fe200078e0230 */
[----:B------:R-:W-:-:S03]  /*90cb0*/  IADD3 R4, R0, c[0x0][0x198], RZ ;  /* 0x0000660000047a10 */ /* 0x000fc60007ffe0ff */
[----:B------:R-:W-:-:S04]  /*90cc0*/  IMAD.WIDE R8, R0, 0x2, R26 ;  /* 0x0000000200087825 */ /* 0x000fc800078e021a */
[----:B------:R-:W-:Y:S02]  /*90cd0*/  IMAD.WIDE R10, R0, 0x2, R24 ;  /* 0x00000002000a7825 */ /* 0x000fe400078e0218 */
[----:B------:R-:W4:Y:S04]  /*90ce0*/  LDL.LU R0, [R1+0x3164] ;  /* 0x0031640001007983 */ /* 0x000f280000300800 */
[----:B------:R0:W-:Y:S04]  /*90cf0*/  @P1 STG.E.U16 [R6.64], R5 ;  /* 0x0000000506001986 */ /* 0x0001e8000c101504 */
[----:B0-----:R-:W4:Y:S01]  /*90d00*/  LDL.LU R5, [R1+0x316c] ;  /* 0x00316c0001057983 */ /* 0x001f220000300800 */
[----:B------:R-:W-:-:S02]  /*90d10*/  ISETP.LT.AND P3, PT, R47, c[0x0][0x178], !P6 ;  /* 0x00005e002f007a0c */ /* 0x000fc40007761270 */
[----:B------:R-:W-:Y:S02]  /*90d20*/  ISETP.LT.AND P6, PT, R46, c[0x0][0x178], !P6 ;  /* 0x00005e002e007a0c */ /* 0x000fe400077c1270 */
[----:B------:R-:W-:Y:S02]  /*90d30*/  ISETP.LT.AND P4, PT, R35, c[0x0][0x178], !P0 ;  /* 0x00005e0023007a0c */ /* 0x000fe40004781270 */
[----:B------:R-:W-:Y:S02]  /*90d40*/  ISETP.LT.AND P2, PT, R43, c[0x0][0x178], !P0 ;  /* 0x00005e002b007a0c */ /* 0x000fe40004741270 */
[----:B------:R-:W-:-:S05]  /*90d50*/  ISETP.LT.AND P5, PT, R42, c[0x0][0x178], !P0 ;  /* 0x00005e002a007a0c */ /* 0x000fca00047a1270 */
[----:B------:R0:W-:Y:S01]  /*90d60*/  @P3 STG.E.U16 [R8.64], R12 ;  /* 0x0000000c08003986 */ /* 0x0001e2000c101504 */
[----:B------:R-:W-:-:S03]  /*90d70*/  ISETP.LT.AND P3, PT, R41, c[0x0][0x178], !P0 ;  /* 0x00005e0029007a0c */ /* 0x000fc60004761270 */
[----:B------:R1:W-:Y:S01]  /*90d80*/  @P6 STG.E.U16 [R10.64], R13 ;  /* 0x0000000d0a006986 */ /* 0x0003e2000c101504 */
[----:B------:R-:W-:Y:S01]  /*90d90*/  ISETP.LT.AND P6, PT, R39, c[0x0][0x178], !P0 ;  /* 0x00005e0027007a0c */ /* 0x000fe200047c1270 */
[----:B------:R-:W-:-:S04]  /*90da0*/  IMAD.WIDE R6, R4, 0x2, R54 ;  /* 0x0000000204067825 */ /* 0x000fc800078e0236 */
[----:B0-----:R-:W-:-:S04]  /*90db0*/  IMAD.WIDE R8, R4, 0x2, R56 ;  /* 0x0000000204087825 */ /* 0x001fc800078e0238 */
[----:B-1----:R-:W-:Y:S01]  /*90dc0*/  IMAD.WIDE R10, R4, 0x2, R2 ;  /* 0x00000002040a7825 */ /* 0x002fe200078e0202 */
[----:B--2---:R0:W-:Y:S01]  /*90dd0*/  @P4 STG.E.U16 [R8.64], R23 ;  /* 0x0000001708004986 */ /* 0x0041e2000c101504 */
[----:B------:R-:W-:Y:S02]  /*90de0*/  ISETP.LT.AND P4, PT, R40, c[0x0][0x178], !P0 ;  /* 0x00005e0028007a0c */ /* 0x000fe40004781270 */
[C---:B0-----:R-:W-:Y:S01]  /*90df0*/  IMAD.WIDE R8, R4.reuse, 0x2, R52 ;  /* 0x0000000204087825 */ /* 0x041fe200078e0234 */
[----:B---3--:R0:W-:Y:S03]  /*90e00*/  @P2 STG.E.U16 [R6.64], R19 ;  /* 0x0000001306002986 */ /* 0x0081e6000c101504 */
[----:B0-----:R-:W-:Y:S01]  /*90e10*/  IMAD.WIDE R6, R4, 0x2, R50 ;  /* 0x0000000204067825 */ /* 0x001fe200078e0232 */
[----:B------:R0:W-:Y:S01]  /*90e20*/  @P5 STG.E.U16 [R10.64], R58 ;  /* 0x0000003a0a005986 */ /* 0x0001e2000c101504 */
[----:B------:R-:W-:-:S03]  /*90e30*/  ISETP.LT.AND P5, PT, R47, c[0x0][0x178], !P0 ;  /* 0x00005e002f007a0c */ /* 0x000fc600047a1270 */
[----:B------:R1:W-:Y:S04]  /*90e40*/  @P6 STG.E.U16 [R8.64], R60 ;  /* 0x0000003c08006986 */ /* 0x0003e8000c101504 */
[----:B----4-:R2:W-:Y:S01]  /*90e50*/  @P3 STG.E.U16 [R6.64], R61 ;  /* 0x0000003d06003986 */ /* 0x0105e2000c101504 */
[----:B------:R-:W-:Y:S01]  /*90e60*/  ISETP.LT.AND P3, PT, R46, c[0x0][0x178], !P0 ;  /* 0x00005e002e007a0c */ /* 0x000fe20004761270 */
[----:B0-----:R-:W-:-:S04]  /*90e70*/  IMAD.WIDE R10, R4, 0x2, R48 ;  /* 0x00000002040a7825 */ /* 0x001fc800078e0230 */
[----:B-1----:R-:W-:-:S04]  /*90e80*/  IMAD.WIDE R8, R4, 0x2, R24 ;  /* 0x0000000204087825 */ /* 0x002fc800078e0218 */
[----:B--2---:R-:W-:Y:S01]  /*90e90*/  IMAD.WIDE R6, R4, 0x2, R26 ;  /* 0x0000000204067825 */ /* 0x004fe200078e021a */
[----:B------:R0:W-:Y:S01]  /*90ea0*/  @P4 STG.E.U16 [R10.64], R59 ;  /* 0x0000003b0a004986 */ /* 0x0001e2000c101504 */
[----:B------:R-:W-:-:S04]  /*90eb0*/  ISETP.GE.AND P2, PT, R44, c[0x0][0x17c], PT ;  /* 0x00005f002c007a0c */ /* 0x000fc80003f46270 */
[----:B------:R-:W-:Y:S01]  /*90ec0*/  ISETP.LT.AND P6, PT, R35, c[0x0][0x178], !P2 ;  /* 0x00005e0023007a0c */ /* 0x000fe200057c1270 */
[----:B------:R1:W-:Y:S01]  /*90ed0*/  @P5 STG.E.U16 [R6.64], R29 ;  /* 0x0000001d06005986 */ /* 0x0003e2000c101504 */
[----:B------:R-:W-:Y:S02]  /*90ee0*/  ISETP.LT.AND P4, PT, R43, c[0x0][0x178], !P2 ;  /* 0x00005e002b007a0c */ /* 0x000fe40005781270 */
[----:B------:R-:W-:Y:S02]  /*90ef0*/  ISETP.GE.AND P1, PT, R0, c[0x0][0x17c], PT ;  /* 0x00005f0000007a0c */ /* 0x000fe40003f26270 */
[----:B------:R-:W-:Y:S01]  /*90f00*/  IADD3 R0, R4, c[0x0][0x198], RZ ;  /* 0x0000660004007a10 */ /* 0x000fe20007ffe0ff */
[----:B------:R-:W-:Y:S01]  /*90f10*/  @P3 STG.E.U16 [R8.64], R45 ;  /* 0x0000002d08003986 */ /* 0x000fe2000c101504 */
[----:B------:R-:W-:Y:S02]  /*90f20*/  ISETP.LT.AND P3, PT, R42, c[0x0][0x178], !P2 ;  /* 0x00005e002a007a0c */ /* 0x000fe40005761270 */
[----:B0-----:R-:W-:Y:S01]  /*90f30*/  PRMT R10, R23, 0x7632, R10 ;  /* 0x00007632170a7816 */ /* 0x001fe2000000000a */
[C---:B-1----:R-:W-:Y:S01]  /*90f40*/  IMAD.WIDE R6, R0.reuse, 0x2, R54 ;  /* 0x0000000200067825 */ /* 0x042fe200078e0236 */
[----:B------:R-:W-:Y:S01]  /*90f50*/  PRMT R11, R19, 0x7632, R11 ;  /* 0x00007632130b7816 */ /* 0x000fe2000000000b */
[----:B------:R-:W2:Y:S01]  /*90f60*/  LDL.LU R23, [R1+0x174] ;  /* 0x0001740001177983 */ /* 0x000ea20000300800 */
[----:B------:R-:W-:Y:S01]  /*90f70*/  ISETP.GE.AND P0, PT, R5, c[0x0][0x17c], PT ;  /* 0x00005f0005007a0c */ /* 0x000fe20003f06270 */
[----:B------:R-:W-:Y:S01]  /*90f80*/  IMAD.WIDE R4, R0, 0x2, R56 ;  /* 0x0000000200047825 */ /* 0x000fe200078e0238 */
[----:B------:R-:W-:Y:S01]  /*90f90*/  PRMT R12, R58, 0x7632, R12 ;  /* 0x000076323a0c7816 */ /* 0x000fe2000000000c */
[----:B------:R-:W3:Y:S04]  /*90fa0*/  LDL.LU R19, [R1+0x164] ;  /* 0x0001640001137983 */ /* 0x000ee80000300800 */
[----:B------:R0:W-:Y:S01]  /*90fb0*/  @P6 STG.E.U16 [R4.64], R10 ;  /* 0x0000000a04006986 */ /* 0x0001e2000c101504 */
[----:B------:R-:W-:-:S03]  /*90fc0*/  ISETP.LT.AND P6, PT, R39, c[0x0][0x178], !P2 ;  /* 0x00005e0027007a0c */ /* 0x000fc600057c1270 */
[----:B------:R1:W-:Y:S01]  /*90fd0*/  @P4 STG.E.U16 [R6.64], R11 ;  /* 0x0000000b06004986 */ /* 0x0003e2000c101504 */
[----:B------:R-:W-:Y:S02]  /*90fe0*/  ISETP.LT.AND P4, PT, R41, c[0x0][0x178], !P2 ;  /* 0x00005e0029007a0c */ /* 0x000fe40005781270 */
[----:B------:R-:W-:Y:S01]  /*90ff0*/  ISETP.LT.AND P5, PT, R40, c[0x0][0x178], !P2 ;  /* 0x00005e0028007a0c */ /* 0x000fe200057a1270 */
[----:B------:R-:W4:Y:S01]  /*91000*/  LDL.LU R58, [R1+0x154] ;  /* 0x00015400013a7983 */ /* 0x000f220000300800 */
[----:B0-----:R-:W-:Y:S01]  /*91010*/  IMAD.WIDE R4, R0, 0x2, R2 ;  /* 0x0000000200047825 */ /* 0x001fe200078e0202 */
[----:B------:R-:W-:-:S04]  /*91020*/  PRMT R13, R60, 0x7632, R13 ;  /* 0x000076323c0d7816 */ /* 0x000fc8000000000d */
[----:B------:R0:W-:Y:S01]  /*91030*/  @P3 STG.E.U16 [R4.64], R12 ;  /* 0x0000000c04003986 */ /* 0x0001e2000c101504 */
[----:B------:R-:W-:Y:S02]  /*91040*/  ISETP.LT.AND P3, PT, R47, c[0x0][0x178], !P2 ;  /* 0x00005e002f007a0c */ /* 0x000fe40005761270 */
[----:B------:R-:W-:Y:S02]  /*91050*/  ISETP.LT.AND P2, PT, R46, c[0x0][0x178], !P2 ;  /* 0x00005e002e007a0c */ /* 0x000fe40005741270 */
[----:B------:R-:W4:Y:S01]  /*91060*/  LDL.LU R46, [R1+0x32ec] ;  /* 0x0032ec00012e7983 */ /* 0x000f220000300800 */
[----:B------:R-:W-:Y:S01]  /*91070*/  PRMT R14, R61, 0x7632, R14 ;  /* 0x000076323d0e7816 */ /* 0x000fe2000000000e */
[C---:B-1----:R-:W-:Y:S02]  /*91080*/  IMAD.WIDE R6, R0.reuse, 0x2, R52 ;  /* 0x0000000200067825 */ /* 0x042fe400078e0234 */
[----:B------:R-:W4:Y:S01]  /*91090*/  LDL.LU R60, [R1+0x134] ;  /* 0x00013400013c7983 */ /* 0x000f220000300800 */
[----:B------:R-:W-:Y:S01]  /*910a0*/  PRMT R15, R59, 0x7632, R15 ;  /* 0x000076323b0f7816 */ /* 0x000fe2000000000f */
[----:B------:R-:W-:-:S02]  /*910b0*/  IMAD.WIDE R8, R0, 0x2, R50 ;  /* 0x0000000200087825 */ /* 0x000fc400078e0232 */
[----:B------:R-:W4:Y:S01]  /*910c0*/  LDL.LU R44, [R1+0x114] ;  /* 0x00011400012c7983 */ /* 0x000f220000300800 */
[----:B0-----:R-:W-:Y:S01]  /*910d0*/  PRMT R12, R29, 0x7632, R12 ;  /* 0x000076321d0c7816 */ /* 0x001fe2000000000c */
[----:B------:R-:W-:Y:S02]  /*910e0*/  IMAD.WIDE R10, R0, 0x2, R48 ;  /* 0x00000002000a7825 */ /* 0x000fe400078e0230 */
[----:B------:R-:W4:Y:S04]  /*910f0*/  LDL.LU R61, [R1+0x124] ;  /* 0x00012400013d7983 */ /* 0x000f280000300800 */
[----:B------:R-:W4:Y:S04]  /*91100*/  LDL.LU R59, [R1+0x104] ;  /* 0x00010400013b7983 */ /* 0x000f280000300800 */
[----:B------:R-:W4:Y:S01]  /*91110*/  LDL.LU R29, [R1+0x7e4] ;  /* 0x0007e400011d7983 */ /* 0x000f220000300800 */
[----:B------:R-:W-:-:S03]  /*91120*/  PRMT R5, R45, 0x7632, R5 ;  /* 0x000076322d057816 */ /* 0x000fc60000000005 */
[----:B------:R0:W-:Y:S01]  /*91130*/  @P6 STG.E.U16 [R6.64], R13 ;  /* 0x0000000d06006986 */ /* 0x0001e2000c101504 */
[----:B------:R-:W-:-:S03]  /*91140*/  IADD3 R4, R0, c[0x0][0x198], RZ ;  /* 0x0000660000047a10 */ /* 0x000fc60007ffe0ff */
[----:B------:R-:W-:Y:S04]  /*91150*/  @P4 STG.E.U16 [R8.64], R14 ;  /* 0x0000000e08004986 */ /* 0x000fe8000c101504 */
[----:B------:R1:W-:Y:S01]  /*91160*/  @P5 STG.E.U16 [R10.64], R15 ;  /* 0x0000000f0a005986 */ /* 0x0003e2000c101504 */
[----:B0-----:R-:W-:-:S03]  /*91170*/  IMAD.WIDE R6, R0, 0x2, R26 ;  /* 0x0000000200067825 */ /* 0x001fc600078e021a */
[----:B------:R-:W4:Y:S01]  /*91180*/  LDL.LU R45, [R1+0x18f0] ;  /* 0x0018f000012d7983 */ /* 0x000f220000300800 */
[----:B-1----:R-:W-:-:S03]  /*91190*/  IMAD.WIDE R10, R0, 0x2, R24 ;  /* 0x00000002000a7825 */ /* 0x002fc600078e0218 */
[----:B------:R-:W4:Y:S01]  /*911a0*/  LDL.LU R0, [R1+0x3170] ;  /* 0x0031700001007983 */ /* 0x000f220000300800 */
[----:B------:R-:W-:Y:S02]  /*911b0*/  ISETP.LT.AND P6, PT, R35, c[0x0][0x178], !P0 ;  /* 0x00005e0023007a0c */ /* 0x000fe400047c1270 */
[----:B------:R-:W-:Y:S02]  /*911c0*/  ISETP.LT.AND P5, PT, R43, c[0x0][0x178], !P0 ;  /* 0x00005e002b007a0c */ /* 0x000fe400047a1270 */
[----:B------:R-:W-:Y:S01]  /*911d0*/  ISETP.LT.AND P4, PT, R42, c[0x0][0x178], !P0 ;  /* 0x00005e002a007a0c */ /* 0x000fe20004781270 */
[----:B------:R-:W-:Y:S01]  /*911e0*/  IMAD.WIDE R8, R4, 0x2, R56 ;  /* 0x0000000204087825 */ /* 0x000fe200078e0238 */
[----:B------:R0:W-:Y:S01]  /*911f0*/  @P3 STG.E.U16 [R6.64], R12 ;  /* 0x0000000c06003986 */ /* 0x0001e2000c101504 */
[----:B------:R-:W-:-:S03]  /*91200*/  ISETP.LT.AND P3, PT, R39, c[0x0][0x178], !P0 ;  /* 0x00005e0027007a0c */ /* 0x000fc60004761270 */
[----:B------:R1:W-:Y:S01]  /*91210*/  @P2 STG.E.U16 [R10.64], R5 ;  /* 0x000000050a002986 */ /* 0x0003e2000c101504 */
[----:B------:R-:W-:Y:S01]  /*91220*/  ISETP.LT.AND P2, PT, R41, c[0x0][0x178], !P0 ;  /* 0x00005e0029007a0c */ /* 0x000fe20004741270 */
[----:B0-----:R-:W-:-:S04]  /*91230*/  IMAD.WIDE R6, R4, 0x2, R54 ;  /* 0x0000000204067825 */ /* 0x001fc800078e0236 */
[----:B-1----:R-:W-:Y:S01]  /*91240*/  IMAD.WIDE R10, R4, 0x2, R50 ;  /* 0x00000002040a7825 */ /* 0x002fe200078e0232 */
[----:B--2---:R-:W-:Y:S02]  /*91250*/  PRMT R12, R23, 0x7632, R12 ;  /* 0x00007632170c7816 */ /* 0x004fe4000000000c */
[----:B---3--:R-:W-:Y:S02]  /*91260*/  PRMT R13, R19, 0x7632, R13 ;  /* 0x00007632130d7816 */ /* 0x008fe4000000000d */
[----:B----4-:R-:W-:Y:S01]  /*91270*/  PRMT R14, R58, 0x7632, R14 ;  /* 0x000076323a0e7816 */ /* 0x010fe2000000000e */
[----:B------:R0:W-:Y:S01]  /*91280*/  @P6 STG.E.U16 [R8.64], R29 ;  /* 0x0000001d08006986 */ /* 0x0001e2000c101504 */
        /* <DEDUP_REMOVED lines=8> */
[----:B------:R-:W-:-:S03]  /*91310*/  PRMT R15, R60, 0x7632, R15 ;  /* 0x000076323c0f7816 */ /* 0x000fc6000000000f */
[----:B------:R-:W2:Y:S01]  /*91320*/  LDL.LU R23, [R1+0x804] ;  /* 0x0008040001177983 */ /* 0x000ea20000300800 */
[----:B------:R-:W-:Y:S01]  /*91330*/  ISETP.GE.AND P4, PT, R0, c[0x0][0x17c], PT ;  /* 0x00005f0000007a0c */ /* 0x000fe20003f86270 */
[----:B0-----:R-:W-:-:S03]  /*91340*/  IMAD.WIDE R8, R4, 0x2, R26 ;  /* 0x0000000204087825 */ /* 0x001fc600078e021a */
[----:B------:R-:W-:Y:S01]  /*91350*/  ISETP.LT.AND P3, PT, R35, c[0x0][0x178], !P4 ;  /* 0x00005e0023007a0c */ /* 0x000fe20006761270 */
[C---:B-1----:R-:W-:Y:S01]  /*91360*/  IMAD.WIDE R6, R4.reuse, 0x2, R48 ;  /* 0x0000000204067825 */ /* 0x042fe200078e0230 */
[----:B------:R-:W-:Y:S01]  /*91370*/  @P2 STG.E.U16 [R10.64], R60 ;  /* 0x0000003c0a002986 */ /* 0x000fe2000c101504 */
[----:B------:R-:W-:-:S03]  /*91380*/  IADD3 R0, R4, c[0x0][0x198], RZ ;  /* 0x0000660004007a10 */ /* 0x000fc60007ffe0ff */
[----:B------:R0:W-:Y:S01]  /*91390*/  @P6 STG.E.U16 [R6.64], R44 ;  /* 0x0000002c06006986 */ /* 0x0001e2000c101504 */
[----:B------:R-:W-:Y:S01]  /*913a0*/  ISETP.LT.AND P6, PT, R43, c[0x0][0x178], !P4 ;  /* 0x00005e002b007a0c */ /* 0x000fe200067c1270 */
[----:B------:R-:W-:Y:S02]  /*913b0*/  IMAD.WIDE R4, R4, 0x2, R24 ;  /* 0x0000000204047825 */ /* 0x000fe400078e0218 */
[----:B------:R1:W-:Y:S01]  /*913c0*/  @P5 STG.E.U16 [R8.64], R61 ;  /* 0x0000003d08005986 */ /* 0x0003e2000c101504 */
[----:B------:R-:W-:Y:S02]  /*913d0*/  ISETP.LT.AND P5, PT, R42, c[0x0][0x178], !P4 ;  /* 0x00005e002a007a0c */ /* 0x000fe400067a1270 */
[----:B------:R-:W-:Y:S01]  /*913e0*/  ISETP.LT.AND P2, PT, R39, c[0x0][0x178], !P4 ;  /* 0x00005e0027007a0c */ /* 0x000fe20006741270 */
[----:B------:R3:W-:Y:S01]  /*913f0*/  @P0 STG.E.U16 [R4.64], R59 ;  /* 0x0000003b04000986 */ /* 0x0007e2000c101504 */
[----:B0-----:R-:W-:-:S03]  /*91400*/  IMAD.WIDE R6, R0, 0x2, R56 ;  /* 0x0000000200067825 */ /* 0x001fc600078e0238 */
[----:B------:R-:W4:Y:S01]  /*91410*/  LDL.LU R19, [R1+0x7f4] ;  /* 0x0007f40001137983 */ /* 0x000f220000300800 */
[----:B-1----:R-:W-:Y:S01]  /*91420*/  PRMT R8, R29, 0x7632, R8 ;  /* 0x000076321d087816 */ /* 0x002fe20000000008 */
[C---:B------:R-:W-:Y:S01]  /*91430*/  IMAD.WIDE R10, R0.reuse, 0x2, R50 ;  /* 0x00000002000a7825 */ /* 0x040fe200078e0232 */
[----:B------:R-:W-:Y:S01]  /*91440*/  ISETP.LT.AND P0, PT, R41, c[0x0][0x178], !P4 ;  /* 0x00005e0029007a0c */ /* 0x000fe20006701270 */
[----:B------:R-:W4:Y:S02]  /*91450*/  LDL.LU R58, [R1+0x1d4] ;  /* 0x0001d400013a7983 */ /* 0x000f240000300800 */
[C---:B---3--:R-:W-:Y:S02]  /*91460*/  IMAD.WIDE R4, R0.reuse, 0x2, R54 ;  /* 0x0000000200047825 */ /* 0x048fe400078e0236 */
[----:B------:R0:W-:Y:S04]  /*91470*/  @P3 STG.E.U16 [R6.64], R8 ;  /* 0x0000000806003986 */ /* 0x0001e8000c101504 */
[----:B------:R1:W-:Y:S04]  /*91480*/  @P6 STG.E.U16 [R4.64], R12 ;  /* 0x0000000c04006986 */ /* 0x0003e8000c101504 */
[----:B------:R-:W3:Y:S01]  /*91490*/  LDL.LU R60, [R1+0x1c4] ;  /* 0x0001c400013c7983 */ /* 0x000ee20000300800 */
[----:B0-----:R-:W-:-:S04]  /*914a0*/  IMAD.WIDE R6, R0, 0x2, R2 ;  /* 0x0000000200067825 */ /* 0x001fc800078e0202 */
[----:B------:R-:W-:Y:S01]  /*914b0*/  IMAD.WIDE R8, R0, 0x2, R52 ;  /* 0x0000000200087825 */ /* 0x000fe200078e0234 */
[----:B------:R-:W-:Y:S04]  /*914c0*/  @P5 STG.E.U16 [R6.64], R13 ;  /* 0x0000000d06005986 */ /* 0x000fe8000c101504 */
[----:B------:R0:W-:Y:S01]  /*914d0*/  @P2 STG.E.U16 [R8.64], R14 ;  /* 0x0000000e08002986 */ /* 0x0001e2000c101504 */
[----:B------:R-:W-:-:S03]  /*914e0*/  ISETP.LT.AND P2, PT, R40, c[0x0][0x178], !P4 ;  /* 0x00005e0028007a0c */ /* 0x000fc60006741270 */
[----:B------:R0:W-:Y:S01]  /*914f0*/  @P0 STG.E.U16 [R10.64], R15 ;  /* 0x0000000f0a000986 */ /* 0x0001e2000c101504 */
[----:B-1----:R-:W-:Y:S01]  /*91500*/  PRMT R12, R59, 0x7632, R12 ;  /* 0x000076323b0c7816 */ /* 0x002fe2000000000c */
[----:B0-----:R-:W-:Y:S01]  /*91510*/  IMAD.WIDE R8, R0, 0x2, R48 ;  /* 0x0000000200087825 */ /* 0x001fe200078e0230 */
[----:B------:R-:W-:Y:S02]  /*91520*/  PRMT R10, R44, 0x7632, R10 ;  /* 0x000076322c0a7816 */ /* 0x000fe4000000000a */
[----:B------:R-:W-:Y:S02]  /*91530*/  PRMT R11, R61, 0x7632, R11 ;  /* 0x000076323d0b7816 */ /* 0x000fe4000000000b */
[----:B------:R-:W3:Y:S04]  /*91540*/  LDL.LU R61, [R1+0x1a4] ;  /* 0x0001a400013d7983 */ /* 0x000ee80000300800 */
[----:B------:R-:W3:Y:S04]  /*91550*/  LDL.LU R44, [R1+0x3178] ;  /* 0x00317800012c7983 */ /* 0x000ee80000300800 */
[----:B------:R-:W3:Y:S04]  /*91560*/  LDL.LU R59, [R1+0x194] ;  /* 0x00019400013b7983 */ /* 0x000ee80000300800 */
[----:B------:R-:W3:Y:S04]  /*91570*/  LDL.LU R29, [R1+0x184] ;  /* 0x00018400011d7983 */ /* 0x000ee80000300800 */
[----:B------:R0:W-:Y:S04]  /*91580*/  @P2 STG.E.U16 [R8.64], R10 ;  /* 0x0000000a08002986 */ /* 0x0001e8000c101504 */
[----:B0-----:R-:W3:Y:S01]  /*91590*/  LDL.LU R10, [R1+0x3174] ;  /* 0x00317400010a7983 */ /* 0x001ee20000300800 */
[----:B------:R-:W-:-:S02]  /*915a0*/  ISETP.LT.AND P0, PT, R47, c[0x0][0x178], !P4 ;  /* 0x00005e002f007a0c */ /* 0x000fc40006701270 */
[----:B------:R-:W-:Y:S01]  /*915b0*/  ISETP.LT.AND P3, PT, R45, c[0x0][0x178], !P4 ;  /* 0x00005e002d007a0c */ /* 0x000fe20006761270 */
[C---:B------:R-:W-:Y:S01]  /*915c0*/  IMAD.WIDE R6, R0.reuse, 0x2, R26 ;  /* 0x0000000200067825 */ /* 0x040fe200078e021a */
[----:B------:R-:W-:Y:S02]  /*915d0*/  ISETP.LT.AND P5, PT, R35, c[0x0][0x178], !P1 ;  /* 0x00005e0023007a0c */ /* 0x000fe40004fa1270 */
[----:B------:R-:W-:Y:S01]  /*915e0*/  ISETP.LT.AND P4, PT, R43, c[0x0][0x178], !P1 ;  /* 0x00005e002b007a0c */ /* 0x000fe20004f81270 */
[C---:B------:R-:W-:Y:S01]  /*915f0*/  IMAD.WIDE R4, R0.reuse, 0x2, R24 ;  /* 0x0000000200047825 */ /* 0x040fe200078e0218 */
[----:B------:R-:W-:Y:S02]  /*91600*/  IADD3 R0, R0, c[0x0][0x198], RZ ;  /* 0x0000660000007a10 */ /* 0x000fe40007ffe0ff */
[----:B------:R-:W-:Y:S02]  /*91610*/  ISETP.LT.AND P6, PT, R42, c[0x0][0x178], !P1 ;  /* 0x00005e002a007a0c */ /* 0x000fe40004fc1270 */
[----:B------:R-:W-:Y:S01]  /*91620*/  ISETP.LT.AND P2, PT, R39, c[0x0][0x178], !P1 ;  /* 0x00005e0027007a0c */ /* 0x000fe20004f41270 */
[----:B------:R0:W-:Y:S04]  /*91630*/  @P0 STG.E.U16 [R6.64], R11 ;  /* 0x0000000b06000986 */ /* 0x0001e8000c101504 */
[----:B------:R1:W-:Y:S01]  /*91640*/  @P3 STG.E.U16 [R4.64], R12 ;  /* 0x0000000c04003986 */ /* 0x0003e2000c101504 */
[----:B------:R-:W-:Y:S01]  /*91650*/  ISETP.LT.AND P3, PT, R41, c[0x0][0x178], !P1 ;  /* 0x00005e0029007a0c */ /* 0x000fe20004f61270 */
[----:B------:R-:W-:-:S04]  /*91660*/  IMAD.WIDE R8, R0, 0x2, R2 ;  /* 0x0000000200087825 */ /* 0x000fc800078e0202 */
[----:B0-----:R-:W-:-:S04]  /*91670*/  IMAD.WIDE R6, R0, 0x2, R54 ;  /* 0x0000000200067825 */ /* 0x001fc800078e0236 */
[C---:B-1----:R-:W-:Y:S01]  /*91680*/  IMAD.WIDE R4, R0.reuse, 0x2, R56 ;  /* 0x0000000200047825 */ /* 0x042fe200078e0238 */
[----:B------:R-:W-:Y:S02]  /*91690*/  IADD3 R12, R0, c[0x0][0x198], RZ ;  /* 0x00006600000c7a10 */ /* 0x000fe40007ffe0ff */
[----:B------:R-:W-:Y:S02]  /*916a0*/  PRMT R14, R46, 0x7632, R14 ;  /* 0x000076322e0e7816 */ /* 0x000fe4000000000e */
[----:B--2---:R0:W-:Y:S01]  /*916b0*/  @P5 STG.E.U16 [R4.64], R23 ;  /* 0x0000001704005986 */ /* 0x0041e2000c101504 */
[----:B------:R-:W-:Y:S01]  /*916c0*/  ISETP.LT.AND P5, PT, R40, c[0x0][0x178], !P1 ;  /* 0x00005e0028007a0c */ /* 0x000fe20004fa1270 */
[----:B0-----:R-:W-:Y:S01]  /*916d0*/  IMAD.WIDE R4, R0, 0x2, R52 ;  /* 0x0000000200047825 */ /* 0x001fe200078e0234 */
[----:B------:R-:W-:Y:S02]  /*916e0*/  PRMT R13, R23, 0x7632, R13 ;  /* 0x00007632170d7816 */ /* 0x000fe4000000000d */
[----:B------:R-:W2:Y:S04]  /*916f0*/  LDL.LU R23, [R1+0x844] ;  /* 0x0008440001177983 */ /* 0x000ea80000300800 */
[----:B----4-:R0:W-:Y:S01]  /*91700*/  @P4 STG.E.U16 [R6.64], R19 ;  /* 0x0000001306004986 */ /* 0x0101e2000c101504 */
[----:B------:R-:W-:-:S03]  /*91710*/  ISETP.LT.AND P4, PT, R47, c[0x0][0x178], !P1 ;  /* 0x00005e002f007a0c */ /* 0x000fc60004f81270 */
[----:B------:R1:W-:Y:S01]  /*91720*/  @P6 STG.E.U16 [R8.64], R58 ;  /* 0x0000003a08006986 */ /* 0x0003e2000c101504 */
[----:B0-----:R-:W-:-:S03]  /*91730*/  IMAD.WIDE R6, R0, 0x2, R50 ;  /* 0x0000000200067825 */ /* 0x001fc600078e0232 */
[----:B---3--:R0:W-:Y:S01]  /*91740*/  @P2 STG.E.U16 [R4.64], R60 ;  /* 0x0000003c04002986 */ /* 0x0081e2000c101504 */
[----:B------:R-:W-:Y:S01]  /*91750*/  ISETP.LT.AND P2, PT, R45, c[0x0][0x178], !P1 ;  /* 0x00005e002d007a0c */ /* 0x000fe20004f41270 */
[----:B-1----:R-:W-:-:S04]  /*91760*/  IMAD.WIDE R8, R0, 0x2, R24 ;  /* 0x0000000200087825 */ /* 0x002fc800078e0218 */
[C---:B0-----:R-:W-:Y:S01]  /*91770*/  IMAD.WIDE R4, R0.reuse, 0x2, R48 ;  /* 0x0000000200047825 */ /* 0x041fe200078e0230 */
[----:B------:R0:W-:Y:S04]  /*91780*/  @P3 STG.E.U16 [R6.64], R61 ;  /* 0x0000003d06003986 */ /* 0x0001e8000c101504 */
[----:B------:R-:W-:Y:S01]  /*91790*/  @P5 STG.E.U16 [R4.64], R59 ;  /* 0x0000003b04005986 */ /* 0x000fe2000c101504 */
[----:B0-----:R-:W-:Y:S01]  /*917a0*/  IMAD.WIDE R6, R0, 0x2, R26 ;  /* 0x0000000200067825 */ /* 0x001fe200078e021a */
[----:B------:R-:W-:-:S04]  /*917b0*/  ISETP.GE.AND P0, PT, R10, c[0x0][0x17c], PT ;  /* 0x00005f000a007a0c */ /* 0x000fc80003f06270 */
[----:B------:R-:W-:Y:S01]  /*917c0*/  ISETP.LT.AND P6, PT, R35, c[0x0][0x178], !P0 ;  /* 0x00005e0023007a0c */ /* 0x000fe200047c1270 */
[----:B------:R-:W-:Y:S01]  /*917d0*/  IMAD.WIDE R10, R12, 0x2, R56 ;  /* 0x000000020c0a7825 */ /* 0x000fe200078e0238 */
[----:B------:R-:W-:Y:S01]  /*917e0*/  @P4 STG.E.U16 [R6.64], R29 ;  /* 0x0000001d06004986 */ /* 0x000fe2000c101504 */
[----:B------:R-:W-:-:S03]  /*917f0*/  ISETP.LT.AND P4, PT, R43, c[0x0][0x178], !P0 ;  /* 0x00005e002b007a0c */ /* 0x000fc60004781270 */
[----:B------:R0:W-:Y:S01]  /*91800*/  @P2 STG.E.U16 [R8.64], R46 ;  /* 0x0000002e08002986 */ /* 0x0001e2000c101504 */
[----:B------:R-:W-:Y:S02]  /*91810*/  ISETP.LT.AND P5, PT, R39, c[0x0][0x178], !P0 ;  /* 0x00005e0027007a0c */ /* 0x000fe400047a1270 */
[----:B------:R-:W-:-:S04]  /*91820*/  ISETP.LT.AND P2, PT, R41, c[0x0][0x178], !P0 ;  /* 0x00005e0029007a0c */ /* 0x000fc80004741270 */
[----:B------:R1:W-:Y:S01]  /*91830*/  @P6 STG.E.U16 [R10.64], R13 ;  /* 0x0000000d0a006986 */ /* 0x0003e2000c101504 */
[----:B------:R-:W-:Y:S01]  /*91840*/  ISETP.LT.AND P6, PT, R42, c[0x0][0x178], !P0 ;  /* 0x00005e002a007a0c */ /* 0x000fe200047c1270 */
[----:B0-----:R-:W-:Y:S01]  /*91850*/  IMAD.WIDE R8, R12, 0x2, R54 ;  /* 0x000000020c087825 */ /* 0x001fe200078e0236 */
[----:B------:R-:W-:Y:S02]  /*91860*/  PRMT R0, R58, 0x7632, R0 ;  /* 0x000076323a007816 */ /* 0x000fe40000000000 */
[----:B-1----:R-:W-:Y:S01]  /*91870*/  PRMT R11, R19, 0x7632, R11 ;  /* 0x00007632130b7816 */ /* 0x002fe2000000000b */
[----:B------:R-:W-:Y:S01]  /*91880*/  IMAD.WIDE R6, R12, 0x2, R2 ;  /* 0x000000020c067825 */ /* 0x000fe200078e0202 */
[----:B------:R-:W-:Y:S01]  /*91890*/  PRMT R10, R60, 0x7632, R10 ;  /* 0x000076323c0a7816 */ /* 0x000fe2000000000a */
[----:B------:R-:W3:Y:S01]  /*918a0*/  LDL.LU R19, [R1+0x834] ;  /* 0x0008340001137983 */ /* 0x000ee20000300800 */
[----:B------:R-:W-:Y:S01]  /*918b0*/  ISETP.LT.AND P3, PT, R40, c[0x0][0x178], !P0 ;  /* 0x00005e0028007a0c */ /* 0x000fe20004761270 */
[----:B------:R-:W-:-:S02]  /*918c0*/  IMAD.WIDE R4, R12, 0x2, R52 ;  /* 0x000000020c047825 */ /* 0x000fc400078e0234 */
[----:B------:R0:W-:Y:S04]  /*918d0*/  @P4 STG.E.U16 [R8.64], R11 ;  /* 0x0000000b08004986 */ /* 0x0001e8000c101504 */
[----:B------:R-:W-:Y:S04]  /*918e0*/  @P6 STG.E.U16 [R6.64], R0 ;  /* 0x0000000006006986 */ /* 0x000fe8000c101504 */
[----:B------:R1:W-:Y:S01]  /*918f0*/  @P5 STG.E.U16 [R4.64], R10 ;  /* 0x0000000a04005986 */ /* 0x0003e2000c101504 */
[----:B0-----:R-:W-:Y:S01]  /*91900*/  PRMT R11, R61, 0x7632, R11 ;  /* 0x000076323d0b7816 */ /* 0x001fe2000000000b */
[----:B------:R-:W-:-:S02]  /*91910*/  IMAD.WIDE R8, R12, 0x2, R50 ;  /* 0x000000020c087825 */ /* 0x000fc400078e0232 */
[----:B------:R-:W4:Y:S04]  /*91920*/  LDL.LU R58, [R1+0x824] ;  /* 0x00082400013a7983 */ /* 0x000f280000300800 */
[----:B------:R-:W-:Y:S01]  /*91930*/  @P2 STG.E.U16 [R8.64], R11 ;  /* 0x0000000b08002986 */ /* 0x000fe2000c101504 */
[----:B------:R-:W-:Y:S01]  /*91940*/  ISETP.LT.AND P2, PT, R47, c[0x0][0x178], !P0 ;  /* 0x00005e002f007a0c */ /* 0x000fe20004741270 */
[C---:B-1----:R-:W-:Y:S01]  /*91950*/  IMAD.WIDE R4, R12.reuse, 0x2, R48 ;  /* 0x000000020c047825 */ /* 0x042fe200078e0230 */
[----:B------:R-:W-:Y:S01]  /*91960*/  ISETP.LT.AND P0, PT, R45, c[0x0][0x178], !P0 ;  /* 0x00005e002d007a0c */ /* 0x000fe20004701270 */
[----:B------:R-:W4:Y:S01]  /*91970*/  LDL.LU R60, [R1+0x814] ;  /* 0x00081400013c7983 */ /* 0x000f220000300800 */
[----:B------:R-:W-:Y:S01]  /*91980*/  PRMT R0, R59, 0x7632, R0 ;  /* 0x000076323b007816 */ /* 0x000fe20000000000 */
[----:B------:R-:W-:Y:S01]  /*91990*/  IMAD.WIDE R6, R12, 0x2, R24 ;  /* 0x000000020c067825 */ /* 0x000fe200078e0218 */
        /* <DEDUP_REMOVED lines=11> */
[----:B0-----:R-:W4:Y:S01]  /*91a50*/  LDL.LU R7, [R1+0x317c] ;  /* 0x00317c0001077983 */ /* 0x001f220000300800 */
        /* <DEDUP_REMOVED lines=9> */
[----:B------:R-:W-:Y:S01]  /*91af0*/  PRMT R13, R30, 0x7632, R13 ;  /* 0x000076321e0d7816 */ /* 0x000fe2000000000d */
[----:B--2---:R0:W-:Y:S01]  /*91b00*/  @P4 STG.E.U16 [R8.64], R23 ;  /* 0x0000001708004986 */ /* 0x0041e2000c101504 */
[----:B------:R-:W-:Y:S01]  /*91b10*/  ISETP.LT.AND P4, PT, R40, c[0x0][0x178], !P1 ;  /* 0x00005e0028007a0c */ /* 0x000fe20004f81270 */
[----:B0-----:R-:W-:Y:S01]  /*91b20*/  IMAD.WIDE R8, R0, 0x2, R50 ;  /* 0x0000000200087825 */ /* 0x001fe200078e0232 */
[----:B------:R-:W-:Y:S02]  /*91b30*/  PRMT R12, R23, 0x7632, R12 ;  /* 0x00007632170c7816 */ /* 0x000fe4000000000c */
[----:B------:R-:W2:Y:S04]  /*91b40*/  LDL.LU R23, [R1+0xf8] ;  /* 0x0000f80001177983 */ /* 0x000ea80000300800 */
[----:B---3--:R0:W-:Y:S01]  /*91b50*/  @P3 STG.E.U16 [R10.64], R19 ;  /* 0x000000130a003986 */ /* 0x0081e2000c101504 */
[----:B------:R-:W-:-:S02]  /*91b60*/  ISETP.LT.AND P3, PT, R47, c[0x0][0x178], !P1 ;  /* 0x00005e002f007a0c */ /* 0x000fc40004f61270 */
[----:B------:R-:W-:Y:S01]  /*91b70*/  ISETP.LT.AND P1, PT, R45, c[0x0][0x178], !P1 ;  /* 0x00005e002d007a0c */ /* 0x000fe20004f21270 */
[C---:B0-----:R-:W-:Y:S01]  /*91b80*/  IMAD.WIDE R10, R0.reuse, 0x2, R52 ;  /* 0x00000002000a7825 */ /* 0x041fe200078e0234 */
[----:B----4-:R0:W-:Y:S04]  /*91b90*/  @P6 STG.E.U16 [R4.64], R58 ;  /* 0x0000003a04006986 */ /* 0x0101e8000c101504 */
[----:B------:R1:W-:Y:S01]  /*91ba0*/  @P2 STG.E.U16 [R10.64], R60 ;  /* 0x0000003c0a002986 */ /* 0x0003e2000c101504 */
[----:B0-----:R-:W-:-:S03]  /*91bb0*/  IMAD.WIDE R4, R0, 0x2, R26 ;  /* 0x0000000200047825 */ /* 0x001fc600078e021a */
[----:B------:R0:W-:Y:S01]  /*91bc0*/  @P5 STG.E.U16 [R8.64], R61 ;  /* 0x0000003d08005986 */ /* 0x0001e2000c101504 */
[----:B-1----:R-:W-:Y:S01]  /*91bd0*/  IMAD.WIDE R10, R0, 0x2, R24 ;  /* 0x00000002000a7825 */ /* 0x002fe200078e0218 */
[----:B------:R-:W-:-:S04]  /*91be0*/  ISETP.GE.AND P6, PT, R29, c[0x0][0x17c], PT ;  /* 0x00005f001d007a0c */ /* 0x000fc80003fc6270 */
[----:B------:R-:W-:Y:S02]  /*91bf0*/  ISETP.LT.AND P5, PT, R43, c[0x0][0x178], !P6 ;  /* 0x00005e002b007a0c */ /* 0x000fe400077a1270 */
[----:B------:R-:W-:Y:S01]  /*91c00*/  ISETP.GE.AND P0, PT, R7, c[0x0][0x17c], PT ;  /* 0x00005f0007007a0c */ /* 0x000fe20003f06270 */
[----:B------:R-:W-:-:S05]  /*91c10*/  IMAD.WIDE R6, R0, 0x2, R48 ;  /* 0x0000000200067825 */ /* 0x000fca00078e0230 */
        /* <DEDUP_REMOVED lines=19> */
[----:B------:R-:W3:Y:S01]  /*91d50*/  LDL.LU R58, [R1+0xc8] ;  /* 0x0000c800013a7983 */ /* 0x000ee20000300800 */
[----:B-1----:R-:W-:-:S03]  /*91d60*/  PRMT R6, R61, 0x7632, R6 ;  /* 0x000076323d067816 */ /* 0x002fc60000000006 */
[----:B------:R-:W3:Y:S01]  /*91d70*/  LDL.LU R60, [R1+0xb8] ;  /* 0x0000b800013c7983 */ /* 0x000ee20000300800 */
[----:B----4-:R-:W-:-:S03]  /*91d80*/  IMAD.WIDE R4, R0, 0x2, R50 ;  /* 0x0000000200047825 */ /* 0x010fc600078e0232 */
[----:B------:R-:W4:Y:S04]  /*91d90*/  LDL.LU R61, [R1+0xa8] ;  /* 0x0000a800013d7983 */ /* 0x000f280000300800 */
[----:B------:R0:W-:Y:S04]  /*91da0*/  @P1 STG.E.U16 [R8.64], R12 ;  /* 0x0000000c08001986 */ /* 0x0001e8000c101504 */
[----:B------:R1:W-:Y:S01]  /*91db0*/  @P2 STG.E.U16 [R4.64], R6 ;  /* 0x0000000604002986 */ /* 0x0003e2000c101504 */
[----:B0-----:R-:W-:-:S03]  /*91dc0*/  PRMT R12, R59, 0x7632, R12 ;  /* 0x000076323b0c7816 */ /* 0x001fc6000000000c */
[----:B------:R-:W4:Y:S01]  /*91dd0*/  LDL.LU R59, [R1+0x98] ;  /* 0x00009800013b7983 */ /* 0x000f220000300800 */
[----:B-1----:R-:W-:-:S03]  /*91de0*/  PRMT R5, R44, 0x7632, R5 ;  /* 0x000076322c057816 */ /* 0x002fc60000000005 */
[----:B------:R-:W4:Y:S04]  /*91df0*/  LDL.LU R30, [R1+0x32e4] ;  /* 0x0032e400011e7983 */ /* 0x000f280000300800 */
[----:B------:R-:W4:Y:S01]  /*91e00*/  LDL.LU R44, [R1+0x3188] ;  /* 0x00318800012c7983 */ /* 0x000f220000300800 */
[C---:B------:R-:W-:Y:S01]  /*91e10*/  IMAD.WIDE R6, R0.reuse, 0x2, R48 ;  /* 0x0000000200067825 */ /* 0x040fe200078e0230 */
[C---:B------:R-:W-:Y:S02]  /*91e20*/  IADD3 R4, R0.reuse, c[0x0][0x198], RZ ;  /* 0x0000660000047a10 */ /* 0x040fe40007ffe0ff */
[----:B------:R-:W4:Y:S01]  /*91e30*/  LDL.LU R29, [R1+0x318c] ;  /* 0x00318c00011d7983 */ /* 0x000f220000300800 */
[----:B------:R-:W-:-:S04]  /*91e40*/  IMAD.WIDE R8, R0, 0x2, R26 ;  /* 0x0000000200087825 */ /* 0x000fc800078e021a */
[----:B------:R-:W-:Y:S02]  /*91e50*/  IMAD.WIDE R10, R0, 0x2, R24 ;  /* 0x00000002000a7825 */ /* 0x000fe400078e0218 */
[----:B------:R-:W4:Y:S01]  /*91e60*/  LDL.LU R0, [R1+0x3184] ;  /* 0x0031840001007983 */ /* 0x000f220000300800 */
[----:B------:R-:W-:Y:S02]  /*91e70*/  ISETP.LT.AND P1, PT, R40, c[0x0][0x178], !P6 ;  /* 0x00005e0028007a0c */ /* 0x000fe40007721270 */
[----:B------:R-:W-:Y:S02]  /*91e80*/  ISETP.LT.AND P3, PT, R47, c[0x0][0x178], !P6 ;  /* 0x00005e002f007a0c */ /* 0x000fe40007761270 */
[----:B------:R-:W-:Y:S02]  /*91e90*/  ISETP.LT.AND P6, PT, R45, c[0x0][0x178], !P6 ;  /* 0x00005e002d007a0c */ /* 0x000fe400077c1270 */
[----:B------:R-:W-:Y:S02]  /*91ea0*/  ISETP.LT.AND P4, PT, R35, c[0x0][0x178], !P0 ;  /* 0x00005e0023007a0c */ /* 0x000fe40004781270 */
[----:B------:R-:W-:-:S02]  /*91eb0*/  ISETP.LT.AND P2, PT, R43, c[0x0][0x178], !P0 ;  /* 0x00005e002b007a0c */ /* 0x000fc40004741270 */
        /* <DEDUP_REMOVED lines=8> */
[----:B--2---:R-:W-:Y:S01]  /*91f40*/  IMAD.WIDE R10, R4, 0x2, R2 ;  /* 0x00000002040a7825 */ /* 0x004fe200078e0202 */
[----:B------:R0:W-:Y:S01]  /*91f50*/  @P4 STG.E.U16 [R8.64], R23 ;  /* 0x0000001708004986 */ /* 0x0001e2000c101504 */
        /* <DEDUP_REMOVED lines=22> */
[----:B------:R-:W-:Y:S01]  /*920c0*/  IMAD.WIDE R4, R0, 0x2, R56 ;  /* 0x0000000200047825 */ /* 0x000fe200078e0238 */
[----:B------:R-:W-:-:S02]  /*920d0*/  PRMT R11, R19, 0x7632, R11 ;  /* 0x00007632130b7816 */ /* 0x000fc4000000000b */
[----:B------:R-:W-:Y:S01]  /*920e0*/  PRMT R12, R58, 0x7632, R12 ;  /* 0x000076323a0c7816 */ /* 0x000fe2000000000c */
[----:B-1----:R-:W-:Y:S01]  /*920f0*/  IMAD.WIDE R6, R0, 0x2, R54 ;  /* 0x0000000200067825 */ /* 0x002fe200078e0236 */
[----:B------:R0:W-:Y:S01]  /*92100*/  @P6 STG.E.U16 [R4.64], R10 ;  /* 0x0000000a04006986 */ /* 0x0001e2000c101504 */
[----:B------:R-:W-:-:S03]  /*92110*/  ISETP.GE.AND P0, PT, R29, c[0x0][0x17c], PT ;  /* 0x00005f001d007a0c */ /* 0x000fc60003f06270 */
[----:B------:R-:W-:Y:S04]  /*92120*/  @P4 STG.E.U16 [R6.64], R11 ;  /* 0x0000000b06004986 */ /* 0x000fe8000c101504 */
[----:B------:R-:W2:Y:S01]  /*92130*/  LDL.LU R29, [R1+0x7e8] ;  /* 0x0007e800011d7983 */ /* 0x000ea20000300800 */
[----:B0-----:R-:W-:-:S03]  /*92140*/  IMAD.WIDE R4, R0, 0x2, R2 ;  /* 0x0000000200047825 */ /* 0x001fc600078e0202 */
[----:B------:R-:W3:Y:S04]  /*92150*/  LDL.LU R44, [R1+0x178] ;  /* 0x00017800012c7983 */ /* 0x000ee80000300800 */
[----:B------:R0:W-:Y:S01]  /*92160*/  @P3 STG.E.U16 [R4.64], R12 ;  /* 0x0000000c04003986 */ /* 0x0001e2000c101504 */
[----:B------:R-:W-:-:S03]  /*92170*/  ISETP.LT.AND P3, PT, R47, c[0x0][0x178], !P2 ;  /* 0x00005e002f007a0c */ /* 0x000fc60005761270 */
[----:B------:R-:W4:Y:S01]  /*92180*/  LDL.LU R23, [R1+0x168] ;  /* 0x0001680001177983 */ /* 0x000f220000300800 */
[----:B------:R-:W-:-:S03]  /*92190*/  PRMT R13, R60, 0x7632, R13 ;  /* 0x000076323c0d7816 */ /* 0x000fc6000000000d */
[----:B------:R-:W4:Y:S01]  /*921a0*/  LDL.LU R47, [R1+0x32e0] ;  /* 0x0032e000012f7983 */ /* 0x000f220000300800 */
[----:B------:R-:W-:-:S03]  /*921b0*/  PRMT R14, R61, 0x7632, R14 ;  /* 0x000076323d0e7816 */ /* 0x000fc6000000000e */
[----:B------:R-:W4:Y:S01]  /*921c0*/  LDL.LU R19, [R1+0x158] ;  /* 0x0001580001137983 */ /* 0x000f220000300800 */
[----:B------:R-:W-:-:S03]  /*921d0*/  PRMT R15, R59, 0x7632, R15 ;  /* 0x000076323b0f7816 */ /* 0x000fc6000000000f */
[----:B------:R-:W4:Y:S01]  /*921e0*/  LDL.LU R58, [R1+0x138] ;  /* 0x00013800013a7983 */ /* 0x000f220000300800 */
[----:B0-----:R-:W-:-:S03]  /*921f0*/  PRMT R12, R30, 0x7632, R12 ;  /* 0x000076321e0c7816 */ /* 0x001fc6000000000c */
[----:B------:R-:W4:Y:S01]  /*92200*/  LDL.LU R60, [R1+0x118] ;  /* 0x00011800013c7983 */ /* 0x000f220000300800 */
[----:B------:R-:W-:-:S03]  /*92210*/  PRMT R5, R46, 0x7632, R5 ;  /* 0x000076322e057816 */ /* 0x000fc60000000005 */
[----:B------:R-:W4:Y:S04]  /*92220*/  LDL.LU R61, [R1+0x128] ;  /* 0x00012800013d7983 */ /* 0x000f280000300800 */
[----:B------:R-:W4:Y:S04]  /*92230*/  LDL.LU R59, [R1+0x108] ;  /* 0x00010800013b7983 */ /* 0x000f280000300800 */
[----:B------:R-:W4:Y:S04]  /*92240*/  LDL.LU R30, [R1+0x3190] ;  /* 0x00319000011e7983 */ /* 0x000f280000300800 */
[----:B------:R-:W4:Y:S01]  /*92250*/  LDL.LU R46, [R1+0x18ec] ;  /* 0x0018ec00012e7983 */ /* 0x000f220000300800 */
[----:B------:R-:W-:-:S02]  /*92260*/  ISETP.LT.AND P6, PT, R39, c[0x0][0x178], !P2 ;  /* 0x00005e0027007a0c */ /* 0x000fc400057c1270 */
[----:B------:R-:W-:Y:S02]  /*92270*/  ISETP.LT.AND P4, PT, R41, c[0x0][0x178], !P2 ;  /* 0x00005e0029007a0c */ /* 0x000fe40005781270 */
[----:B------:R-:W-:Y:S01]  /*92280*/  ISETP.LT.AND P5, PT, R40, c[0x0][0x178], !P2 ;  /* 0x00005e0028007a0c */ /* 0x000fe200057a1270 */
[----:B------:R-:W-:-:S04]  /*92290*/  IMAD.WIDE R6, R0, 0x2, R52 ;  /* 0x0000000200067825 */ /* 0x000fc800078e0234 */
[----:B------:R-:W-:Y:S01]  /*922a0*/  IMAD.WIDE R8, R0, 0x2, R50 ;  /* 0x0000000200087825 */ /* 0x000fe200078e0232 */
[----:B------:R-:W-:-:S03]  /*922b0*/  ISETP.LT.AND P2, PT, R45, c[0x0][0x178], !P2 ;  /* 0x00005e002d007a0c */ /* 0x000fc60005741270 */
[----:B------:R-:W-:Y:S01]  /*922c0*/  IMAD.WIDE R10, R0, 0x2, R48 ;  /* 0x00000002000a7825 */ /* 0x000fe200078e0230 */
[----:B------:R0:W-:Y:S01]  /*922d0*/  @P6 STG.E.U16 [R6.64], R13 ;  /* 0x0000000d06006986 */ /* 0x0001e2000c101504 */
[----:B------:R-:W-:-:S03]  /*922e0*/  ISETP.LT.AND P6, PT, R35, c[0x0][0x178], !P0 ;  /* 0x00005e0023007a0c */ /* 0x000fc600047c1270 */
[----:B------:R1:W-:Y:S01]  /*922f0*/  @P4 STG.E.U16 [R8.64], R14 ;  /* 0x0000000e08004986 */ /* 0x0003e2000c101504 */
[----:B------:R-:W-:-:S03]  /*92300*/  IADD3 R4, R0, c[0x0][0x198], RZ ;  /* 0x0000660000047a10 */ /* 0x000fc60007ffe0ff */
[----:B------:R1:W-:Y:S01]  /*92310*/  @P5 STG.E.U16 [R10.64], R15 ;  /* 0x0000000f0a005986 */ /* 0x0003e2000c101504 */
[----:B------:R-:W-:Y:S01]  /*92320*/  ISETP.LT.AND P5, PT, R43, c[0x0][0x178], !P0 ;  /* 0x00005e002b007a0c */ /* 0x000fe200047a1270 */
[----:B0-----:R-:W-:Y:S01]  /*92330*/  IMAD.WIDE R6, R0, 0x2, R26 ;  /* 0x0000000200067825 */ /* 0x001fe200078e021a */
[----:B------:R-:W-:-:S03]  /*92340*/  ISETP.LT.AND P4, PT, R42, c[0x0][0x178], !P0 ;  /* 0x00005e002a007a0c */ /* 0x000fc60004781270 */
[----:B-1----:R-:W-:Y:S01]  /*92350*/  IMAD.WIDE R8, R4, 0x2, R56 ;  /* 0x0000000204087825 */ /* 0x002fe200078e0238 */
[----:B------:R0:W-:Y:S01]  /*92360*/  @P3 STG.E.U16 [R6.64], R12 ;  /* 0x0000000c06003986 */ /* 0x0001e2000c101504 */
[----:B------:R-:W-:Y:S02]  /*92370*/  ISETP.LT.AND P3, PT, R39, c[0x0][0x178], !P0 ;  /* 0x00005e0027007a0c */ /* 0x000fe40004761270 */
[----:B------:R-:W-:-:S05]  /*92380*/  IMAD.WIDE R10, R0, 0x2, R24 ;  /* 0x00000002000a7825 */ /* 0x000fca00078e0218 */
[----:B------:R1:W-:Y:S01]  /*92390*/  @P2 STG.E.U16 [R10.64], R5 ;  /* 0x000000050a002986 */ /* 0x0003e2000c101504 */
[C---:B0-----:R-:W-:Y:S01]  /*923a0*/  IMAD.WIDE R6, R4.reuse, 0x2, R54 ;  /* 0x0000000204067825 */ /* 0x041fe200078e0236 */
[----:B------:R-:W-:Y:S02]  /*923b0*/  ISETP.LT.AND P2, PT, R41, c[0x0][0x178], !P0 ;  /* 0x00005e0029007a0c */ /* 0x000fe40004741270 */
[C---:B------:R-:W-:Y:S01]  /*923c0*/  IADD3 R0, R4.reuse, c[0x0][0x198], RZ ;  /* 0x0000660004007a10 */ /* 0x040fe20007ffe0ff */
[----:B-1----:R-:W-:Y:S01]  /*923d0*/  IMAD.WIDE R10, R4, 0x2, R26 ;  /* 0x00000002040a7825 */ /* 0x002fe200078e021a */
[----:B--2---:R0:W-:Y:S01]  /*923e0*/  @P6 STG.E.U16 [R8.64], R29 ;  /* 0x0000001d08006986 */ /* 0x0041e2000c101504 */
[----:B------:R-:W-:-:S03]  /*923f0*/  ISETP.LT.AND P6, PT, R40, c[0x0][0x178], !P0 ;  /* 0x00005e0028007a0c */ /* 0x000fc600047c1270 */
[----:B---3--:R1:W-:Y:S01]  /*92400*/  @P5 STG.E.U16 [R6.64], R44 ;  /* 0x0000002c06005986 */ /* 0x0083e2000c101504 */
[----:B0-----:R-:W-:-:S04]  /*92410*/  IMAD.WIDE R8, R4, 0x2, R2 ;  /* 0x0000000204087825 */ /* 0x001fc800078e0202 */
[C---:B-1----:R-:W-:Y:S01]  /*92420*/  IMAD.WIDE R6, R4.reuse, 0x2, R52 ;  /* 0x0000000204067825 */ /* 0x042fe200078e0234 */
[----:B----4-:R0:W-:Y:S04]  /*92430*/  @P4 STG.E.U16 [R8.64], R23 ;  /* 0x0000001708004986 */ /* 0x0101e8000c101504 */
[----:B------:R1:W-:Y:S01]  /*92440*/  @P3 STG.E.U16 [R6.64], R19 ;  /* 0x0000001306003986 */ /* 0x0003e2000c101504 */
[----:B0-----:R-:W-:-:S04]  /*92450*/  IMAD.WIDE R8, R4, 0x2, R50 ;  /* 0x0000000204087825 */ /* 0x001fc800078e0232 */
[----:B-1----:R-:W-:Y:S01]  /*92460*/  IMAD.WIDE R6, R4, 0x2, R48 ;  /* 0x0000000204067825 */ /* 0x002fe200078e0230 */
[----:B------:R-:W-:Y:S02]  /*92470*/  ISETP.GE.AND P4, PT, R30, c[0x0][0x17c], PT ;  /* 0x00005f001e007a0c */ /* 0x000fe40003f86270 */
[----:B------:R-:W-:Y:S02]  /*92480*/  ISETP.LT.AND P5, PT, R46, c[0x0][0x178], !P0 ;  /* 0x00005e002e007a0c */ /* 0x000fe400047a1270 */
[----:B------:R-:W-:Y:S02]  /*92490*/  ISETP.LT.AND P0, PT, R45, c[0x0][0x178], !P0 ;  /* 0x00005e002d007a0c */ /* 0x000fe40004701270 */
[----:B------:R-:W-:Y:S01]  /*924a0*/  ISETP.LT.AND P3, PT, R35, c[0x0][0x178], !P4 ;  /* 0x00005e0023007a0c */ /* 0x000fe20006761270 */
[----:B------:R0:W-:Y:S01]  /*924b0*/  @P2 STG.E.U16 [R8.64], R58 ;  /* 0x0000003a08002986 */ /* 0x0001e2000c101504 */
[----:B------:R-:W-:-:S03]  /*924c0*/  IMAD.WIDE R4, R4, 0x2, R24 ;  /* 0x0000000204047825 */ /* 0x000fc600078e0218 */
[----:B------:R1:W-:Y:S01]  /*924d0*/  @P6 STG.E.U16 [R6.64], R60 ;  /* 0x0000003c06006986 */ /* 0x0003e2000c101504 */
[----:B------:R-:W-:-:S03]  /*924e0*/  ISETP.LT.AND P6, PT, R43, c[0x0][0x178], !P4 ;  /* 0x00005e002b007a0c */ /* 0x000fc600067c1270 */
[----:B------:R-:W-:Y:S01]  /*924f0*/  @P5 STG.E.U16 [R10.64], R61 ;  /* 0x0000003d0a005986 */ /* 0x000fe2000c101504 */
[----:B------:R-:W-:Y:S02]  /*92500*/  ISETP.LT.AND P5, PT, R42, c[0x0][0x178], !P4 ;  /* 0x00005e002a007a0c */ /* 0x000fe400067a1270 */
[----:B0-----:R-:W-:Y:S01]  /*92510*/  PRMT R8, R29, 0x7632, R8 ;  /* 0x000076321d087816 */ /* 0x001fe20000000008 */
[----:B-1----:R-:W-:Y:S01]  /*92520*/  IMAD.WIDE R6, R0, 0x2, R56 ;  /* 0x0000000200067825 */ /* 0x002fe200078e0238 */
[----:B------:R0:W-:Y:S01]  /*92530*/  @P0 STG.E.U16 [R4.64], R59 ;  /* 0x0000003b04000986 */ /* 0x0001e2000c101504 */
[----:B------:R-:W-:Y:S02]  /*92540*/  PRMT R13, R44, 0x7632, R13 ;  /* 0x000076322c0d7816 */ /* 0x000fe4000000000d */
[----:B------:R-:W-:Y:S01]  /*92550*/  PRMT R14, R23, 0x7632, R14 ;  /* 0x00007632170e7816 */ /* 0x000fe2000000000e */
[----:B------:R1:W-:Y:S01]  /*92560*/  @P3 STG.E.U16 [R6.64], R8 ;  /* 0x0000000806003986 */ /* 0x0003e2000c101504 */
[----:B------:R-:W-:-:S03]  /*92570*/  PRMT R15, R19, 0x7632, R15 ;  /* 0x00007632130f7816 */ /* 0x000fc6000000000f */
[----:B------:R-:W2:Y:S01]  /*92580*/  LDL.LU R44, [R1+0x808] ;  /* 0x00080800012c7983 */ /* 0x000ea20000300800 */
[----:B0-----:R-:W-:-:S03]  /*92590*/  IMAD.WIDE R4, R0, 0x2, R54 ;  /* 0x0000000200047825 */ /* 0x001fc600078e0236 */
[----:B------:R-:W3:Y:S01]  /*925a0*/  LDL.LU R23, [R1+0x7f8] ;  /* 0x0007f80001177983 */ /* 0x000ee20000300800 */
[----:B-1----:R-:W-:Y:S01]  /*925b0*/  IMAD.WIDE R6, R0, 0x2, R2 ;  /* 0x0000000200067825 */ /* 0x002fe200078e0202 */
[----:B------:R-:W-:Y:S02]  /*925c0*/  ISETP.LT.AND P2, PT, R39, c[0x0][0x178], !P4 ;  /* 0x00005e0027007a0c */ /* 0x000fe40006741270 */
[----:B------:R0:W-:Y:S01]  /*925d0*/  @P6 STG.E.U16 [R4.64], R13 ;  /* 0x0000000d04006986 */ /* 0x0001e2000c101504 */
[----:B------:R-:W-:-:S03]  /*925e0*/  PRMT R12, R58, 0x7632, R12 ;  /* 0x000076323a0c7816 */ /* 0x000fc6000000000c */
[----:B------:R-:W4:Y:S04]  /*925f0*/  LDL.LU R19, [R1+0x1d8] ;  /* 0x0001d80001137983 */ /* 0x000f280000300800 */
[----:B------:R1:W-:Y:S01]  /*92600*/  @P5 STG.E.U16 [R6.64], R14 ;  /* 0x0000000e06005986 */ /* 0x0003e2000c101504 */
[----:B0-----:R-:W-:-:S03]  /*92610*/  PRMT R13, R60, 0x7632, R13 ;  /* 0x000076323c0d7816 */ /* 0x001fc6000000000d */
[----:B------:R-:W4:Y:S04]  /*92620*/  LDL.LU R58, [R1+0x1c8] ;  /* 0x0001c800013a7983 */ /* 0x000f280000300800 */
[----:B------:R-:W4:Y:S01]  /*92630*/  LDL.LU R60, [R1+0x1a8] ;  /* 0x0001a800013c7983 */ /* 0x000f220000300800 */
[----:B-1----:R-:W-:-:S03]  /*92640*/  PRMT R14, R61, 0x7632, R14 ;  /* 0x000076323d0e7816 */ /* 0x002fc6000000000e */
[----:B------:R-:W4:Y:S04]  /*92650*/  LDL.LU R61, [R1+0x198] ;  /* 0x00019800013d7983 */ /* 0x000f280000300800 */
[----:B------:R-:W4:Y:S01]  /*92660*/  LDL.LU R30, [R1+0x3194] ;  /* 0x00319400011e7983 */ /* 0x000f220000300800 */
[----:B------:R-:W-:-:S03]  /*92670*/  IMAD.WIDE R8, R0, 0x2, R52 ;  /* 0x0000000200087825 */ /* 0x000fc600078e0234 */
[----:B------:R-:W4:Y:S04]  /*92680*/  LDL.LU R29, [R1+0x3198] ;  /* 0x00319800011d7983 */ /* 0x000f280000300800 */
[----:B------:R0:W-:Y:S02]  /*92690*/  @P2 STG.E.U16 [R8.64], R15 ;  /* 0x0000000f08002986 */ /* 0x0001e4000c101504 */
[----:B0-----:R-:W-:Y:S02]  /*926a0*/  PRMT R15, R59, 0x7632, R15 ;  /* 0x000076323b0f7816 */ /* 0x001fe4000000000f */
[----:B------:R-:W4:Y:S01]  /*926b0*/  LDL.LU R59, [R1+0x188] ;  /* 0x00018800013b7983 */ /* 0x000f220000300800 */
[----:B------:R-:W-:Y:S01]  /*926c0*/  ISETP.LT.AND P0, PT, R41, c[0x0][0x178], !P4 ;  /* 0x00005e0029007a0c */ /* 0x000fe20006701270 */
[----:B------:R-:W-:Y:S01]  /*926d0*/  IMAD.WIDE R10, R0, 0x2, R50 ;  /* 0x00000002000a7825 */ /* 0x000fe200078e0232 */
[----:B------:R-:W-:-:S02]  /*926e0*/  ISETP.LT.AND P2, PT, R40, c[0x0][0x178], !P4 ;  /* 0x00005e0028007a0c */ /* 0x000fc40006741270 */
[----:B------:R-:W-:Y:S02]  /*926f0*/  ISETP.LT.AND P5, PT, R46, c[0x0][0x178], !P4 ;  /* 0x00005e002e007a0c */ /* 0x000fe400067a1270 */
[----:B------:R-:W-:Y:S02]  /*92700*/  ISETP.LT.AND P4, PT, R45, c[0x0][0x178], !P4 ;  /* 0x00005e002d007a0c */ /* 0x000fe40006781270 */
[----:B------:R-:W-:Y:S01]  /*92710*/  ISETP.LT.AND P6, PT, R35, c[0x0][0x178], !P1 ;  /* 0x00005e0023007a0c */ /* 0x000fe20004fc1270 */
[----:B------:R-:W-:Y:S01]  /*92720*/  IMAD.WIDE R4, R0, 0x2, R48 ;  /* 0x0000000200047825 */ /* 0x000fe200078e0230 */
[----:B------:R-:W-:-:S03]  /*92730*/  ISETP.LT.AND P3, PT, R43, c[0x0][0x178], !P1 ;  /* 0x00005e002b007a0c */ /* 0x000fc60004f61270 */
[----:B------:R0:W-:Y:S01]  /*92740*/  @P0 STG.E.U16 [R10.64], R12 ;  /* 0x0000000c0a000986 */ /* 0x0001e2000c101504 */
[----:B------:R-:W-:Y:S01]  /*92750*/  IMAD.WIDE R6, R0, 0x2, R26 ;  /* 0x0000000200067825 */ /* 0x000fe200078e021a */
[----:B------:R-:W-:-:S03]  /*92760*/  ISETP.LT.AND P0, PT, R42, c[0x0][0x178], !P1 ;  /* 0x00005e002a007a0c */ /* 0x000fc60004f01270 */
[C---:B------:R-:W-:Y:S01]  /*92770*/  IMAD.WIDE R8, R0.reuse, 0x2, R24 ;  /* 0x0000000200087825 */ /* 0x040fe200078e0218 */
[----:B------:R1:W-:Y:S01]  /*92780*/  @P2 STG.E.U16 [R4.64], R13 ;  /* 0x0000000d04002986 */ /* 0x0003e2000c101504 */
[----:B0-----:R-:W-:-:S03]  /*92790*/  IADD3 R12, R0, c[0x0][0x198], RZ ;  /* 0x00006600000c7a10 */ /* 0x001fc60007ffe0ff */
[----:B------:R0:W-:Y:S02]  /*927a0*/  @P5 STG.E.U16 [R6.64], R14 ;  /* 0x0000000e06005986 */ /* 0x0001e4000c101504 */
[C---:B------:R-:W-:Y:S02]  /*927b0*/  IMAD.WIDE R10, R12.reuse, 0x2, R56 ;  /* 0x000000020c0a7825 */ /* 0x040fe400078e0238 */
[----:B------:R0:W-:Y:S01]  /*927c0*/  @P4 STG.E.U16 [R8.64], R15 ;  /* 0x0000000f08004986 */ /* 0x0001e2000c101504 */
[----:B------:R-:W-:Y:S01]  /*927d0*/  ISETP.LT.AND P4, PT, R39, c[0x0][0x178], !P1 ;  /* 0x00005e0027007a0c */ /* 0x000fe20004f81270 */
[----:B-1----:R-:W-:Y:S01]  /*927e0*/  IMAD.WIDE R4, R12, 0x2, R54 ;  /* 0x000000020c047825 */ /* 0x002fe200078e0236 */
[----:B------:R-:W-:-:S03]  /*927f0*/  ISETP.LT.AND P5, PT, R41, c[0x0][0x178], !P1 ;  /* 0x00005e0029007a0c */ /* 0x000fc60004fa1270 */
[----:B0-----:R-:W-:-:S04]  /*92800*/  IMAD.WIDE R6, R12, 0x2, R2 ;  /* 0x000000020c067825 */ /* 0x001fc800078e0202 */
[C---:B------:R-:W-:Y:S01]  /*92810*/  IMAD.WIDE R8, R12.reuse, 0x2, R52 ;  /* 0x000000020c087825 */ /* 0x040fe200078e0234 */
[----:B------:R-:W-:Y:S01]  /*92820*/  IADD3 R0, R12, c[0x0][0x198], RZ ;  /* 0x000066000c007a10 */ /* 0x000fe20007ffe0ff */
[----:B--2---:R-:W-:Y:S01]  /*92830*/  @P6 STG.E.U16 [R10.64], R44 ;  /* 0x0000002c0a006986 */ /* 0x004fe2000c101504 */
[----:B------:R-:W-:-:S03]  /*92840*/  ISETP.LT.AND P6, PT, R40, c[0x0][0x178], !P1 ;  /* 0x00005e0028007a0c */ /* 0x000fc60004fc1270 */
[----:B---3--:R0:W-:Y:S01]  /*92850*/  @P3 STG.E.U16 [R4.64], R23 ;  /* 0x0000001704003986 */ /* 0x0081e2000c101504 */
[----:B------:R-:W-:Y:S02]  /*92860*/  ISETP.LT.AND P3, PT, R46, c[0x0][0x178], !P1 ;  /* 0x00005e002e007a0c */ /* 0x000fe40004f61270 */
[----:B------:R-:W-:Y:S01]  /*92870*/  ISETP.LT.AND P1, PT, R45, c[0x0][0x178], !P1 ;  /* 0x00005e002d007a0c */ /* 0x000fe20004f21270 */
[----:B----4-:R1:W-:Y:S01]  /*92880*/  @P0 STG.E.U16 [R6.64], R19 ;  /* 0x0000001306000986 */ /* 0x0103e2000c101504 */
[----:B0-----:R-:W-:-:S04]  /*92890*/  IMAD.WIDE R4, R12, 0x2, R48 ;  /* 0x000000020c047825 */ /* 0x001fc800078e0230 */
[C---:B-1----:R-:W-:Y:S01]  /*928a0*/  IMAD.WIDE R6, R12.reuse, 0x2, R50 ;  /* 0x000000020c067825 */ /* 0x042fe200078e0232 */
[----:B------:R0:W-:Y:S04]  /*928b0*/  @P4 STG.E.U16 [R8.64], R58 ;  /* 0x0000003a08004986 */ /* 0x0001e8000c101504 */
[----:B------:R-:W-:Y:S04]  /*928c0*/  @P5 STG.E.U16 [R6.64], R60 ;  /* 0x0000003c06005986 */ /* 0x000fe8000c101504 */
[----:B------:R1:W-:Y:S01]  /*928d0*/  @P6 STG.E.U16 [R4.64], R61 ;  /* 0x0000003d04006986 */ /* 0x0003e2000c101504 */
[----:B------:R-:W-:Y:S01]  /*928e0*/  ISETP.GE.AND P0, PT, R29, c[0x0][0x17c], PT ;  /* 0x00005f001d007a0c */ /* 0x000fe20003f06270 */
[----:B0-----:R-:W-:-:S03]  /*928f0*/  IMAD.WIDE R8, R12, 0x2, R26 ;  /* 0x000000020c087825 */ /* 0x001fc600078e021a */
[----:B------:R-:W-:Y:S01]  /*92900*/  ISETP.LT.AND P4, PT, R35, c[0x0][0x178], !P0 ;  /* 0x00005e0023007a0c */ /* 0x000fe20004781270 */
[----:B-1----:R-:W-:Y:S01]  /*92910*/  IMAD.WIDE R4, R12, 0x2, R24 ;  /* 0x000000020c047825 */ /* 0x002fe200078e0218 */
[----:B------:R-:W-:Y:S02]  /*92920*/  ISETP.LT.AND P5, PT, R43, c[0x0][0x178], !P0 ;  /* 0x00005e002b007a0c */ /* 0x000fe400047a1270 */
[----:B------:R-:W-:Y:S02]  /*92930*/  PRMT R10, R44, 0x7632, R10 ;  /* 0x000076322c0a7816 */ /* 0x000fe4000000000a */
[----:B------:R-:W-:Y:S01]  /*92940*/  ISETP.LT.AND P6, PT, R39, c[0x0][0x178], !P0 ;  /* 0x00005e0027007a0c */ /* 0x000fe200047c1270 */
[----:B------:R-:W-:Y:S01]  /*92950*/  IMAD.WIDE R6, R0, 0x2, R54 ;  /* 0x0000000200067825 */ /* 0x000fe200078e0236 */
[----:B------:R0:W-:Y:S01]  /*92960*/  @P3 STG.E.U16 [R8.64], R59 ;  /* 0x0000003b08003986 */ /* 0x0001e2000c101504 */
[----:B------:R-:W-:-:S03]  /*92970*/  ISETP.LT.AND P3, PT, R42, c[0x0][0x178], !P0 ;  /* 0x00005e002a007a0c */ /* 0x000fc60004761270 */
[----:B------:R1:W-:Y:S01]  /*92980*/  @P1 STG.E.U16 [R4.64], R47 ;  /* 0x0000002f04001986 */ /* 0x0003e2000c101504 */
[----:B------:R-:W-:Y:S02]  /*92990*/  ISETP.LT.AND P1, PT, R41, c[0x0][0x178], !P0 ;  /* 0x00005e0029007a0c */ /* 0x000fe40004721270 */
[----:B------:R-:W-:Y:S01]  /*929a0*/  PRMT R11, R23, 0x7632, R11 ;  /* 0x00007632170b7816 */ /* 0x000fe2000000000b */
[----:B------:R-:W2:Y:S01]  /*929b0*/  LDL.LU R44, [R1+0x848] ;  /* 0x00084800012c7983 */ /* 0x000ea20000300800 */
[----:B------:R-:W-:Y:S01]  /*929c0*/  PRMT R12, R19, 0x7632, R12 ;  /* 0x00007632130c7816 */ /* 0x000fe2000000000c */
[C---:B0-----:R-:W-:Y:S02]  /*929d0*/  IMAD.WIDE R8, R0.reuse, 0x2, R2 ;  /* 0x0000000200087825 */ /* 0x041fe400078e0202 */
[----:B------:R-:W3:Y:S02]  /*929e0*/  LDL.LU R23, [R1+0x838] ;  /* 0x0008380001177983 */ /* 0x000ee40000300800 */
[----:B-1----:R-:W-:-:S02]  /*929f0*/  IMAD.WIDE R4, R0, 0x2, R56 ;  /* 0x0000000200047825 */ /* 0x002fc400078e0238 */
[----:B------:R-:W4:Y:S04]  /*92a00*/  LDL.LU R19, [R1+0x828] ;  /* 0x0008280001137983 */ /* 0x000f280000300800 */
[----:B------:R0:W-:Y:S01]  /*92a10*/  @P4 STG.E.U16 [R4.64], R10 ;  /* 0x0000000a04004986 */ /* 0x0001e2000c101504 */
[----:B------:R-:W-:-:S03]  /*92a20*/  ISETP.LT.AND P4, PT, R40, c[0x0][0x178], !P0 ;  /* 0x00005e0028007a0c */ /* 0x000fc60004781270 */
[----:B------:R1:W-:Y:S04]  /*92a30*/  @P5 STG.E.U16 [R6.64], R11 ;  /* 0x0000000b06005986 */ /* 0x0003e8000c101504 */
[----:B------:R1:W-:Y:S01]  /*92a40*/  @P3 STG.E.U16 [R8.64], R12 ;  /* 0x0000000c08003986 */ /* 0x0003e2000c101504 */
[----:B0-----:R-:W-:Y:S01]  /*92a50*/  PRMT R10, R58, 0x7632, R10 ;  /* 0x000076323a0a7816 */ /* 0x001fe2000000000a */
[----:B------:R-:W-:Y:S02]  /*92a60*/  IMAD.WIDE R4, R0, 0x2, R52 ;  /* 0x0000000200047825 */ /* 0x000fe400078e0234 */
[----:B------:R-:W4:Y:S01]  /*92a70*/  LDL.LU R58, [R1+0x818] ;  /* 0x00081800013a7983 */ /* 0x000f220000300800 */
[----:B-1----:R-:W-:Y:S01]  /*92a80*/  PRMT R11, R60, 0x7632, R11 ;  /* 0x000076323c0b7816 */ /* 0x002fe2000000000b */
[----:B------:R-:W-:Y:S01]  /*92a90*/  IMAD.WIDE R6, R0, 0x2, R50 ;  /* 0x0000000200067825 */ /* 0x000fe200078e0232 */
[----:B------:R-:W-:-:S03]  /*92aa0*/  PRMT R12, R61, 0x7632, R12 ;  /* 0x000076323d0c7816 */ /* 0x000fc6000000000c */
[----:B------:R-:W-:Y:S01]  /*92ab0*/  IMAD.WIDE R8, R0, 0x2, R48 ;  /* 0x0000000200087825 */ /* 0x000fe200078e0230 */
[----:B------:R-:W-:Y:S04]  /*92ac0*/  @P6 STG.E.U16 [R4.64], R10 ;  /* 0x0000000a04006986 */ /* 0x000fe8000c101504 */
[----:B------:R-:W4:Y:S04]  /*92ad0*/  LDL.LU R60, [R1+0x218] ;  /* 0x00021800013c7983 */ /* 0x000f280000300800 */
[----:B------:R-:W-:Y:S04]  /*92ae0*/  @P1 STG.E.U16 [R6.64], R11 ;  /* 0x0000000b06001986 */ /* 0x000fe8000c101504 */
[----:B------:R-:W4:Y:S04]  /*92af0*/  LDL.LU R61, [R1+0x208] ;  /* 0x00020800013d7983 */ /* 0x000f280000300800 */
[----:B------:R0:W-:Y:S04]  /*92b00*/  @P4 STG.E.U16 [R8.64], R12 ;  /* 0x0000000c08004986 */ /* 0x0001e8000c101504 */
[----:B------:R-:W4:Y:S01]  /*92b10*/  LDL.LU R29, [R1+0x319c] ;  /* 0x00319c00011d7983 */ /* 0x000f220000300800 */
[----:B0-----:R-:W-:-:S03]  /*92b20*/  PRMT R9, R47, 0x7632, R9 ;  /* 0x000076322f097816 */ /* 0x001fc60000000009 */
[----:B------:R-:W4:Y:S04]  /*92b30*/  LDL.LU R47, [R1+0x32dc] ;  /* 0x0032dc00012f7983 */ /* 0x000f280000300800 */
[----:B------:R-:W4:Y:S01]  /*92b40*/  LDL.LU R13, [R1+0x31a0] ;  /* 0x0031a000010d7983 */ /* 0x000f220000300800 */
[----:B------:R-:W-:Y:S02]  /*92b50*/  ISETP.LT.AND P3, PT, R46, c[0x0][0x178], !P0 ;  /* 0x00005e002e007a0c */ /* 0x000fe40004761270 */
[----:B------:R-:W-:Y:S02]  /*92b60*/  ISETP.LT.AND P0, PT, R45, c[0x0][0x178], !P0 ;  /* 0x00005e002d007a0c */ /* 0x000fe40004701270 */
[----:B------:R-:W-:Y:S01]  /*92b70*/  ISETP.GE.AND P2, PT, R30, c[0x0][0x17c], PT ;  /* 0x00005f001e007a0c */ /* 0x000fe20003f46270 */
[----:B------:R-:W-:Y:S01]  /*92b80*/  IMAD.WIDE R6, R0, 0x2, R26 ;  /* 0x0000000200067825 */ /* 0x000fe200078e021a */
[----:B------:R-:W-:-:S02]  /*92b90*/  PRMT R8, R59, 0x7632, R8 ;  /* 0x000076323b087816 */ /* 0x000fc40000000008 */
[----:B------:R-:W-:Y:S01]  /*92ba0*/  ISETP.LT.AND P1, PT, R35, c[0x0][0x178], !P2 ;  /* 0x00005e0023007a0c */ /* 0x000fe20005721270 */
[C---:B------:R-:W-:Y:S01]  /*92bb0*/  IMAD.WIDE R4, R0.reuse, 0x2, R24 ;  /* 0x0000000200047825 */ /* 0x040fe200078e0218 */
[----:B------:R-:W-:Y:S01]  /*92bc0*/  ISETP.LT.AND P5, PT, R43, c[0x0][0x178], !P2 ;  /* 0x00005e002b007a0c */ /* 0x000fe200057a1270 */
[----:B------:R-:W4:Y:S01]  /*92bd0*/  LDL.LU R59, [R1+0x1f8] ;  /* 0x0001f800013b7983 */ /* 0x000f220000300800 */
[----:B------:R-:W-:Y:S02]  /*92be0*/  IADD3 R0, R0, c[0x0][0x198], RZ ;  /* 0x0000660000007a10 */ /* 0x000fe40007ffe0ff */
[----:B------:R-:W-:Y:S01]  /*92bf0*/  ISETP.LT.AND P4, PT, R42, c[0x0][0x178], !P2 ;  /* 0x00005e002a007a0c */ /* 0x000fe20005781270 */
[----:B------:R0:W-:Y:S01]  /*92c00*/  @P3 STG.E.U16 [R6.64], R8 ;  /* 0x0000000806003986 */ /* 0x0001e2000c101504 */
[----:B------:R-:W-:Y:S02]  /*92c10*/  ISETP.LT.AND P6, PT, R39, c[0x0][0x178], !P2 ;  /* 0x00005e0027007a0c */ /* 0x000fe400057c1270 */
[----:B------:R-:W-:Y:S01]  /*92c20*/  ISETP.LT.AND P3, PT, R41, c[0x0][0x178], !P2 ;  /* 0x00005e0029007a0c */ /* 0x000fe20005761270 */
[----:B------:R1:W-:Y:S01]  /*92c30*/  @P0 STG.E.U16 [R4.64], R9 ;  /* 0x0000000904000986 */ /* 0x0003e2000c101504 */
[----:B------:R-:W-:Y:S01]  /*92c40*/  ISETP.LT.AND P0, PT, R40, c[0x0][0x178], !P2 ;  /* 0x00005e0028007a0c */ /* 0x000fe20005701270 */
[----:B------:R-:W-:-:S04]  /*92c50*/  IMAD.WIDE R10, R0, 0x2, R52 ;  /* 0x00000002000a7825 */ /* 0x000fc800078e0234 */
[----:B0-----:R-:W-:-:S04]  /*92c60*/  IMAD.WIDE R6, R0, 0x2, R54 ;  /* 0x0000000200067825 */ /* 0x001fc800078e0236 */
[----:B-1----:R-:W-:-:S04]  /*92c70*/  IMAD.WIDE R4, R0, 0x2, R56 ;  /* 0x0000000200047825 */ /* 0x002fc800078e0238 */
[C---:B------:R-:W-:Y:S01]  /*92c80*/  IMAD.WIDE R8, R0.reuse, 0x2, R2 ;  /* 0x0000000200087825 */ /* 0x040fe200078e0202 */
[----:B--2---:R0:W-:Y:S04]  /*92c90*/  @P1 STG.E.U16 [R4.64], R44 ;  /* 0x0000002c04001986 */ /* 0x0041e8000c101504 */
[----:B---3--:R1:W-:Y:S04]  /*92ca0*/  @P5 STG.E.U16 [R6.64], R23 ;  /* 0x0000001706005986 */ /* 0x0083e8000c101504 */
[----:B----4-:R-:W-:Y:S01]  /*92cb0*/  @P4 STG.E.U16 [R8.64], R19 ;  /* 0x0000001308004986 */ /* 0x010fe2000c101504 */
[----:B0-----:R-:W-:-:S04]  /*92cc0*/  IMAD.WIDE R4, R0, 0x2, R50 ;  /* 0x0000000200047825 */ /* 0x001fc800078e0232 */
[----:B-1----:R-:W-:Y:S01]  /*92cd0*/  IMAD.WIDE R6, R0, 0x2, R48 ;  /* 0x0000000200067825 */ /* 0x002fe200078e0230 */
[----:B------:R-:W-:Y:S04]  /*92ce0*/  @P6 STG.E.U16 [R10.64], R58 ;  /* 0x0000003a0a006986 */ /* 0x000fe8000c101504 */
[----:B------:R0:W-:Y:S04]  /*92cf0*/  @P3 STG.E.U16 [R4.64], R60 ;  /* 0x0000003c04003986 */ /* 0x0001e8000c101504 */
[----:B------:R1:W-:Y:S01]  /*92d00*/  @P0 STG.E.U16 [R6.64], R61 ;  /* 0x0000003d06000986 */ /* 0x0003e2000c101504 */
[----:B------:R-:W-:-:S03]  /*92d10*/  ISETP.GE.AND P0, PT, R13, c[0x0][0x17c], PT ;  /* 0x00005f000d007a0c */ /* 0x000fc60003f06270 */
[----:B------:R-:W2:Y:S01]  /*92d20*/  LDL.LU R13, [R1+0x31a4] ;  /* 0x0031a400010d7983 */ /* 0x000ea20000300800 */
[----:B------:R-:W-:Y:S02]  /*92d30*/  ISETP.LT.AND P5, PT, R46, c[0x0][0x178], !P2 ;  /* 0x00005e002e007a0c */ /* 0x000fe400057a1270 */
[----:B------:R-:W-:Y:S02]  /*92d40*/  ISETP.GE.AND P1, PT, R29, c[0x0][0x17c], PT ;  /* 0x00005f001d007a0c */ /* 0x000fe40003f26270 */
[----:B------:R-:W-:Y:S02]  /*92d50*/  ISETP.LT.AND P2, PT, R45, c[0x0][0x178], !P2 ;  /* 0x00005e002d007a0c */ /* 0x000fe40005741270 */
[----:B------:R-:W-:Y:S02]  /*92d60*/  ISETP.LT.AND P6, PT, R35, c[0x0][0x178], !P1 ;  /* 0x00005e0023007a0c */ /* 0x000fe40004fc1270 */
[----:B------:R-:W-:Y:S01]  /*92d70*/  ISETP.LT.AND P3, PT, R43, c[0x0][0x178], !P1 ;  /* 0x00005e002b007a0c */ /* 0x000fe20004f61270 */
[C---:B0-----:R-:W-:Y:S01]  /*92d80*/  IMAD.WIDE R4, R0.reuse, 0x2, R26 ;  /* 0x0000000200047825 */ /* 0x041fe200078e021a */
[----:B------:R-:W-:-:S02]  /*92d90*/  IADD3 R10, R0, c[0x0][0x198], RZ ;  /* 0x00006600000a7a10 */ /* 0x000fc40007ffe0ff */
[----:B------:R-:W-:Y:S01]  /*92da0*/  PRMT R11, R44, 0x7632, R11 ;  /* 0x000076322c0b7816 */ /* 0x000fe2000000000b */
[----:B-1----:R-:W-:Y:S01]  /*92db0*/  IMAD.WIDE R6, R0, 0x2, R24 ;  /* 0x0000000200067825 */ /* 0x002fe200078e0218 */
[----:B------:R-:W-:Y:S01]  /*92dc0*/  ISETP.LT.AND P4, PT, R42, c[0x0][0x178], !P1 ;  /* 0x00005e002a007a0c */ /* 0x000fe20004f81270 */
[----:B------:R0:W-:Y:S01]  /*92dd0*/  @P5 STG.E.U16 [R4.64], R59 ;  /* 0x0000003b04005986 */ /* 0x0001e2000c101504 */
[----:B------:R-:W-:Y:S01]  /*92de0*/  PRMT R0, R23, 0x7632, R0 ;  /* 0x0000763217007816 */ /* 0x000fe20000000000 */
[----:B------:R-:W-:Y:S02]  /*92df0*/  IMAD.WIDE R8, R10, 0x2, R56 ;  /* 0x000000020a087825 */ /* 0x000fe400078e0238 */
[----:B------:R-:W3:Y:S01]  /*92e00*/  LDL.LU R23, [R1+0xfc] ;  /* 0x0000fc0001177983 */ /* 0x000ee20000300800 */
[----:B------:R-:W-:-:S03]  /*92e10*/  ISETP.LT.AND P5, PT, R39, c[0x0][0x178], !P1 ;  /* 0x00005e0027007a0c */ /* 0x000fc60004fa1270 */
[----:B------:R1:W-:Y:S01]  /*92e20*/  @P2 STG.E.U16 [R6.64], R31 ;  /* 0x0000001f06002986 */ /* 0x0003e2000c101504 */
[----:B0-----:R-:W-:-:S03]  /*92e30*/  IMAD.WIDE R4, R10, 0x2, R54 ;  /* 0x000000020a047825 */ /* 0x001fc600078e0236 */
[----:B------:R0:W-:Y:S01]  /*92e40*/  @P6 STG.E.U16 [R8.64], R11 ;  /* 0x0000000b08006986 */ /* 0x0001e2000c101504 */
[----:B------:R-:W-:-:S03]  /*92e50*/  ISETP.LT.AND P6, PT, R41, c[0x0][0x178], !P1 ;  /* 0x00005e0029007a0c */ /* 0x000fc60004fc1270 */
[----:B------:R4:W-:Y:S01]  /*92e60*/  @P3 STG.E.U16 [R4.64], R0 ;  /* 0x0000000004003986 */ /* 0x0009e2000c101504 */
[----:B------:R-:W-:Y:S01]  /*92e70*/  ISETP.LT.AND P3, PT, R40, c[0x0][0x178], !P1 ;  /* 0x00005e0028007a0c */ /* 0x000fe20004f61270 */
[----:B-1----:R-:W-:Y:S01]  /*92e80*/  IMAD.WIDE R6, R10, 0x2, R2 ;  /* 0x000000020a067825 */ /* 0x002fe200078e0202 */
[----:B0-----:R-:W-:Y:S02]  /*92e90*/  PRMT R8, R19, 0x7632, R8 ;  /* 0x0000763213087816 */ /* 0x001fe40000000008 */
[----:B------:R-:W3:Y:S01]  /*92ea0*/  LDL.LU R19, [R1+0xec] ;  /* 0x0000ec0001137983 */ /* 0x000ee20000300800 */
[----:B----4-:R-:W-:-:S03]  /*92eb0*/  PRMT R0, R58, 0x7632, R0 ;  /* 0x000076323a007816 */ /* 0x010fc60000000000 */
[----:B------:R-:W4:Y:S01]  /*92ec0*/  LDL.LU R58, [R1+0xcc] ;  /* 0x0000cc00013a7983 */ /* 0x000f220000300800 */
[----:B------:R-:W-:Y:S01]  /*92ed0*/  IMAD.WIDE R4, R10, 0x2, R52 ;  /* 0x000000020a047825 */ /* 0x000fe200078e0234 */
[----:B------:R-:W-:Y:S02]  /*92ee0*/  PRMT R11, R60, 0x7632, R11 ;  /* 0x000076323c0b7816 */ /* 0x000fe4000000000b */
[----:B------:R0:W-:Y:S01]  /*92ef0*/  @P4 STG.E.U16 [R6.64], R8 ;  /* 0x0000000806004986 */ /* 0x0001e2000c101504 */
[----:B------:R-:W-:-:S03]  /*92f00*/  PRMT R12, R61, 0x7632, R12 ;  /* 0x000076323d0c7816 */ /* 0x000fc6000000000c */
[----:B------:R-:W4:Y:S04]  /*92f10*/  LDL.LU R29, [R1+0x31a8] ;  /* 0x0031a800011d7983 */ /* 0x000f280000300800 */
[----:B------:R-:W-:Y:S01]  /*92f20*/  @P5 STG.E.U16 [R4.64], R0 ;  /* 0x0000000004005986 */ /* 0x000fe2000c101504 */
[----:B0-----:R-:W-:-:S04]  /*92f30*/  IMAD.WIDE R6, R10, 0x2, R50 ;  /* 0x000000020a067825 */ /* 0x001fc800078e0232 */
[----:B------:R-:W-:Y:S01]  /*92f40*/  IMAD.WIDE R8, R10, 0x2, R48 ;  /* 0x000000020a087825 */ /* 0x000fe200078e0230 */
[----:B------:R-:W-:Y:S04]  /*92f50*/  @P6 STG.E.U16 [R6.64], R11 ;  /* 0x0000000b06006986 */ /* 0x000fe8000c101504 */
[----:B------:R0:W-:Y:S02]  /*92f60*/  @P3 STG.E.U16 [R8.64], R12 ;  /* 0x0000000c08003986 */ /* 0x0001e4000c101504 */
[----:B0-----:R-:W-:Y:S02]  /*92f70*/  PRMT R8, R31, 0x7632, R8 ;  /* 0x000076321f087816 */ /* 0x001fe40000000008 */
[----:B------:R-:W-:Y:S02]  /*92f80*/  PRMT R9, R59, 0x7632, R9 ;  /* 0x000076323b097816 */ /* 0x000fe40000000009 */
[----:B--2---:R-:W-:-:S02]  /*92f90*/  ISETP.GE.AND P4, PT, R13, c[0x0][0x17c], PT ;  /* 0x00005f000d007a0c */ /* 0x004fc40003f86270 */
[----:B------:R-:W2:Y:S04]  /*92fa0*/  LDL.LU R13, [R1+0x31ac] ;  /* 0x0031ac00010d7983 */ /* 0x000ea80000300800 */
[----:B------:R-:W2:Y:S04]  /*92fb0*/  LDL.LU R60, [R1+0xbc] ;  /* 0x0000bc00013c7983 */ /* 0x000ea80000300800 */
[----:B------:R-:W2:Y:S04]  /*92fc0*/  LDL.LU R61, [R1+0xac] ;  /* 0x0000ac00013d7983 */ /* 0x000ea80000300800 */
[----:B------:R-:W2:Y:S04]  /*92fd0*/  LDL.LU R31, [R1+0x32d8] ;  /* 0x0032d800011f7983 */ /* 0x000ea80000300800 */
[----:B------:R-:W2:Y:S01]  /*92fe0*/  LDL.LU R59, [R1+0x9c] ;  /* 0x00009c00013b7983 */ /* 0x000ea20000300800 */
[----:B------:R-:W-:-:S02]  /*92ff0*/  ISETP.LT.AND P2, PT, R46, c[0x0][0x178], !P1 ;  /* 0x00005e002e007a0c */ /* 0x000fc40004f41270 */
[----:B------:R-:W-:Y:S01]  /*93000*/  ISETP.LT.AND P1, PT, R45, c[0x0][0x178], !P1 ;  /* 0x00005e002d007a0c */ /* 0x000fe20004f21270 */
[C---:B------:R-:W-:Y:S01]  /*93010*/  IMAD.WIDE R4, R10.reuse, 0x2, R26 ;  /* 0x000000020a047825 */ /* 0x040fe200078e021a */
[----:B------:R-:W-:Y:S01]  /*93020*/  ISETP.LT.AND P3, PT, R35, c[0x0][0x178], !P4 ;  /* 0x00005e0023007a0c */ /* 0x000fe20006761270 */
[----:B------:R-:W2:Y:S01]  /*93030*/  LDL.LU R30, [R1+0x31b0] ;  /* 0x0031b000011e7983 */ /* 0x000ea20000300800 */
[C---:B------:R-:W-:Y:S02]  /*93040*/  IADD3 R0, R10.reuse, c[0x0][0x198], RZ ;  /* 0x000066000a007a10 */ /* 0x040fe40007ffe0ff */
[----:B------:R-:W-:Y:S01]  /*93050*/  ISETP.LT.AND P5, PT, R43, c[0x0][0x178], !P4 ;  /* 0x00005e002b007a0c */ /* 0x000fe200067a1270 */
[----:B------:R-:W-:Y:S01]  /*93060*/  IMAD.WIDE R6, R10, 0x2, R24 ;  /* 0x000000020a067825 */ /* 0x000fe200078e0218 */
[----:B------:R-:W-:-:S03]  /*93070*/  ISETP.LT.AND P6, PT, R42, c[0x0][0x178], !P4 ;  /* 0x00005e002a007a0c */ /* 0x000fc600067c1270 */
[----:B------:R0:W-:Y:S04]  /*93080*/  @P2 STG.E.U16 [R4.64], R9 ;  /* 0x0000000904002986 */ /* 0x0001e8000c101504 */
[----:B------:R1:W-:Y:S01]  /*93090*/  @P1 STG.E.U16 [R6.64], R8 ;  /* 0x0000000806001986 */ /* 0x0003e2000c101504 */
[----:B------:R-:W-:Y:S01]  /*930a0*/  ISETP.LT.AND P1, PT, R39, c[0x0][0x178], !P4 ;  /* 0x00005e0027007a0c */ /* 0x000fe20006721270 */
[----:B0-----:R-:W-:-:S04]  /*930b0*/  IMAD.WIDE R4, R0, 0x2, R56 ;  /* 0x0000000200047825 */ /* 0x001fc800078e0238 */
[C---:B-1----:R-:W-:Y:S01]  /*930c0*/  IMAD.WIDE R6, R0.reuse, 0x2, R54 ;  /* 0x0000000200067825 */ /* 0x042fe200078e0236 */
[----:B---3--:R0:W-:Y:S04]  /*930d0*/  @P3 STG.E.U16 [R4.64], R23 ;  /* 0x0000001704003986 */ /* 0x0081e8000c101504 */
[----:B------:R1:W-:Y:S01]  /*930e0*/  @P5 STG.E.U16 [R6.64], R19 ;  /* 0x0000001306005986 */ /* 0x0003e2000c101504 */
[----:B------:R-:W-:Y:S01]  /*930f0*/  ISETP.LT.AND P5, PT, R41, c[0x0][0x178], !P4 ;  /* 0x00005e0029007a0c */ /* 0x000fe200067a1270 */
[----:B0-----:R-:W-:-:S05]  /*93100*/  IMAD.WIDE R4, R0, 0x2, R2 ;  /* 0x0000000200047825 */ /* 0x001fca00078e0202 */
[----:B----4-:R0:W-:Y:S01]  /*93110*/  @P6 STG.E.U16 [R4.64], R58 ;  /* 0x0000003a04006986 */ /* 0x0101e2000c101504 */
[----:B------:R-:W-:Y:S01]  /*93120*/  ISETP.LT.AND P6, PT, R40, c[0x0][0x178], !P4 ;  /* 0x00005e0028007a0c */ /* 0x000fe200067c1270 */
[----:B-1----:R-:W-:-:S04]  /*93130*/  IMAD.WIDE R6, R0, 0x2, R52 ;  /* 0x0000000200067825 */ /* 0x002fc800078e0234 */
[----:B0-----:R-:W-:Y:S01]  /*93140*/  IMAD.WIDE R4, R0, 0x2, R50 ;  /* 0x0000000200047825 */ /* 0x001fe200078e0232 */
[----:B------:R-:W-:Y:S02]  /*93150*/  PRMT R8, R23, 0x7632, R8 ;  /* 0x0000763217087816 */ /* 0x000fe40000000008 */
[----:B------:R-:W-:Y:S02]  /*93160*/  PRMT R10, R19, 0x7632, R10 ;  /* 0x00007632130a7816 */ /* 0x000fe4000000000a */
[----:B------:R-:W-:Y:S02]  /*93170*/  ISETP.GE.AND P2, PT, R29, c[0x0][0x17c], PT ;  /* 0x00005f001d007a0c */ /* 0x000fe40003f46270 */
[----:B------:R-:W3:Y:S01]  /*93180*/  LDL.LU R29, [R1+0x7ec] ;  /* 0x0007ec00011d7983 */ /* 0x000ee20000300800 */
[----:B------:R-:W-:Y:S02]  /*93190*/  PRMT R9, R58, 0x7632, R9 ;  /* 0x000076323a097816 */ /* 0x000fe40000000009 */
[----:B--2---:R-:W-:Y:S01]  /*931a0*/  ISETP.GE.AND P3, PT, R13, c[0x0][0x17c], PT ;  /* 0x00005f000d007a0c */ /* 0x004fe20003f66270 */
[----:B------:R0:W-:Y:S01]  /*931b0*/  @P1 STG.E.U16 [R6.64], R60 ;  /* 0x0000003c06001986 */ /* 0x0001e2000c101504 */
[----:B------:R-:W-:-:S02]  /*931c0*/  ISETP.LT.AND P1, PT, R46, c[0x0][0x178], !P4 ;  /* 0x00005e002e007a0c */ /* 0x000fc40006721270 */
[----:B------:R-:W-:Y:S01]  /*931d0*/  ISETP.LT.AND P4, PT, R45, c[0x0][0x178], !P4 ;  /* 0x00005e002d007a0c */ /* 0x000fe20006781270 */
[----:B------:R1:W-:Y:S01]  /*931e0*/  @P5 STG.E.U16 [R4.64], R61 ;  /* 0x0000003d04005986 */ /* 0x0003e2000c101504 */
[----:B------:R-:W-:Y:S01]  /*931f0*/  ISETP.LT.AND P5, PT, R35, c[0x0][0x178], !P3 ;  /* 0x00005e0023007a0c */ /* 0x000fe20005fa1270 */
[C---:B0-----:R-:W-:Y:S01]  /*93200*/  IMAD.WIDE R6, R0.reuse, 0x2, R48 ;  /* 0x0000000200067825 */ /* 0x041fe200078e0230 */
[----:B------:R-:W-:-:S04]  /*93210*/  IADD3 R13, R0, c[0x0][0x198], RZ ;  /* 0x00006600000d7a10 */ /* 0x000fc80007ffe0ff */
[----:B------:R0:W-:Y:S01]  /*93220*/  @P6 STG.E.U16 [R6.64], R59 ;  /* 0x0000003b06006986 */ /* 0x0001e2000c101504 */
[----:B------:R-:W-:Y:S01]  /*93230*/  ISETP.LT.AND P6, PT, R43, c[0x0][0x178], !P3 ;  /* 0x00005e002b007a0c */ /* 0x000fe20005fc1270 */
[----:B-1----:R-:W-:-:S05]  /*93240*/  IMAD.WIDE R4, R0, 0x2, R26 ;  /* 0x0000000200047825 */ /* 0x002fca00078e021a */
[----:B------:R1:W-:Y:S01]  /*93250*/  @P1 STG.E.U16 [R4.64], R31 ;  /* 0x0000001f04001986 */ /* 0x0003e2000c101504 */
[----:B0-----:R-:W-:-:S05]  /*93260*/  IMAD.WIDE R6, R0, 0x2, R24 ;  /* 0x0000000200067825 */ /* 0x001fca00078e0218 */
[----:B------:R0:W-:Y:S01]  /*93270*/  @P4 STG.E.U16 [R6.64], R47 ;  /* 0x0000002f06004986 */ /* 0x0001e2000c101504 */
[----:B-1----:R-:W-:-:S05]  /*93280*/  IMAD.WIDE R4, R13, 0x2, R56 ;  /* 0x000000020d047825 */ /* 0x002fca00078e0238 */
[----:B------:R-:W-:Y:S01]  /*93290*/  @P5 STG.E.U16 [R4.64], R8 ;  /* 0x0000000804005986 */ /* 0x000fe2000c101504 */
[----:B0-----:R-:W-:-:S05]  /*932a0*/  IMAD.WIDE R6, R13, 0x2, R54 ;  /* 0x000000020d067825 */ /* 0x001fca00078e0236 */
[----:B------:R0:W-:Y:S01]  /*932b0*/  @P6 STG.E.U16 [R6.64], R10 ;  /* 0x0000000a06006986 */ /* 0x0001e2000c101504 */
[----:B------:R-:W-:-:S03]  /*932c0*/  ISETP.LT.AND P6, PT, R40, c[0x0][0x178], !P3 ;  /* 0x00005e0028007a0c */ /* 0x000fc60005fc1270 */
[----:B------:R-:W2:Y:S01]  /*932d0*/  LDL.LU R40, [R1+0x32d4] ;  /* 0x0032d40001287983 */ /* 0x000ea20000300800 */
[----:B------:R-:W-:-:S03]  /*932e0*/  PRMT R11, R60, 0x7632, R11 ;  /* 0x000076323c0b7816 */ /* 0x000fc6000000000b */
[----:B------:R-:W4:Y:S04]  /*932f0*/  LDL.LU R44, [R1+0x17c] ;  /* 0x00017c00012c7983 */ /* 0x000f280000300800 */
[----:B------:R-:W2:Y:S01]  /*93300*/  LDL.LU R23, [R1+0x16c] ;  /* 0x00016c0001177983 */ /* 0x000ea20000300800 */
[----:B0-----:R-:W-:-:S03]  /*93310*/  PRMT R10, R47, 0x7632, R10 ;  /* 0x000076322f0a7816 */ /* 0x001fc6000000000a */
[----:B------:R-:W2:Y:S04]  /*93320*/  LDL.LU R19, [R1+0x15c] ;  /* 0x00015c0001137983 */ /* 0x000ea80000300800 */
[----:B------:R-:W2:Y:S04]  /*93330*/  LDL.LU R58, [R1+0x13c] ;  /* 0x00013c00013a7983 */ /* 0x000ea80000300800 */
[----:B------:R-:W2:Y:S04]  /*93340*/  LDL.LU R60, [R1+0x11c] ;  /* 0x00011c00013c7983 */ /* 0x000ea80000300800 */
[----:B------:R-:W2:Y:S01]  /*93350*/  LDL.LU R47, [R1+0x18dc] ;  /* 0x0018dc00012f7983 */ /* 0x000ea20000300800 */
[----:B------:R-:W-:-:S02]  /*93360*/  PRMT R12, R61, 0x7632, R12 ;  /* 0x000076323d0c7816 */ /* 0x000fc4000000000c */
[----:B------:R-:W-:Y:S01]  /*93370*/  PRMT R0, R59, 0x7632, R0 ;  /* 0x000076323b007816 */ /* 0x000fe20000000000 */
[----:B------:R-:W2:Y:S04]  /*93380*/  LDL.LU R61, [R1+0x12c] ;  /* 0x00012c00013d7983 */ /* 0x000ea80000300800 */
[----:B------:R-:W2:Y:S01]  /*93390*/  LDL.LU R59, [R1+0x10c] ;  /* 0x00010c00013b7983 */ /* 0x000ea20000300800 */
[----:B------:R-:W-:Y:S02]  /*933a0*/  ISETP.LT.AND P1, PT, R42, c[0x0][0x178], !P3 ;  /* 0x00005e002a007a0c */ /* 0x000fe40005f21270 */
[----:B------:R-:W-:Y:S01]  /*933b0*/  ISETP.LT.AND P4, PT, R39, c[0x0][0x178], !P3 ;  /* 0x00005e0027007a0c */ /* 0x000fe20005f81270 */
[----:B------:R-:W-:Y:S01]  /*933c0*/  IMAD.WIDE R4, R13, 0x2, R2 ;  /* 0x000000020d047825 */ /* 0x000fe200078e0202 */
[----:B------:R-:W-:-:S03]  /*933d0*/  ISETP.LT.AND P5, PT, R41, c[0x0][0x178], !P3 ;  /* 0x00005e0029007a0c */ /* 0x000fc60005fa1270 */
[----:B------:R-:W-:-:S06]  /*933e0*/  IMAD.WIDE R6, R13, 0x2, R52 ;  /* 0x000000020d067825 */ /* 0x000fcc00078e0234 */
[----:B------:R0:W-:Y:S01]  /*933f0*/  @P1 STG.E.U16 [R4.64], R9 ;  /* 0x0000000904001986 */ /* 0x0001e2000c101504 */
[----:B------:R-:W-:Y:S02]  /*93400*/  ISETP.LT.AND P1, PT, R46, c[0x0][0x178], !P3 ;  /* 0x00005e002e007a0c */ /* 0x000fe40005f21270 */
[----:B------:R-:W-:Y:S01]  /*93410*/  ISETP.LT.AND P3, PT, R45, c[0x0][0x178], !P3 ;  /* 0x00005e002d007a0c */ /* 0x000fe20005f61270 */
[----:B------:R1:W-:Y:S01]  /*93420*/  @P4 STG.E.U16 [R6.64], R11 ;  /* 0x0000000b06004986 */ /* 0x0003e2000c101504 */
[----:B------:R-:W-:Y:S01]  /*93430*/  ISETP.LT.AND P4, PT, R35, c[0x0][0x178], !P2 ;  /* 0x00005e0023007a0c */ /* 0x000fe20005781270 */
[----:B0-----:R-:W-:-:S04]  /*93440*/  IMAD.WIDE R4, R13, 0x2, R50 ;  /* 0x000000020d047825 */ /* 0x001fc800078e0232 */
[----:B------:R-:W-:Y:S01]  /*93450*/  IMAD.WIDE R8, R13, 0x2, R48 ;  /* 0x000000020d087825 */ /* 0x000fe200078e0230 */
[----:B------:R0:W-:Y:S01]  /*93460*/  @P5 STG.E.U16 [R4.64], R12 ;  /* 0x0000000c04005986 */ /* 0x0001e2000c101504 */
[----:B------:R-:W-:Y:S02]  /*93470*/  PRMT R14, R31, 0x7632, R14 ;  /* 0x000076321f0e7816 */ /* 0x000fe4000000000e */
[----:B------:R-:W-:Y:S01]  /*93480*/  ISETP.LT.AND P5, PT, R43, c[0x0][0x178], !P2 ;  /* 0x00005e002b007a0c */ /* 0x000fe200057a1270 */
[----:B------:R3:W-:Y:S01]  /*93490*/  @P6 STG.E.U16 [R8.64], R0 ;  /* 0x0000000008006986 */ /* 0x0007e2000c101504 */
[C---:B-1----:R-:W-:Y:S01]  /*934a0*/  IADD3 R6, R13.reuse, c[0x0][0x198], RZ ;  /* 0x000066000d067a10 */ /* 0x042fe20007ffe0ff */
[----:B0-----:R-:W-:-:S04]  /*934b0*/  IMAD.WIDE R4, R13, 0x2, R26 ;  /* 0x000000020d047825 */ /* 0x001fc800078e021a */
[----:B---3--:R-:W-:Y:S01]  /*934c0*/  IMAD.WIDE R8, R13, 0x2, R24 ;  /* 0x000000020d087825 */ /* 0x008fe200078e0218 */
[----:B------:R0:W-:Y:S01]  /*934d0*/  @P1 STG.E.U16 [R4.64], R14 ;  /* 0x0000000e04001986 */ /* 0x0001e2000c101504 */
[----:B------:R-:W-:-:S03]  /*934e0*/  ISETP.LT.AND P6, PT, R42, c[0x0][0x178], !P2 ;  /* 0x00005e002a007a0c */ /* 0x000fc600057c1270 */
[----:B------:R1:W-:Y:S01]  /*934f0*/  @P3 STG.E.U16 [R8.64], R10 ;  /* 0x0000000a08003986 */ /* 0x0003e2000c101504 */
[----:B------:R-:W-:Y:S01]  /*93500*/  ISETP.LT.AND P3, PT, R41, c[0x0][0x178], !P2 ;  /* 0x00005e0029007a0c */ /* 0x000fe20005761270 */
[----:B0-----:R-:W-:-:S04]  /*93510*/  IMAD.WIDE R4, R6, 0x2, R56 ;  /* 0x0000000206047825 */ /* 0x001fc800078e0238 */
[C---:B-1----:R-:W-:Y:S01]  /*93520*/  IMAD.WIDE R8, R6.reuse, 0x2, R54 ;  /* 0x0000000206087825 */ /* 0x042fe200078e0236 */
[----:B------:R0:W-:Y:S01]  /*93530*/  @P4 STG.E.U16 [R4.64], R29 ;  /* 0x0000001d04004986 */ /* 0x0001e2000c101504 */
[----:B------:R-:W-:Y:S02]  /*93540*/  ISETP.LT.AND P4, PT, R39, c[0x0][0x178], !P2 ;  /* 0x00005e0027007a0c */ /* 0x000fe40005781270 */
[----:B------:R-:W-:-:S04]  /*93550*/  IMAD.WIDE R10, R6, 0x2, R50 ;  /* 0x00000002060a7825 */ /* 0x000fc800078e0232 */
[----:B0-----:R-:W-:Y:S01]  /*93560*/  IMAD.WIDE R4, R6, 0x2, R2 ;  /* 0x0000000206047825 */ /* 0x001fe200078e0202 */
[----:B------:R-:W-:Y:S02]  /*93570*/  ISETP.GE.AND P1, PT, R30, c[0x0][0x17c], PT ;  /* 0x00005f001e007a0c */ /* 0x000fe40003f26270 */
[----:B------:R-:W-:Y:S02]  /*93580*/  PRMT R7, R29, 0x7632, R7 ;  /* 0x000076321d077816 */ /* 0x000fe40000000007 */
[----:B------:R-:W3:Y:S04]  /*93590*/  LDL.LU R29, [R1+0x80c] ;  /* 0x00080c00011d7983 */ /* 0x000ee80000300800 */
[----:B------:R-:W3:Y:S04]  /*935a0*/  LDL.LU R31, [R1+0x31b8] ;  /* 0x0031b800011f7983 */ /* 0x000ee80000300800 */
[----:B------:R-:W3:Y:S04]  /*935b0*/  LDL.LU R30, [R1+0x31bc] ;  /* 0x0031bc00011e7983 */ /* 0x000ee80000300800 */
[----:B----4-:R0:W-:Y:S04]  /*935c0*/  @P5 STG.E.U16 [R8.64], R44 ;  /* 0x0000002c08005986 */ /* 0x0101e8000c101504 */
[----:B--2---:R1:W-:Y:S01]  /*935d0*/  @P6 STG.E.U16 [R4.64], R23 ;  /* 0x0000001704006986 */ /* 0x0043e2000c101504 */
[----:B------:R-:W-:Y:S01]  /*935e0*/  ISETP.LT.AND P6, PT, R45, c[0x0][0x178], !P2 ;  /* 0x00005e002d007a0c */ /* 0x000fe200057c1270 */
[----:B0-----:R-:W-:Y:S01]  /*935f0*/  IMAD.WIDE R8, R6, 0x2, R48 ;  /* 0x0000000206087825 */ /* 0x001fe200078e0230 */
[----:B------:R-:W-:-:S03]  /*93600*/  ISETP.LT.AND P5, PT, R47, c[0x0][0x178], !P2 ;  /* 0x00005e002f007a0c */ /* 0x000fc600057a1270 */
[----:B-1----:R-:W-:Y:S01]  /*93610*/  IMAD.WIDE R4, R6, 0x2, R52 ;  /* 0x0000000206047825 */ /* 0x002fe200078e0234 */
[----:B------:R-:W-:-:S04]  /*93620*/  ISETP.LT.AND P2, PT, R46, c[0x0][0x178], !P2 ;  /* 0x00005e002e007a0c */ /* 0x000fc80005741270 */
[----:B------:R-:W-:Y:S01]  /*93630*/  @P4 STG.E.U16 [R4.64], R19 ;  /* 0x0000001304004986 */ /* 0x000fe2000c101504 */
[----:B------:R-:W-:-:S03]  /*93640*/  ISETP.LT.AND P4, PT, R43, c[0x0][0x178], !P1 ;  /* 0x00005e002b007a0c */ /* 0x000fc60004f81270 */
[----:B------:R0:W-:Y:S01]  /*93650*/  @P3 STG.E.U16 [R10.64], R58 ;  /* 0x0000003a0a003986 */ /* 0x0001e2000c101504 */
[----:B------:R-:W-:-:S03]  /*93660*/  ISETP.LT.AND P3, PT, R42, c[0x0][0x178], !P1 ;  /* 0x00005e002a007a0c */ /* 0x000fc60004f61270 */
[----:B------:R1:W-:Y:S01]  /*93670*/  @P5 STG.E.U16 [R8.64], R60 ;  /* 0x0000003c08005986 */ /* 0x0003e2000c101504 */
[----:B------:R-:W-:Y:S01]  /*93680*/  ISETP.LT.AND P5, PT, R35, c[0x0][0x178], !P1 ;  /* 0x00005e0023007a0c */ /* 0x000fe20004fa1270 */
[----:B0-----:R-:W-:-:S04]  /*93690*/  IMAD.WIDE R10, R6, 0x2, R24 ;  /* 0x00000002060a7825 */ /* 0x001fc800078e0218 */
[C---:B-1----:R-:W-:Y:S01]  /*936a0*/  IMAD.WIDE R8, R6.reuse, 0x2, R26 ;  /* 0x0000000206087825 */ /* 0x042fe200078e021a */
[----:B------:R-:W-:Y:S02]  /*936b0*/  IADD3 R6, R6, c[0x0][0x198], RZ ;  /* 0x0000660006067a10 */ /* 0x000fe40007ffe0ff */
[----:B------:R-:W-:Y:S02]  /*936c0*/  PRMT R14, R44, 0x7632, R14 ;  /* 0x000076322c0e7816 */ /* 0x000fe4000000000e */
[----:B------:R0:W-:Y:S01]  /*936d0*/  @P2 STG.E.U16 [R8.64], R61 ;  /* 0x0000003d08002986 */ /* 0x0001e2000c101504 */
[----:B------:R-:W-:Y:S01]  /*936e0*/  PRMT R15, R23, 0x7632, R15 ;  /* 0x00007632170f7816 */ /* 0x000fe2000000000f */
[----:B------:R-:W-:Y:S02]  /*936f0*/  IMAD.WIDE R12, R6, 0x2, R2 ;  /* 0x00000002060c7825 */ /* 0x000fe400078e0202 */
[----:B------:R1:W-:Y:S01]  /*93700*/  @P6 STG.E.U16 [R10.64], R59 ;  /* 0x0000003b0a006986 */ /* 0x0003e2000c101504 */
[----:B------:R-:W-:-:S02]  /*93710*/  ISETP.LT.AND P2, PT, R39, c[0x0][0x178], !P1 ;  /* 0x00005e0027007a0c */ /* 0x000fc40004f41270 */
[----:B------:R-:W-:Y:S01]  /*93720*/  PRMT R0, R19, 0x7632, R0 ;  /* 0x0000763213007816 */ /* 0x000fe20000000000 */
[----:B------:R-:W2:Y:S01]  /*93730*/  LDL.LU R44, [R1+0x7fc] ;  /* 0x0007fc00012c7983 */ /* 0x000ea20000300800 */
[----:B0-----:R-:W-:-:S04]  /*93740*/  IMAD.WIDE R8, R6, 0x2, R56 ;  /* 0x0000000206087825 */ /* 0x001fc800078e0238 */
[----:B-1----:R-:W-:Y:S01]  /*93750*/  IMAD.WIDE R10, R6, 0x2, R54 ;  /* 0x00000002060a7825 */ /* 0x002fe200078e0236 */
[----:B------:R0:W-:Y:S01]  /*93760*/  @P5 STG.E.U16 [R8.64], R7 ;  /* 0x0000000708005986 */ /* 0x0001e2000c101504 */
[----:B------:R-:W-:-:S03]  /*93770*/  ISETP.LT.AND P6, PT, R41, c[0x0][0x178], !P1 ;  /* 0x00005e0029007a0c */ /* 0x000fc60004fc1270 */
[----:B------:R1:W-:Y:S04]  /*93780*/  @P4 STG.E.U16 [R10.64], R14 ;  /* 0x0000000e0a004986 */ /* 0x0003e8000c101504 */
[----:B------:R-:W-:Y:S01]  /*93790*/  @P3 STG.E.U16 [R12.64], R15 ;  /* 0x0000000f0c003986 */ /* 0x000fe2000c101504 */
[----:B------:R-:W-:Y:S01]  /*937a0*/  ISETP.LT.AND P3, PT, R47, c[0x0][0x178], !P1 ;  /* 0x00005e002f007a0c */ /* 0x000fe20004f61270 */
[----:B0-----:R-:W-:Y:S01]  /*937b0*/  IMAD.WIDE R8, R6, 0x2, R52 ;  /* 0x0000000206087825 */ /* 0x001fe200078e0234 */
[----:B------:R-:W-:Y:S01]  /*937c0*/  PRMT R4, R58, 0x7632, R4 ;  /* 0x000076323a047816 */ /* 0x000fe20000000004 */
[----:B------:R-:W4:Y:S01]  /*937d0*/  LDL.LU R23, [R1+0x1dc] ;  /* 0x0001dc0001177983 */ /* 0x000f220000300800 */
[----:B------:R-:W-:Y:S01]  /*937e0*/  PRMT R5, R60, 0x7632, R5 ;  /* 0x000076323c057816 */ /* 0x000fe20000000005 */
[----:B-1----:R-:W-:-:S02]  /*937f0*/  IMAD.WIDE R10, R6, 0x2, R50 ;  /* 0x00000002060a7825 */ /* 0x002fc400078e0232 */
[----:B------:R0:W-:Y:S01]  /*93800*/  @P2 STG.E.U16 [R8.64], R0 ;  /* 0x0000000008002986 */ /* 0x0001e2000c101504 */
[----:B------:R-:W-:-:S03]  /*93810*/  PRMT R17, R61, 0x7632, R17 ;  /* 0x000076323d117816 */ /* 0x000fc60000000011 */
[----:B------:R-:W4:Y:S01]  /*93820*/  LDL.LU R19, [R1+0x1cc] ;  /* 0x0001cc0001137983 */ /* 0x000f220000300800 */
[----:B------:R-:W-:-:S03]  /*93830*/  PRMT R16, R59, 0x7632, R16 ;  /* 0x000076323b107816 */ /* 0x000fc60000000010 */
[----:B------:R-:W4:Y:S01]  /*93840*/  LDL.LU R58, [R1+0x1ac] ;  /* 0x0001ac00013a7983 */ /* 0x000f220000300800 */
[----:B0-----:R-:W-:-:S03]  /*93850*/  IMAD.WIDE R8, R6, 0x2, R48 ;  /* 0x0000000206087825 */ /* 0x001fc600078e0230 */
[----:B------:R-:W4:Y:S04]  /*93860*/  LDL.LU R60, [R1+0x19c] ;  /* 0x00019c00013c7983 */ /* 0x000f280000300800 */
[----:B------:R-:W4:Y:S04]  /*93870*/  LDL.LU R61, [R1+0x18c] ;  /* 0x00018c00013d7983 */ /* 0x000f280000300800 */
[----:B------:R-:W-:Y:S04]  /*93880*/  @P6 STG.E.U16 [R10.64], R4 ;  /* 0x000000040a006986 */ /* 0x000fe8000c101504 */
[----:B------:R-:W4:Y:S04]  /*93890*/  LDL.LU R59, [R1+0x14c] ;  /* 0x00014c00013b7983 */ /* 0x000f280000300800 */
[----:B------:R0:W-:Y:S04]  /*938a0*/  @P3 STG.E.U16 [R8.64], R5 ;  /* 0x0000000508003986 */ /* 0x0001e8000c101504 */
[----:B0-----:R-:W4:Y:S01]  /*938b0*/  LDL.LU R9, [R1+0x31b4] ;  /* 0x0031b40001097983 */ /* 0x001f220000300800 */
[----:B------:R-:W-:-:S02]  /*938c0*/  ISETP.LT.AND P4, PT, R46, c[0x0][0x178], !P1 ;  /* 0x00005e002e007a0c */ /* 0x000fc40004f81270 */
[----:B------:R-:W-:Y:S01]  /*938d0*/  ISETP.LT.AND P1, PT, R45, c[0x0][0x178], !P1 ;  /* 0x00005e002d007a0c */ /* 0x000fe20004f21270 */
[C---:B------:R-:W-:Y:S01]  /*938e0*/  IMAD.WIDE R10, R6.reuse, 0x2, R26 ;  /* 0x00000002060a7825 */ /* 0x040fe200078e021a */
[----:B------:R-:W-:Y:S02]  /*938f0*/  ISETP.LT.AND P5, PT, R35, c[0x0][0x178], !P0 ;  /* 0x00005e0023007a0c */ /* 0x000fe400047a1270 */
[----:B------:R-:W-:Y:S02]  /*93900*/  ISETP.LT.AND P2, PT, R43, c[0x0][0x178], !P0 ;  /* 0x00005e002b007a0c */ /* 0x000fe40004741270 */
[----:B------:R-:W-:Y:S02]  /*93910*/  IADD3 R0, R6, c[0x0][0x198], RZ ;  /* 0x0000660006007a10 */ /* 0x000fe40007ffe0ff */
[----:B------:R-:W-:Y:S01]  /*93920*/  ISETP.LT.AND P3, PT, R42, c[0x0][0x178], !P0 ;  /* 0x00005e002a007a0c */ /* 0x000fe20004761270 */
[----:B------:R-:W-:Y:S02]  /*93930*/  IMAD.WIDE R6, R6, 0x2, R24 ;  /* 0x0000000206067825 */ /* 0x000fe400078e0218 */
[----:B------:R0:W-:Y:S01]  /*93940*/  @P4 STG.E.U16 [R10.64], R17 ;  /* 0x000000110a004986 */ /* 0x0001e2000c101504 */
[----:B------:R-:W-:Y:S01]  /*93950*/  ISETP.LT.AND P4, PT, R39, c[0x0][0x178], !P0 ;  /* 0x00005e0027007a0c */ /* 0x000fe20004781270 */
[----:B------:R-:W-:-:S04]  /*93960*/  IMAD.WIDE R12, R0, 0x2, R56 ;  /* 0x00000002000c7825 */ /* 0x000fc800078e0238 */
[----:B------:R-:W-:Y:S01]  /*93970*/  IMAD.WIDE R4, R0, 0x2, R54 ;  /* 0x0000000200047825 */ /* 0x000fe200078e0236 */
[----:B------:R1:W-:Y:S01]  /*93980*/  @P1 STG.E.U16 [R6.64], R16 ;  /* 0x0000001006001986 */ /* 0x0003e2000c101504 */
[----:B------:R-:W-:-:S03]  /*93990*/  ISETP.LT.AND P6, PT, R47, c[0x0][0x178], !P0 ;  /* 0x00005e002f007a0c */ /* 0x000fc600047c1270 */
[----:B---3--:R3:W-:Y:S01]  /*939a0*/  @P5 STG.E.U16 [R12.64], R29 ;  /* 0x0000001d0c005986 */ /* 0x0087e2000c101504 */
[----:B------:R-:W-:Y:S02]  /*939b0*/  ISETP.LT.AND P5, PT, R41, c[0x0][0x178], !P0 ;  /* 0x00005e0029007a0c */ /* 0x000fe400047a1270 */
[----:B0-----:R-:W-:Y:S01]  /*939c0*/  PRMT R10, R29, 0x7632, R10 ;  /* 0x000076321d0a7816 */ /* 0x001fe2000000000a */
[C---:B-1----:R-:W-:Y:S01]  /*939d0*/  IMAD.WIDE R6, R0.reuse, 0x2, R2 ;  /* 0x0000000200067825 */ /* 0x042fe200078e0202 */
[----:B---3--:R-:W3:Y:S01]  /*939e0*/  LDL.LU R29, [R1+0x84c] ;  /* 0x00084c00011d7983 */ /* 0x008ee20000300800 */
[----:B------:R-:W-:-:S03]  /*939f0*/  IADD3 R11, R0, c[0x0][0x198], RZ ;  /* 0x00006600000b7a10 */ /* 0x000fc60007ffe0ff */
[----:B--2---:R0:W-:Y:S01]  /*93a00*/  @P2 STG.E.U16 [R4.64], R44 ;  /* 0x0000002c04002986 */ /* 0x0041e2000c101504 */
[----:B------:R-:W-:Y:S01]  /*93a10*/  PRMT R14, R44, 0x7632, R14 ;  /* 0x000076322c0e7816 */ /* 0x000fe2000000000e */
[----:B0-----:R-:W-:Y:S02]  /*93a20*/  IMAD.WIDE R4, R0, 0x2, R52 ;  /* 0x0000000200047825 */ /* 0x001fe400078e0234 */
[----:B----4-:R0:W-:Y:S01]  /*93a30*/  @P3 STG.E.U16 [R6.64], R23 ;  /* 0x0000001706003986 */ /* 0x0101e2000c101504 */
[----:B------:R-:W-:Y:S02]  /*93a40*/  ISETP.LT.AND P3, PT, R46, c[0x0][0x178], !P0 ;  /* 0x00005e002e007a0c */ /* 0x000fe40004761270 */
[----:B------:R-:W-:Y:S01]  /*93a50*/  PRMT R12, R23, 0x7632, R12 ;  /* 0x00007632170c7816 */ /* 0x000fe2000000000c */
[----:B------:R1:W-:Y:S01]  /*93a60*/  @P4 STG.E.U16 [R4.64], R19 ;  /* 0x0000001304004986 */ /* 0x0003e2000c101504 */
[----:B------:R-:W-:-:S03]  /*93a70*/  ISETP.GE.AND P4, PT, R30, c[0x0][0x17c], PT ;  /* 0x00005f001e007a0c */ /* 0x000fc60003f86270 */
[----:B------:R-:W2:Y:S01]  /*93a80*/  LDL.LU R30, [R1+0x31c0] ;  /* 0x0031c000011e7983 */ /* 0x000ea20000300800 */
[----:B0-----:R-:W-:-:S03]  /*93a90*/  IMAD.WIDE R6, R0, 0x2, R50 ;  /* 0x0000000200067825 */ /* 0x001fc600078e0232 */
[----:B------:R-:W4:Y:S04]  /*93aa0*/  LDL.LU R44, [R1+0x83c] ;  /* 0x00083c00012c7983 */ /* 0x000f280000300800 */
[----:B------:R-:W2:Y:S01]  /*93ab0*/  LDL.LU R23, [R1+0x82c] ;  /* 0x00082c0001177983 */ /* 0x000ea20000300800 */
[----:B-1----:R-:W-:Y:S01]  /*93ac0*/  IMAD.WIDE R4, R0, 0x2, R26 ;  /* 0x0000000200047825 */ /* 0x002fe200078e021a */
[----:B------:R-:W-:Y:S02]  /*93ad0*/  ISETP.LT.AND P0, PT, R45, c[0x0][0x178], !P0 ;  /* 0x00005e002d007a0c */ /* 0x000fe40004701270 */
[----:B------:R0:W-:Y:S01]  /*93ae0*/  @P5 STG.E.U16 [R6.64], R58 ;  /* 0x0000003a06005986 */ /* 0x0001e2000c101504 */
[----:B------:R-:W-:Y:S02]  /*93af0*/  ISETP.LT.AND P5, PT, R43, c[0x0][0x178], !P4 ;  /* 0x00005e002b007a0c */ /* 0x000fe400067a1270 */
[----:B------:R-:W-:-:S02]  /*93b00*/  PRMT R13, R58, 0x7632, R13 ;  /* 0x000076323a0d7816 */ /* 0x000fc4000000000d */
[----:B------:R-:W-:Y:S02]  /*93b10*/  PRMT R15, R60, 0x7632, R15 ;  /* 0x000076323c0f7816 */ /* 0x000fe4000000000f */
[----:B------:R-:W-:Y:S01]  /*93b20*/  ISETP.GE.AND P1, PT, R9, c[0x0][0x17c], PT ;  /* 0x00005f0009007a0c */ /* 0x000fe20003f26270 */
[----:B------:R-:W-:-:S05]  /*93b30*/  IMAD.WIDE R8, R0, 0x2, R48 ;  /* 0x0000000200087825 */ /* 0x000fca00078e0230 */
[----:B------:R-:W-:Y:S01]  /*93b40*/  @P6 STG.E.U16 [R8.64], R60 ;  /* 0x0000003c08006986 */ /* 0x000fe2000c101504 */
[----:B------:R-:W-:-:S03]  /*93b50*/  ISETP.LT.AND P6, PT, R35, c[0x0][0x178], !P4 ;  /* 0x00005e0023007a0c */ /* 0x000fc600067c1270 */
[----:B------:R1:W-:Y:S01]  /*93b60*/  @P3 STG.E.U16 [R4.64], R61 ;  /* 0x0000003d04003986 */ /* 0x0003e2000c101504 */
[----:B0-----:R-:W-:-:S04]  /*93b70*/  IMAD.WIDE R6, R11, 0x2, R56 ;  /* 0x000000020b067825 */ /* 0x001fc800078e0238 */
[----:B-1----:R-:W-:Y:S01]  /*93b80*/  IMAD.WIDE R4, R0, 0x2, R24 ;  /* 0x0000000200047825 */ /* 0x002fe200078e0218 */
[----:B------:R-:W-:Y:S02]  /*93b90*/  PRMT R0, R19, 0x7632, R0 ;  /* 0x0000763213007816 */ /* 0x000fe40000000000 */
[----:B------:R-:W2:Y:S04]  /*93ba0*/  LDL.LU R19, [R1+0x81c] ;  /* 0x00081c0001137983 */ /* 0x000ea80000300800 */
[----:B------:R-:W2:Y:S04]  /*93bb0*/  LDL.LU R58, [R1+0x21c] ;  /* 0x00021c00013a7983 */ /* 0x000ea80000300800 */
[----:B------:R-:W2:Y:S01]  /*93bc0*/  LDL.LU R60, [R1+0x20c] ;  /* 0x00020c00013c7983 */ /* 0x000ea20000300800 */
[----:B------:R-:W-:-:S03]  /*93bd0*/  IMAD.WIDE R8, R11, 0x2, R54 ;  /* 0x000000020b087825 */ /* 0x000fc600078e0236 */
[----:B------:R-:W-:Y:S04]  /*93be0*/  @P0 STG.E.U16 [R4.64], R59 ;  /* 0x0000003b04000986 */ /* 0x000fe8000c101504 */
[----:B------:R0:W-:Y:S04]  /*93bf0*/  @P6 STG.E.U16 [R6.64], R10 ;  /* 0x0000000a06006986 */ /* 0x0001e8000c101504 */
[----:B------:R1:W-:Y:S01]  /*93c00*/  @P5 STG.E.U16 [R8.64], R14 ;  /* 0x0000000e08005986 */ /* 0x0003e2000c101504 */
[----:B0-----:R-:W-:-:S03]  /*93c10*/  PRMT R10, R61, 0x7632, R10 ;  /* 0x000076323d0a7816 */ /* 0x001fc6000000000a */
[----:B------:R-:W2:Y:S01]  /*93c20*/  LDL.LU R61, [R1+0x1fc] ;  /* 0x0001fc00013d7983 */ /* 0x000ea20000300800 */
[----:B-1----:R-:W-:-:S03]  /*93c30*/  PRMT R14, R59, 0x7632, R14 ;  /* 0x000076323b0e7816 */ /* 0x002fc6000000000e */
[----:B------:R-:W2:Y:S01]  /*93c40*/  LDL.LU R59, [R1+0x1ec] ;  /* 0x0001ec00013b7983 */ /* 0x000ea20000300800 */
[----:B------:R-:W-:Y:S02]  /*93c50*/  ISETP.LT.AND P3, PT, R42, c[0x0][0x178], !P4 ;  /* 0x00005e002a007a0c */ /* 0x000fe40006761270 */
[----:B------:R-:W-:Y:S01]  /*93c60*/  ISETP.LT.AND P0, PT, R39, c[0x0][0x178], !P4 ;  /* 0x00005e0027007a0c */ /* 0x000fe20006701270 */
[----:B------:R-:W-:Y:S01]  /*93c70*/  IMAD.WIDE R4, R11, 0x2, R2 ;  /* 0x000000020b047825 */ /* 0x000fe200078e0202 */
[----:B------:R-:W-:Y:S02]  /*93c80*/  ISETP.LT.AND P5, PT, R41, c[0x0][0x178], !P4 ;  /* 0x00005e0029007a0c */ /* 0x000fe400067a1270 */
[----:B------:R-:W-:Y:S02]  /*93c90*/  ISETP.LT.AND P6, PT, R47, c[0x0][0x178], !P4 ;  /* 0x00005e002f007a0c */ /* 0x000fe400067c1270 */
[----:B------:R-:W-:-:S05]  /*93ca0*/  ISETP.GE.AND P2, PT, R31, c[0x0][0x17c], PT ;  /* 0x00005f001f007a0c */ /* 0x000fca0003f46270 */
[----:B------:R0:W-:Y:S01]  /*93cb0*/  @P3 STG.E.U16 [R4.64], R12 ;  /* 0x0000000c04003986 */ /* 0x0001e2000c101504 */
[----:B------:R-:W-:Y:S01]  /*93cc0*/  ISETP.LT.AND P3, PT, R46, c[0x0][0x178], !P4 ;  /* 0x00005e002e007a0c */ /* 0x000fe20006761270 */
[----:B------:R-:W-:Y:S01]  /*93cd0*/  IMAD.WIDE R6, R11, 0x2, R50 ;  /* 0x000000020b067825 */ /* 0x000fe200078e0232 */
[----:B------:R-:W-:-:S03]  /*93ce0*/  ISETP.LT.AND P4, PT, R45, c[0x0][0x178], !P4 ;  /* 0x00005e002d007a0c */ /* 0x000fc60006781270 */
[----:B------:R-:W-:-:S04]  /*93cf0*/  IMAD.WIDE R8, R11, 0x2, R48 ;  /* 0x000000020b087825 */ /* 0x000fc800078e0230 */
[----:B0-----:R-:W-:-:S05]  /*93d00*/  IMAD.WIDE R4, R11, 0x2, R52 ;  /* 0x000000020b047825 */ /* 0x001fca00078e0234 */
[----:B------:R0:W-:Y:S01]  /*93d10*/  @P0 STG.E.U16 [R4.64], R0 ;  /* 0x0000000004000986 */ /* 0x0001e2000c101504 */
[----:B------:R-:W-:-:S03]  /*93d20*/  ISETP.LT.AND P0, PT, R35, c[0x0][0x178], !P2 ;  /* 0x00005e0023007a0c */ /* 0x000fc60005701270 */
[----:B------:R1:W-:Y:S01]  /*93d30*/  @P5 STG.E.U16 [R6.64], R13 ;  /* 0x0000000d06005986 */ /* 0x0003e2000c101504 */
[----:B------:R-:W-:-:S03]  /*93d40*/  ISETP.LT.AND P5, PT, R42, c[0x0][0x178], !P2 ;  /* 0x00005e002a007a0c */ /* 0x000fc600057a1270 */
[----:B------:R3:W-:Y:S01]  /*93d50*/  @P6 STG.E.U16 [R8.64], R15 ;  /* 0x0000000f08006986 */ /* 0x0007e2000c101504 */
[----:B------:R-:W-:Y:S02]  /*93d60*/  ISETP.LT.AND P6, PT, R43, c[0x0][0x178], !P2 ;  /* 0x00005e002b007a0c */ /* 0x000fe400057c1270 */
[C---:B0-----:R-:W-:Y:S01]  /*93d70*/  IADD3 R4, R11.reuse, c[0x0][0x198], RZ ;  /* 0x000066000b047a10 */ /* 0x041fe20007ffe0ff */
[----:B-1----:R-:W-:-:S04]  /*93d80*/  IMAD.WIDE R6, R11, 0x2, R26 ;  /* 0x000000020b067825 */ /* 0x002fc800078e021a */
[----:B------:R-:W-:Y:S01]  /*93d90*/  IMAD.WIDE R12, R11, 0x2, R24 ;  /* 0x000000020b0c7825 */ /* 0x000fe200078e0218 */
[----:B------:R0:W-:Y:S03]  /*93da0*/  @P3 STG.E.U16 [R6.64], R10 ;  /* 0x0000000a06003986 */ /* 0x0001e6000c101504 */
[C---:B---3--:R-:W-:Y:S01]  /*93db0*/  IMAD.WIDE R8, R4.reuse, 0x2, R56 ;  /* 0x0000000204087825 */ /* 0x048fe200078e0238 */
[----:B------:R-:W-:Y:S04]  /*93dc0*/  @P4 STG.E.U16 [R12.64], R14 ;  /* 0x0000000e0c004986 */ /* 0x000fe8000c101504 */
[----:B------:R1:W-:Y:S01]  /*93dd0*/  @P0 STG.E.U16 [R8.64], R29 ;  /* 0x0000001d08000986 */ /* 0x0003e2000c101504 */
[----:B------:R-:W-:Y:S01]  /*93de0*/  ISETP.LT.AND P0, PT, R39, c[0x0][0x178], !P2 ;  /* 0x00005e0027007a0c */ /* 0x000fe20005701270 */
[----:B0-----:R-:W-:Y:S01]  /*93df0*/  IMAD.WIDE R6, R4, 0x2, R2 ;  /* 0x0000000204067825 */ /* 0x001fe200078e0202 */
[----:B------:R-:W-:-:S03]  /*93e00*/  ISETP.LT.AND P4, PT, R41, c[0x0][0x178], !P2 ;  /* 0x00005e0029007a0c */ /* 0x000fc60005781270 */
[----:B-1----:R-:W-:Y:S01]  /*93e10*/  IMAD.WIDE R8, R4, 0x2, R54 ;  /* 0x0000000204087825 */ /* 0x002fe200078e0236 */
[----:B------:R-:W-:-:S03]  /*93e20*/  PRMT R16, R29, 0x7632, R16 ;  /* 0x000076321d107816 */ /* 0x000fc60000000010 */
[----:B------:R-:W-:-:S04]  /*93e30*/  IMAD.WIDE R10, R4, 0x2, R52 ;  /* 0x00000002040a7825 */ /* 0x000fc800078e0234 */
[----:B------:R-:W-:Y:S01]  /*93e40*/  IMAD.WIDE R12, R4, 0x2, R48 ;  /* 0x00000002040c7825 */ /* 0x000fe200078e0230 */
[----:B----4-:R0:W-:Y:S04]  /*93e50*/  @P6 STG.E.U16 [R8.64], R44 ;  /* 0x0000002c08006986 */ /* 0x0101e8000c101504 */
[----:B--2---:R1:W-:Y:S01]  /*93e60*/  @P5 STG.E.U16 [R6.64], R23 ;  /* 0x0000001706005986 */ /* 0x0043e2000c101504 */
[----:B------:R-:W-:Y:S02]  /*93e70*/  ISETP.LT.AND P5, PT, R47, c[0x0][0x178], !P2 ;  /* 0x00005e002f007a0c */ /* 0x000fe400057a1270 */
[----:B------:R-:W-:Y:S02]  /*93e80*/  PRMT R17, R44, 0x7632, R17 ;  /* 0x000076322c117816 */ /* 0x000fe40000000011 */
[----:B------:R-:W-:-:S02]  /*93e90*/  ISETP.LT.AND P6, PT, R45, c[0x0][0x178], !P2 ;  /* 0x00005e002d007a0c */ /* 0x000fc400057c1270 */
[----:B------:R-:W-:Y:S01]  /*93ea0*/  PRMT R5, R23, 0x7632, R5 ;  /* 0x0000763217057816 */ /* 0x000fe20000000005 */
[----:B0-----:R-:W-:Y:S01]  /*93eb0*/  IMAD.WIDE R8, R4, 0x2, R50 ;  /* 0x0000000204087825 */ /* 0x001fe200078e0232 */
[----:B------:R-:W2:Y:S01]  /*93ec0*/  LDL.LU R44, [R1+0x31c4] ;  /* 0x0031c400012c7983 */ /* 0x000ea20000300800 */
[----:B------:R-:W-:-:S03]  /*93ed0*/  ISETP.LT.AND P2, PT, R46, c[0x0][0x178], !P2 ;  /* 0x00005e002e007a0c */ /* 0x000fc60005741270 */
[----:B------:R-:W3:Y:S04]  /*93ee0*/  LDL.LU R29, [R1+0x31c8] ;  /* 0x0031c800011d7983 */ /* 0x000ee80000300800 */
[----:B-1----:R-:W4:Y:S01]  /*93ef0*/  LDL.LU R23, [R1+0x2e0] ;  /* 0x0002e00001177983 */ /* 0x002f220000300800 */
[----:B------:R-:W-:Y:S02]  /*93f00*/  ISETP.GE.AND P3, PT, R30, c[0x0][0x17c], PT ;  /* 0x00005f001e007a0c */ /* 0x000fe40003f66270 */
[----:B------:R-:W-:Y:S01]  /*93f10*/  PRMT R6, R19, 0x7632, R6 ;  /* 0x0000763213067816 */ /* 0x000fe20000000006 */
[----:B------:R0:W-:Y:S01]  /*93f20*/  @P0 STG.E.U16 [R10.64], R19 ;  /* 0x000000130a000986 */ /* 0x0001e2000c101504 */
[----:B------:R-:W-:-:S03]  /*93f30*/  PRMT R7, R58, 0x7632, R7 ;  /* 0x000076323a077816 */ /* 0x000fc60000000007 */
[----:B------:R1:W-:Y:S01]  /*93f40*/  @P4 STG.E.U16 [R8.64], R58 ;  /* 0x0000003a08004986 */ /* 0x0003e2000c101504 */
[----:B------:R-:W-:-:S03]  /*93f50*/  PRMT R0, R60, 0x7632, R0 ;  /* 0x000076323c007816 */ /* 0x000fc60000000000 */
[----:B------:R1:W-:Y:S04]  /*93f60*/  @P5 STG.E.U16 [R12.64], R60 ;  /* 0x0000003c0c005986 */ /* 0x0003e8000c101504 */
[----:B0-----:R-:W3:Y:S04]  /*93f70*/  LDL.LU R19, [R1+0x2d0] ;  /* 0x0002d00001137983 */ /* 0x001ee80000300800 */
[----:B-1----:R-:W3:Y:S01]  /*93f80*/  LDL.LU R58, [R1+0x2b0] ;  /* 0x0002b000013a7983 */ /* 0x002ee20000300800 */
[----:B------:R-:W-:-:S03]  /*93f90*/  IMAD.WIDE R8, R4, 0x2, R26 ;  /* 0x0000000204087825 */ /* 0x000fc600078e021a */
[----:B------:R-:W3:Y:S01]  /*93fa0*/  LDL.LU R60, [R1+0x2a0] ;  /* 0x0002a000013c7983 */ /* 0x000ee20000300800 */
[----:B------:R-:W-:-:S03]  /*93fb0*/  IMAD.WIDE R10, R4, 0x2, R24 ;  /* 0x00000002040a7825 */ /* 0x000fc600078e0218 */
[----:B------:R0:W-:Y:S01]  /*93fc0*/  @P2 STG.E.U16 [R8.64], R61 ;  /* 0x0000003d08002986 */ /* 0x0001e2000c101504 */
[----:B------:R-:W-:-:S03]  /*93fd0*/  PRMT R14, R61, 0x7632, R14 ;  /* 0x000076323d0e7816 */ /* 0x000fc6000000000e */
[----:B------:R1:W-:Y:S01]  /*93fe0*/  @P6 STG.E.U16 [R10.64], R59 ;  /* 0x0000003b0a006986 */ /* 0x0003e2000c101504 */
[----:B------:R-:W-:-:S03]  /*93ff0*/  PRMT R15, R59, 0x7632, R15 ;  /* 0x000076323b0f7816 */ /* 0x000fc6000000000f */
[----:B0-----:R-:W3:Y:S04]  /*94000*/  LDL.LU R61, [R1+0x290] ;  /* 0x00029000013d7983 */ /* 0x001ee80000300800 */
[----:B-1----:R-:W3:Y:S04]  /*94010*/  LDL.LU R59, [R1+0x270] ;  /* 0x00027000013b7983 */ /* 0x002ee80000300800 */
[----:B------:R-:W3:Y:S04]  /*94020*/  LDL.LU R30, [R1+0x250] ;  /* 0x00025000011e7983 */ /* 0x000ee80000300800 */
[----:B------:R-:W3:Y:S01]  /*94030*/  LDL.LU R31, [R1+0x1b0] ;  /* 0x0001b000011f7983 */ /* 0x000ee20000300800 */
[----:B------:R-:W-:-:S02]  /*94040*/  ISETP.LT.AND P0, PT, R35, c[0x0][0x178], !P3 ;  /* 0x00005e0023007a0c */ /* 0x000fc40005f01270 */
[----:B------:R-:W-:Y:S02]  /*94050*/  ISETP.LT.AND P4, PT, R43, c[0x0][0x178], !P3 ;  /* 0x00005e002b007a0c */ /* 0x000fe40005f81270 */
[----:B------:R-:W-:Y:S02]  /*94060*/  IADD3 R4, R4, c[0x0][0x198], RZ ;  /* 0x0000660004047a10 */ /* 0x000fe40007ffe0ff */
[----:B------:R-:W-:Y:S02]  /*94070*/  ISETP.LT.AND P2, PT, R42, c[0x0][0x178], !P3 ;  /* 0x00005e002a007a0c */ /* 0x000fe40005f41270 */
[----:B------:R-:W-:Y:S01]  /*94080*/  ISETP.LT.AND P6, PT, R39, c[0x0][0x178], !P3 ;  /* 0x00005e0027007a0c */ /* 0x000fe20005fc1270 */
[----:B------:R-:W-:Y:S01]  /*94090*/  IMAD.WIDE R10, R4, 0x2, R56 ;  /* 0x00000002040a7825 */ /* 0x000fe200078e0238 */
[----:B------:R-:W-:-:S03]  /*940a0*/  ISETP.LT.AND P5, PT, R41, c[0x0][0x178], !P3 ;  /* 0x00005e0029007a0c */ /* 0x000fc60005fa1270 */
[----:B------:R-:W-:Y:S01]  /*940b0*/  IMAD.WIDE R8, R4, 0x2, R54 ;  /* 0x0000000204087825 */ /* 0x000fe200078e0236 */
[----:B------:R0:W-:Y:S01]  /*940c0*/  @P0 STG.E.U16 [R10.64], R16 ;  /* 0x000000100a000986 */ /* 0x0001e2000c101504 */
[----:B------:R-:W-:-:S03]  /*940d0*/  ISETP.LT.AND P0, PT, R46, c[0x0][0x178], !P3 ;  /* 0x00005e002e007a0c */ /* 0x000fc60005f01270 */
[----:B------:R1:W-:Y:S01]  /*940e0*/  @P4 STG.E.U16 [R8.64], R17 ;  /* 0x0000001108004986 */ /* 0x0003e2000c101504 */
[----:B------:R-:W-:Y:S01]  /*940f0*/  ISETP.LT.AND P4, PT, R47, c[0x0][0x178], !P3 ;  /* 0x00005e002f007a0c */ /* 0x000fe20005f81270 */
[----:B------:R-:W-:Y:S01]  /*94100*/  IMAD.WIDE R12, R4, 0x2, R50 ;  /* 0x00000002040c7825 */ /* 0x000fe200078e0232 */
[----:B------:R-:W-:-:S03]  /*94110*/  ISETP.LT.AND P3, PT, R45, c[0x0][0x178], !P3 ;  /* 0x00005e002d007a0c */ /* 0x000fc60005f61270 */
[----:B0-----:R-:W-:-:S04]  /*94120*/  IMAD.WIDE R10, R4, 0x2, R52 ;  /* 0x00000002040a7825 */ /* 0x001fc800078e0234 */
[----:B-1----:R-:W-:-:S05]  /*94130*/  IMAD.WIDE R8, R4, 0x2, R2 ;  /* 0x0000000204087825 */ /* 0x002fca00078e0202 */
[----:B------:R0:W-:Y:S04]  /*94140*/  @P2 STG.E.U16 [R8.64], R5 ;  /* 0x0000000508002986 */ /* 0x0001e8000c101504 */
[----:B------:R1:W-:Y:S01]  /*94150*/  @P6 STG.E.U16 [R10.64], R6 ;  /* 0x000000060a006986 */ /* 0x0003e2000c101504 */
[----:B------:R-:W-:-:S03]  /*94160*/  ISETP.LT.AND P6, PT, R35, c[0x0][0x178], !P1 ;  /* 0x00005e0023007a0c */ /* 0x000fc60004fc1270 */
[----:B------:R1:W-:Y:S01]  /*94170*/  @P5 STG.E.U16 [R12.64], R7 ;  /* 0x000000070c005986 */ /* 0x0003e2000c101504 */
[----:B------:R-:W-:Y:S01]  /*94180*/  ISETP.LT.AND P5, PT, R43, c[0x0][0x178], !P1 ;  /* 0x00005e002b007a0c */ /* 0x000fe20004fa1270 */
[----:B0-----:R-:W-:Y:S01]  /*94190*/  IMAD.WIDE R8, R4, 0x2, R26 ;  /* 0x0000000204087825 */ /* 0x001fe200078e021a */
[----:B------:R-:W-:-:S03]  /*941a0*/  ISETP.LT.AND P2, PT, R42, c[0x0][0x178], !P1 ;  /* 0x00005e002a007a0c */ /* 0x000fc60004f41270 */
[----:B-1----:R-:W-:-:S04]  /*941b0*/  IMAD.WIDE R10, R4, 0x2, R24 ;  /* 0x00000002040a7825 */ /* 0x002fc800078e0218 */
[C---:B------:R-:W-:Y:S01]  /*941c0*/  IMAD.WIDE R6, R4.reuse, 0x2, R48 ;  /* 0x0000000204067825 */ /* 0x040fe200078e0230 */
[----:B------:R-:W-:-:S04]  /*941d0*/  IADD3 R4, R4, c[0x0][0x198], RZ ;  /* 0x0000660004047a10 */ /* 0x000fc80007ffe0ff */
[----:B------:R0:W-:Y:S01]  /*941e0*/  @P4 STG.E.U16 [R6.64], R0 ;  /* 0x0000000006004986 */ /* 0x0001e2000c101504 */
[----:B------:R-:W-:-:S03]  /*941f0*/  ISETP.LT.AND P4, PT, R39, c[0x0][0x178], !P1 ;  /* 0x00005e0027007a0c */ /* 0x000fc60004f81270 */
[----:B------:R1:W-:Y:S04]  /*94200*/  @P0 STG.E.U16 [R8.64], R14 ;  /* 0x0000000e08000986 */ /* 0x0003e8000c101504 */
[----:B------:R1:W-:Y:S01]  /*94210*/  @P3 STG.E.U16 [R10.64], R15 ;  /* 0x0000000f0a003986 */ /* 0x0003e2000c101504 */
[----:B------:R-:W-:Y:S01]  /*94220*/  ISETP.LT.AND P3, PT, R41, c[0x0][0x178], !P1 ;  /* 0x00005e0029007a0c */ /* 0x000fe20004f61270 */
[----:B0-----:R-:W-:-:S04]  /*94230*/  IMAD.WIDE R6, R4, 0x2, R2 ;  /* 0x0000000204067825 */ /* 0x001fc800078e0202 */
[----:B-1----:R-:W-:-:S04]  /*94240*/  IMAD.WIDE R8, R4, 0x2, R56 ;  /* 0x0000000204087825 */ /* 0x002fc800078e0238 */
[C---:B------:R-:W-:Y:S01]  /*94250*/  IMAD.WIDE R10, R4.reuse, 0x2, R54 ;  /* 0x00000002040a7825 */ /* 0x040fe200078e0236 */
[----:B------:R-:W-:Y:S02]  /*94260*/  IADD3 R12, R4, c[0x0][0x198], RZ ;  /* 0x00006600040c7a10 */ /* 0x000fe40007ffe0ff */
[----:B--2---:R-:W-:Y:S01]  /*94270*/  ISETP.GE.AND P0, PT, R44, c[0x0][0x17c], PT ;  /* 0x00005f002c007a0c */ /* 0x004fe20003f06270 */
[----:B----4-:R0:W-:Y:S03]  /*94280*/  @P6 STG.E.U16 [R8.64], R23 ;  /* 0x0000001708006986 */ /* 0x0101e6000c101504 */
[----:B------:R-:W-:Y:S01]  /*94290*/  ISETP.LT.AND P6, PT, R35, c[0x0][0x178], !P0 ;  /* 0x00005e0023007a0c */ /* 0x000fe200047c1270 */
[----:B0-----:R-:W-:Y:S01]  /*942a0*/  IMAD.WIDE R8, R4, 0x2, R52 ;  /* 0x0000000204087825 */ /* 0x001fe200078e0234 */
[----:B------:R-:W-:Y:S01]  /*942b0*/  PRMT R0, R23, 0x7632, R0 ;  /* 0x0000763217007816 */ /* 0x000fe20000000000 */
[----:B---3--:R-:W-:Y:S01]  /*942c0*/  @P5 STG.E.U16 [R10.64], R19 ;  /* 0x000000130a005986 */ /* 0x008fe2000c101504 */
[----:B------:R-:W-:-:S03]  /*942d0*/  ISETP.LT.AND P5, PT, R46, c[0x0][0x178], !P1 ;  /* 0x00005e002e007a0c */ /* 0x000fc60004fa1270 */
[----:B------:R0:W-:Y:S01]  /*942e0*/  @P2 STG.E.U16 [R6.64], R58 ;  /* 0x0000003a06002986 */ /* 0x0001e2000c101504 */
[----:B------:R-:W-:-:S03]  /*942f0*/  ISETP.LT.AND P2, PT, R47, c[0x0][0x178], !P1 ;  /* 0x00005e002f007a0c */ /* 0x000fc60004f41270 */
[----:B------:R1:W-:Y:S01]  /*94300*/  @P4 STG.E.U16 [R8.64], R60 ;  /* 0x0000003c08004986 */ /* 0x0003e2000c101504 */
[----:B------:R-:W-:Y:S01]  /*94310*/  ISETP.LT.AND P4, PT, R45, c[0x0][0x178], !P1 ;  /* 0x00005e002d007a0c */ /* 0x000fe20004f81270 */
[----:B0-----:R-:W-:-:S04]  /*94320*/  IMAD.WIDE R6, R4, 0x2, R50 ;  /* 0x0000000204067825 */ /* 0x001fc800078e0232 */
[----:B-1----:R-:W-:-:S04]  /*94330*/  IMAD.WIDE R8, R4, 0x2, R48 ;  /* 0x0000000204087825 */ /* 0x002fc800078e0230 */
[----:B------:R-:W-:Y:S01]  /*94340*/  IMAD.WIDE R10, R12, 0x2, R56 ;  /* 0x000000020c0a7825 */ /* 0x000fe200078e0238 */
[----:B------:R0:W-:Y:S04]  /*94350*/  @P3 STG.E.U16 [R6.64], R61 ;  /* 0x0000003d06003986 */ /* 0x0001e8000c101504 */
[----:B------:R1:W-:Y:S01]  /*94360*/  @P2 STG.E.U16 [R8.64], R59 ;  /* 0x0000003b08002986 */ /* 0x0003e2000c101504 */
[----:B------:R-:W-:Y:S01]  /*94370*/  ISETP.LT.AND P2, PT, R43, c[0x0][0x178], !P0 ;  /* 0x00005e002b007a0c */ /* 0x000fe20004741270 */
[----:B0-----:R-:W-:-:S04]  /*94380*/  IMAD.WIDE R6, R4, 0x2, R26 ;  /* 0x0000000204067825 */ /* 0x001fc800078e021a */
[----:B------:R-:W-:Y:S01]  /*94390*/  IMAD.WIDE R4, R4, 0x2, R24 ;  /* 0x0000000204047825 */ /* 0x000fe200078e0218 */
[----:B------:R-:W-:Y:S04]  /*943a0*/  @P5 STG.E.U16 [R6.64], R30 ;  /* 0x0000001e06005986 */ /* 0x000fe8000c101504 */
[----:B------:R0:W-:Y:S04]  /*943b0*/  @P4 STG.E.U16 [R4.64], R31 ;  /* 0x0000001f04004986 */ /* 0x0001e8000c101504 */
[----:B------:R2:W-:Y:S01]  /*943c0*/  @P6 STG.E.U16 [R10.64], R0 ;  /* 0x000000000a006986 */ /* 0x0005e2000c101504 */
[----:B------:R-:W-:-:S02]  /*943d0*/  ISETP.LT.AND P6, PT, R42, c[0x0][0x178], !P0 ;  /* 0x00005e002a007a0c */ /* 0x000fc400047c1270 */
[----:B------:R-:W-:Y:S02]  /*943e0*/  ISETP.GE.AND P1, PT, R29, c[0x0][0x17c], PT ;  /* 0x00005f001d007a0c */ /* 0x000fe40003f26270 */
[----:B------:R-:W3:Y:S01]  /*943f0*/  LDL.LU R29, [R1+0x3b0] ;  /* 0x0003b000011d7983 */ /* 0x000ee20000300800 */
[----:B-1----:R-:W-:-:S03]  /*94400*/  IMAD.WIDE R8, R12, 0x2, R54 ;  /* 0x000000020c087825 */ /* 0x002fc600078e0236 */
[----:B------:R-:W4:Y:S01]  /*94410*/  LDL.LU R44, [R1+0x3a0] ;  /* 0x0003a000012c7983 */ /* 0x000f220000300800 */
[----:B0-----:R-:W-:Y:S01]  /*94420*/  IMAD.WIDE R4, R12, 0x2, R2 ;  /* 0x000000020c047825 */ /* 0x001fe200078e0202 */
[----:B--2---:R-:W-:Y:S02]  /*94430*/  PRMT R11, R19, 0x7632, R11 ;  /* 0x00007632130b7816 */ /* 0x004fe4000000000b */
[----:B------:R-:W2:Y:S01]  /*94440*/  LDL.LU R23, [R1+0x380] ;  /* 0x0003800001177983 */ /* 0x000ea20000300800 */
[----:B------:R-:W-:Y:S02]  /*94450*/  PRMT R0, R58, 0x7632, R0 ;  /* 0x000076323a007816 */ /* 0x000fe40000000000 */
[----:B------:R-:W-:Y:S01]  /*94460*/  PRMT R10, R60, 0x7632, R10 ;  /* 0x000076323c0a7816 */ /* 0x000fe2000000000a */
[----:B------:R-:W2:Y:S01]  /*94470*/  LDL.LU R19, [R1+0x330] ;  /* 0x0003300001137983 */ /* 0x000ea20000300800 */
[----:B------:R-:W-:-:S03]  /*94480*/  PRMT R13, R30, 0x7632, R13 ;  /* 0x000076321e0d7816 */ /* 0x000fc6000000000d */
[----:B------:R0:W-:Y:S04]  /*94490*/  @P2 STG.E.U16 [R8.64], R11 ;  /* 0x0000000b08002986 */ /* 0x0001e8000c101504 */
[----:B------:R-:W2:Y:S04]  /*944a0*/  LDL.LU R58, [R1+0x2c0] ;  /* 0x0002c000013a7983 */ /* 0x000ea80000300800 */
[----:B------:R1:W-:Y:S01]  /*944b0*/  @P6 STG.E.U16 [R4.64], R0 ;  /* 0x0000000004006986 */ /* 0x0003e2000c101504 */
[----:B0-----:R-:W-:-:S03]  /*944c0*/  PRMT R11, R61, 0x7632, R11 ;  /* 0x000076323d0b7816 */ /* 0x001fc6000000000b */
[----:B------:R-:W2:Y:S04]  /*944d0*/  LDL.LU R60, [R1+0x280] ;  /* 0x00028000013c7983 */ /* 0x000ea80000300800 */
[----:B------:R-:W2:Y:S01]  /*944e0*/  LDL.LU R61, [R1+0x240] ;  /* 0x00024000013d7983 */ /* 0x000ea20000300800 */
[----:B-1----:R-:W-:-:S03]  /*944f0*/  PRMT R0, R59, 0x7632, R0 ;  /* 0x000076323b007816 */ /* 0x002fc60000000000 */
[----:B------:R-:W2:Y:S04]  /*94500*/  LDL.LU R59, [R1+0xd0] ;  /* 0x0000d000013b7983 */ /* 0x000ea80000300800 */
[----:B------:R-:W2:Y:S04]  /*94510*/  LDL.LU R30, [R1+0x31cc] ;  /* 0x0031cc00011e7983 */ /* 0x000ea80000300800 */
[----:B------:R-:W2:Y:S01]  /*94520*/  LDL.LU R16, [R1+0x31d0] ;  /* 0x0031d00001107983 */ /* 0x000ea20000300800 */
[----:B------:R-:W-:Y:S02]  /*94530*/  ISETP.LT.AND P5, PT, R39, c[0x0][0x178], !P0 ;  /* 0x00005e0027007a0c */ /* 0x000fe400047a1270 */
[----:B------:R-:W-:-:S02]  /*94540*/  ISETP.LT.AND P4, PT, R41, c[0x0][0x178], !P0 ;  /* 0x00005e0029007a0c */ /* 0x000fc40004781270 */
[----:B------:R-:W-:Y:S01]  /*94550*/  ISETP.LT.AND P3, PT, R47, c[0x0][0x178], !P0 ;  /* 0x00005e002f007a0c */ /* 0x000fe20004761270 */
[----:B------:R-:W-:-:S04]  /*94560*/  IMAD.WIDE R6, R12, 0x2, R52 ;  /* 0x000000020c067825 */ /* 0x000fc800078e0234 */
[----:B------:R-:W-:Y:S01]  /*94570*/  IMAD.WIDE R8, R12, 0x2, R50 ;  /* 0x000000020c087825 */ /* 0x000fe200078e0232 */
[----:B------:R-:W-:-:S03]  /*94580*/  ISETP.LT.AND P2, PT, R46, c[0x0][0x178], !P0 ;  /* 0x00005e002e007a0c */ /* 0x000fc60004741270 */
[----:B------:R-:W-:Y:S01]  /*94590*/  IMAD.WIDE R4, R12, 0x2, R48 ;  /* 0x000000020c047825 */ /* 0x000fe200078e0230 */
[----:B------:R0:W-:Y:S01]  /*945a0*/  @P5 STG.E.U16 [R6.64], R10 ;  /* 0x0000000a06005986 */ /* 0x0001e2000c101504 */
[----:B------:R-:W-:-:S03]  /*945b0*/  ISETP.LT.AND P0, PT, R45, c[0x0][0x178], !P0 ;  /* 0x00005e002d007a0c */ /* 0x000fc60004701270 */
[----:B------:R-:W-:Y:S01]  /*945c0*/  @P4 STG.E.U16 [R8.64], R11 ;  /* 0x0000000b08004986 */ /* 0x000fe2000c101504 */
[----:B------:R-:W-:-:S03]  /*945d0*/  ISETP.LT.AND P4, PT, R35, c[0x0][0x178], !P1 ;  /* 0x00005e0023007a0c */ /* 0x000fc60004f81270 */
[----:B------:R1:W-:Y:S01]  /*945e0*/  @P3 STG.E.U16 [R4.64], R0 ;  /* 0x0000000004003986 */ /* 0x0003e2000c101504 */
[----:B------:R-:W-:Y:S02]  /*945f0*/  ISETP.LT.AND P3, PT, R43, c[0x0][0x178], !P1 ;  /* 0x00005e002b007a0c */ /* 0x000fe40004f61270 */
[----:B------:R-:W-:Y:S01]  /*94600*/  PRMT R14, R31, 0x7632, R14 ;  /* 0x000076321f0e7816 */ /* 0x000fe2000000000e */
[----:B0-----:R-:W-:Y:S01]  /*94610*/  IMAD.WIDE R6, R12, 0x2, R24 ;  /* 0x000000020c067825 */ /* 0x001fe200078e0218 */
[----:B------:R-:W-:Y:S02]  /*94620*/  ISETP.LT.AND P6, PT, R42, c[0x0][0x178], !P1 ;  /* 0x00005e002a007a0c */ /* 0x000fe40004fc1270 */
[C---:B-1----:R-:W-:Y:S01]  /*94630*/  IADD3 R0, R12.reuse, c[0x0][0x198], RZ ;  /* 0x000066000c007a10 */ /* 0x042fe20007ffe0ff */
[----:B------:R-:W-:-:S04]  /*94640*/  IMAD.WIDE R4, R12, 0x2, R26 ;  /* 0x000000020c047825 */ /* 0x000fc800078e021a */
[C---:B------:R-:W-:Y:S01]  /*94650*/  IMAD.WIDE R8, R0.reuse, 0x2, R56 ;  /* 0x0000000200087825 */ /* 0x040fe200078e0238 */
[----:B------:R0:W-:Y:S03]  /*94660*/  @P2 STG.E.U16 [R4.64], R13 ;  /* 0x0000000d04002986 */ /* 0x0001e6000c101504 */
[C---:B------:R-:W-:Y:S01]  /*94670*/  IMAD.WIDE R10, R0.reuse, 0x2, R54 ;  /* 0x00000002000a7825 */ /* 0x040fe200078e0236 */
[----:B------:R1:W-:Y:S01]  /*94680*/  @P0 STG.E.U16 [R6.64], R14 ;  /* 0x0000000e06000986 */ /* 0x0003e2000c101504 */
[----:B------:R-:W-:Y:S02]  /*94690*/  ISETP.LT.AND P2, PT, R39, c[0x0][0x178], !P1 ;  /* 0x00005e0027007a0c */ /* 0x000fe40004f41270 */
[----:B------:R-:W-:Y:S01]  /*946a0*/  ISETP.LT.AND P5, PT, R41, c[0x0][0x178], !P1 ;  /* 0x00005e0029007a0c */ /* 0x000fe20004fa1270 */
[----:B0-----:R-:W-:-:S04]  /*946b0*/  IMAD.WIDE R4, R0, 0x2, R2 ;  /* 0x0000000200047825 */ /* 0x001fc800078e0202 */
[----:B-1----:R-:W-:Y:S01]  /*946c0*/  IMAD.WIDE R6, R0, 0x2, R48 ;  /* 0x0000000200067825 */ /* 0x002fe200078e0230 */
[----:B---3--:R0:W-:Y:S01]  /*946d0*/  @P4 STG.E.U16 [R8.64], R29 ;  /* 0x0000001d08004986 */ /* 0x0081e2000c101504 */
[----:B------:R-:W-:-:S03]  /*946e0*/  ISETP.LT.AND P4, PT, R47, c[0x0][0x178], !P1 ;  /* 0x00005e002f007a0c */ /* 0x000fc60004f81270 */
[----:B----4-:R1:W-:Y:S01]  /*946f0*/  @P3 STG.E.U16 [R10.64], R44 ;  /* 0x0000002c0a003986 */ /* 0x0103e2000c101504 */
[----:B------:R-:W-:-:S03]  /*94700*/  ISETP.LT.AND P3, PT, R46, c[0x0][0x178], !P1 ;  /* 0x00005e002e007a0c */ /* 0x000fc60004f61270 */
[----:B--2---:R2:W-:Y:S01]  /*94710*/  @P6 STG.E.U16 [R4.64], R23 ;  /* 0x0000001704006986 */ /* 0x0045e2000c101504 */
[----:B------:R-:W-:Y:S01]  /*94720*/  ISETP.LT.AND P1, PT, R45, c[0x0][0x178], !P1 ;  /* 0x00005e002d007a0c */ /* 0x000fe20004f21270 */
[----:B0-----:R-:W-:-:S04]  /*94730*/  IMAD.WIDE R8, R0, 0x2, R26 ;  /* 0x0000000200087825 */ /* 0x001fc800078e021a */
[----:B-1----:R-:W-:-:S04]  /*94740*/  IMAD.WIDE R10, R0, 0x2, R52 ;  /* 0x00000002000a7825 */ /* 0x002fc800078e0234 */
[C---:B--2---:R-:W-:Y:S01]  /*94750*/  IMAD.WIDE R4, R0.reuse, 0x2, R50 ;  /* 0x0000000200047825 */ /* 0x044fe200078e0232 */
[----:B------:R0:W-:Y:S04]  /*94760*/  @P2 STG.E.U16 [R10.64], R19 ;  /* 0x000000130a002986 */ /* 0x0001e8000c101504 */
[----:B------:R-:W-:Y:S04]  /*94770*/  @P5 STG.E.U16 [R4.64], R58 ;  /* 0x0000003a04005986 */ /* 0x000fe8000c101504 */
[----:B------:R-:W-:Y:S04]  /*94780*/  @P4 STG.E.U16 [R6.64], R60 ;  /* 0x0000003c06004986 */ /* 0x000fe8000c101504 */
[----:B------:R1:W-:Y:S01]  /*94790*/  @P3 STG.E.U16 [R8.64], R61 ;  /* 0x0000003d08003986 */ /* 0x0003e2000c101504 */
[C---:B0-----:R-:W-:Y:S01]  /*947a0*/  IMAD.WIDE R10, R0.reuse, 0x2, R24 ;  /* 0x00000002000a7825 */ /* 0x041fe200078e0218 */
[----:B------:R-:W-:-:S02]  /*947b0*/  IADD3 R0, R0, c[0x0][0x198], RZ ;  /* 0x0000660000007a10 */ /* 0x000fc40007ffe0ff */
[----:B------:R-:W-:-:S04]  /*947c0*/  ISETP.GE.AND P6, PT, R16, c[0x0][0x17c], PT ;  /* 0x00005f0010007a0c */ /* 0x000fc80003fc6270 */
[----:B------:R-:W-:Y:S02]  /*947d0*/  ISETP.LT.AND P3, PT, R35, c[0x0][0x178], !P6 ;  /* 0x00005e0023007a0c */ /* 0x000fe40007761270 */
[----:B------:R-:W-:Y:S02]  /*947e0*/  ISETP.LT.AND P5, PT, R43, c[0x0][0x178], !P6 ;  /* 0x00005e002b007a0c */ /* 0x000fe400077a1270 */
[----:B------:R-:W-:Y:S01]  /*947f0*/  ISETP.LT.AND P4, PT, R42, c[0x0][0x178], !P6 ;  /* 0x00005e002a007a0c */ /* 0x000fe20007781270 */
[----:B------:R0:W-:Y:S01]  /*94800*/  @P1 STG.E.U16 [R10.64], R59 ;  /* 0x0000003b0a001986 */ /* 0x0001e2000c101504 */
[----:B------:R-:W-:Y:S01]  /*94810*/  ISETP.LT.AND P1, PT, R39, c[0x0][0x178], !P6 ;  /* 0x00005e0027007a0c */ /* 0x000fe20007721270 */
[C---:B-1----:R-:W-:Y:S01]  /*94820*/  IMAD.WIDE R8, R0.reuse, 0x2, R56 ;  /* 0x0000000200087825 */ /* 0x042fe200078e0238 */
[----:B------:R-:W-:Y:S02]  /*94830*/  PRMT R12, R29, 0x7632, R12 ;  /* 0x000076321d0c7816 */ /* 0x000fe4000000000c */
[----:B------:R-:W-:Y:S01]  /*94840*/  ISETP.LT.AND P2, PT, R41, c[0x0][0x178], !P6 ;  /* 0x00005e0029007a0c */ /* 0x000fe20007741270 */
[----:B------:R-:W-:-:S04]  /*94850*/  IMAD.WIDE R4, R0, 0x2, R54 ;  /* 0x0000000200047825 */ /* 0x000fc800078e0236 */
[----:B------:R-:W-:Y:S01]  /*94860*/  IMAD.WIDE R6, R0, 0x2, R2 ;  /* 0x0000000200067825 */ /* 0x000fe200078e0202 */
[----:B0-----:R-:W-:Y:S02]  /*94870*/  PRMT R10, R44, 0x7632, R10 ;  /* 0x000076322c0a7816 */ /* 0x001fe4000000000a */
[----:B------:R-:W-:Y:S01]  /*94880*/  PRMT R11, R23, 0x7632, R11 ;  /* 0x00007632170b7816 */ /* 0x000fe2000000000b */
[----:B------:R0:W-:Y:S04]  /*94890*/  @P3 STG.E.U16 [R8.64], R12 ;  /* 0x0000000c08003986 */ /* 0x0001e8000c101504 */
[----:B------:R1:W-:Y:S04]  /*948a0*/  @P5 STG.E.U16 [R4.64], R10 ;  /* 0x0000000a04005986 */ /* 0x0003e8000c101504 */
[----:B------:R2:W-:Y:S01]  /*948b0*/  @P4 STG.E.U16 [R6.64], R11 ;  /* 0x0000000b06004986 */ /* 0x0005e2000c101504 */
[----:B0-----:R-:W-:Y:S01]  /*948c0*/  PRMT R12, R19, 0x7632, R12 ;  /* 0x00007632130c7816 */ /* 0x001fe2000000000c */
[----:B------:R-:W-:-:S02]  /*948d0*/  IMAD.WIDE R8, R0, 0x2, R52 ;  /* 0x0000000200087825 */ /* 0x000fc400078e0234 */
[----:B------:R-:W3:Y:S02]  /*948e0*/  LDL.LU R44, [R1+0x860] ;  /* 0x00086000012c7983 */ /* 0x000ee40000300800 */
[----:B-1----:R-:W-:Y:S02]  /*948f0*/  IMAD.WIDE R4, R0, 0x2, R50 ;  /* 0x0000000200047825 */ /* 0x002fe400078e0232 */
[----:B------:R-:W4:Y:S01]  /*94900*/  LDL.LU R23, [R1+0x850] ;  /* 0x0008500001177983 */ /* 0x000f220000300800 */
[----:B--2---:R-:W-:-:S03]  /*94910*/  PRMT R6, R58, 0x7632, R6 ;  /* 0x000076323a067816 */ /* 0x004fc60000000006 */
[----:B------:R0:W-:Y:S01]  /*94920*/  @P1 STG.E.U16 [R8.64], R12 ;  /* 0x0000000c08001986 */ /* 0x0001e2000c101504 */
[----:B------:R-:W-:-:S03]  /*94930*/  ISETP.GE.AND P0, PT, R30, c[0x0][0x17c], PT ;  /* 0x00005f001e007a0c */ /* 0x000fc60003f06270 */
[----:B------:R-:W2:Y:S04]  /*94940*/  LDL.LU R19, [R1+0x410] ;  /* 0x0004100001137983 */ /* 0x000ea80000300800 */
[----:B------:R1:W-:Y:S04]  /*94950*/  @P2 STG.E.U16 [R4.64], R6 ;  /* 0x0000000604002986 */ /* 0x0003e8000c101504 */
[----:B------:R-:W2:Y:S01]  /*94960*/  LDL.LU R58, [R1+0x400] ;  /* 0x00040000013a7983 */ /* 0x000ea20000300800 */
[----:B0-----:R-:W-:Y:S02]  /*94970*/  PRMT R12, R61, 0x7632, R12 ;  /* 0x000076323d0c7816 */ /* 0x001fe4000000000c */
[----:B-1----:R-:W-:-:S02]  /*94980*/  PRMT R5, R60, 0x7632, R5 ;  /* 0x000076323c057816 */ /* 0x002fc40000000005 */
[----:B------:R-:W2:Y:S04]  /*94990*/  LDL.LU R60, [R1+0x3d0] ;  /* 0x0003d000013c7983 */ /* 0x000ea80000300800 */
[----:B------:R-:W2:Y:S04]  /*949a0*/  LDL.LU R30, [R1+0x31d4] ;  /* 0x0031d400011e7983 */ /* 0x000ea80000300800 */
[----:B------:R-:W2:Y:S04]  /*949b0*/  LDL.LU R29, [R1+0x31d8] ;  /* 0x0031d800011d7983 */ /* 0x000ea80000300800 */
[----:B------:R-:W2:Y:S04]  /*949c0*/  LDL.LU R16, [R1+0x31dc] ;  /* 0x0031dc0001107983 */ /* 0x000ea80000300800 */
[----:B------:R-:W2:Y:S01]  /*949d0*/  LDL.LU R61, [R1+0x390] ;  /* 0x00039000013d7983 */ /* 0x000ea20000300800 */
[----:B------:R-:W-:-:S03]  /*949e0*/  PRMT R13, R59, 0x7632, R13 ;  /* 0x000076323b0d7816 */ /* 0x000fc6000000000d */
[----:B------:R-:W2:Y:S01]  /*949f0*/  LDL.LU R59, [R1+0x230] ;  /* 0x00023000013b7983 */ /* 0x000ea20000300800 */
[----:B------:R-:W-:Y:S02]  /*94a00*/  ISETP.LT.AND P1, PT, R47, c[0x0][0x178], !P6 ;  /* 0x00005e002f007a0c */ /* 0x000fe40007721270 */
[----:B------:R-:W-:Y:S02]  /*94a10*/  ISETP.LT.AND P3, PT, R46, c[0x0][0x178], !P6 ;  /* 0x00005e002e007a0c */ /* 0x000fe40007761270 */
[----:B------:R-:W-:Y:S01]  /*94a20*/  ISETP.LT.AND P6, PT, R45, c[0x0][0x178], !P6 ;  /* 0x00005e002d007a0c */ /* 0x000fe200077c1270 */
[----:B------:R-:W-:Y:S01]  /*94a30*/  IMAD.WIDE R6, R0, 0x2, R48 ;  /* 0x0000000200067825 */ /* 0x000fe200078e0230 */
[----:B------:R-:W-:-:S03]  /*94a40*/  ISETP.LT.AND P4, PT, R35, c[0x0][0x178], !P0 ;  /* 0x00005e0023007a0c */ /* 0x000fc60004781270 */
[----:B------:R-:W-:Y:S01]  /*94a50*/  IMAD.WIDE R8, R0, 0x2, R26 ;  /* 0x0000000200087825 */ /* 0x000fe200078e021a */
[----:B------:R-:W-:-:S03]  /*94a60*/  ISETP.LT.AND P2, PT, R43, c[0x0][0x178], !P0 ;  /* 0x00005e002b007a0c */ /* 0x000fc60004741270 */
        /* <DEDUP_REMOVED lines=9> */
[----:B-1----:R-:W-:-:S04]  /*94b00*/  IMAD.WIDE R8, R4, 0x2, R56 ;  /* 0x0000000204087825 */ /* 0x002fc800078e0238 */
[C---:B------:R-:W-:Y:S01]  /*94b10*/  IMAD.WIDE R10, R4.reuse, 0x2, R2 ;  /* 0x00000002040a7825 */ /* 0x040fe200078e0202 */
[----:B------:R-:W-:Y:S01]  /*94b20*/  IADD3 R0, R4, c[0x0][0x198], RZ ;  /* 0x0000660004007a10 */ /* 0x000fe20007ffe0ff */
[----:B---3--:R0:W-:Y:S01]  /*94b30*/  @P4 STG.E.U16 [R8.64], R44 ;  /* 0x0000002c08004986 */ /* 0x0081e2000c101504 */
[----:B------:R-:W-:-:S03]  /*94b40*/  ISETP.LT.AND P4, PT, R47, c[0x0][0x178], !P0 ;  /* 0x00005e002f007a0c */ /* 0x000fc60004781270 */
[----:B----4-:R1:W-:Y:S01]  /*94b50*/  @P2 STG.E.U16 [R6.64], R23 ;  /* 0x0000001706002986 */ /* 0x0103e2000c101504 */
[----:B0-----:R-:W-:-:S03]  /*94b60*/  IMAD.WIDE R8, R4, 0x2, R52 ;  /* 0x0000000204087825 */ /* 0x001fc600078e0234 */
[----:B--2---:R0:W-:Y:S01]  /*94b70*/  @P5 STG.E.U16 [R10.64], R19 ;  /* 0x000000130a005986 */ /* 0x0041e2000c101504 */
[----:B-1----:R-:W-:Y:S01]  /*94b80*/  IMAD.WIDE R6, R4, 0x2, R50 ;  /* 0x0000000204067825 */ /* 0x002fe200078e0232 */
[----:B------:R-:W-:Y:S02]  /*94b90*/  ISETP.LT.AND P5, PT, R46, c[0x0][0x178], !P0 ;  /* 0x00005e002e007a0c */ /* 0x000fe400047a1270 */
[----:B------:R1:W-:Y:S01]  /*94ba0*/  @P6 STG.E.U16 [R8.64], R58 ;  /* 0x0000003a08006986 */ /* 0x0003e2000c101504 */
[----:B0-----:R-:W-:-:S03]  /*94bb0*/  IMAD.WIDE R10, R4, 0x2, R48 ;  /* 0x00000002040a7825 */ /* 0x001fc600078e0230 */
[----:B------:R0:W-:Y:S01]  /*94bc0*/  @P3 STG.E.U16 [R6.64], R60 ;  /* 0x0000003c06003986 */ /* 0x0001e2000c101504 */
[----:B------:R-:W-:Y:S02]  /*94bd0*/  ISETP.LT.AND P3, PT, R45, c[0x0][0x178], !P0 ;  /* 0x00005e002d007a0c */ /* 0x000fe40004761270 */
[----:B------:R-:W-:Y:S01]  /*94be0*/  ISETP.GE.AND P2, PT, R29, c[0x0][0x17c], PT ;  /* 0x00005f001d007a0c */ /* 0x000fe20003f46270 */
[----:B-1----:R-:W-:-:S03]  /*94bf0*/  IMAD.WIDE R8, R4, 0x2, R24 ;  /* 0x0000000204087825 */ /* 0x002fc600078e0218 */
[----:B------:R-:W-:Y:S01]  /*94c00*/  ISETP.LT.AND P6, PT, R35, c[0x0][0x178], !P2 ;  /* 0x00005e0023007a0c */ /* 0x000fe200057c1270 */
[----:B0-----:R-:W-:Y:S01]  /*94c10*/  IMAD.WIDE R6, R4, 0x2, R26 ;  /* 0x0000000204067825 */ /* 0x001fe200078e021a */
[----:B------:R0:W-:Y:S01]  /*94c20*/  @P4 STG.E.U16 [R10.64], R61 ;  /* 0x0000003d0a004986 */ /* 0x0001e2000c101504 */
[----:B------:R-:W-:Y:S02]  /*94c30*/  ISETP.LT.AND P4, PT, R43, c[0x0][0x178], !P2 ;  /* 0x00005e002b007a0c */ /* 0x000fe40005781270 */
[----:B------:R-:W-:Y:S01]  /*94c40*/  IMAD.WIDE R4, R0, 0x2, R56 ;  /* 0x0000000200047825 */ /* 0x000fe200078e0238 */
[----:B------:R1:W-:Y:S04]  /*94c50*/  @P5 STG.E.U16 [R6.64], R59 ;  /* 0x0000003b06005986 */ /* 0x0003e8000c101504 */
[----:B------:R-:W-:Y:S01]  /*94c60*/  @P3 STG.E.U16 [R8.64], R40 ;  /* 0x0000002808003986 */ /* 0x000fe2000c101504 */
[----:B------:R-:W-:-:S02]  /*94c70*/  ISETP.LT.AND P3, PT, R42, c[0x0][0x178], !P2 ;  /* 0x00005e002a007a0c */ /* 0x000fc40005761270 */
[----:B0-----:R-:W-:Y:S02]  /*94c80*/  PRMT R10, R44, 0x7632, R10 ;  /* 0x000076322c0a7816 */ /* 0x001fe4000000000a */
[----:B------:R-:W-:Y:S01]  /*94c90*/  PRMT R11, R23, 0x7632, R11 ;  /* 0x00007632170b7816 */ /* 0x000fe2000000000b */
[----:B-1----:R-:W-:Y:S02]  /*94ca0*/  IMAD.WIDE R6, R0, 0x2, R54 ;  /* 0x0000000200067825 */ /* 0x002fe400078e0236 */
[----:B------:R0:W-:Y:S01]  /*94cb0*/  @P6 STG.E.U16 [R4.64], R10 ;  /* 0x0000000a04006986 */ /* 0x0001e2000c101504 */
[----:B------:R-:W-:-:S03]  /*94cc0*/  ISETP.GE.AND P0, PT, R16, c[0x0][0x17c], PT ;  /* 0x00005f0010007a0c */ /* 0x000fc60003f06270 */
[----:B------:R-:W-:Y:S01]  /*94cd0*/  @P4 STG.E.U16 [R6.64], R11 ;  /* 0x0000000b06004986 */ /* 0x000fe2000c101504 */
[----:B------:R-:W-:Y:S02]  /*94ce0*/  ISETP.LT.AND P4, PT, R41, c[0x0][0x178], !P2 ;  /* 0x00005e0029007a0c */ /* 0x000fe40005781270 */
[----:B------:R-:W-:Y:S01]  /*94cf0*/  PRMT R12, R19, 0x7632, R12 ;  /* 0x00007632130c7816 */ /* 0x000fe2000000000c */
[----:B------:R-:W2:Y:S01]  /*94d00*/  LDL.LU R41, [R1+0x32d0] ;  /* 0x0032d00001297983 */ /* 0x000ea20000300800 */
[----:B------:R-:W-:-:S03]  /*94d10*/  PRMT R13, R58, 0x7632, R13 ;  /* 0x000076323a0d7816 */ /* 0x000fc6000000000d */
[----:B------:R-:W3:Y:S01]  /*94d20*/  LDL.LU R44, [R1+0x880] ;  /* 0x00088000012c7983 */ /* 0x000ee20000300800 */
[----:B0-----:R-:W-:-:S03]  /*94d30*/  IMAD.WIDE R4, R0, 0x2, R2 ;  /* 0x0000000200047825 */ /* 0x001fc600078e0202 */
[----:B------:R-:W4:Y:S01]  /*94d40*/  LDL.LU R16, [R1+0x31e0] ;  /* 0x0031e00001107983 */ /* 0x000f220000300800 */
[----:B------:R-:W-:-:S03]  /*94d50*/  PRMT R14, R60, 0x7632, R14 ;  /* 0x000076323c0e7816 */ /* 0x000fc6000000000e */
[----:B------:R-:W2:Y:S01]  /*94d60*/  LDL.LU R23, [R1+0x870] ;  /* 0x0008700001177983 */ /* 0x000ea20000300800 */
[----:B------:R-:W-:-:S03]  /*94d70*/  PRMT R15, R61, 0x7632, R15 ;  /* 0x000076323d0f7816 */ /* 0x000fc6000000000f */
[----:B------:R-:W4:Y:S04]  /*94d80*/  LDL.LU R19, [R1+0x420] ;  /* 0x0004200001137983 */ /* 0x000f280000300800 */
[----:B------:R-:W4:Y:S04]  /*94d90*/  LDL.LU R58, [R1+0x3f0] ;  /* 0x0003f000013a7983 */ /* 0x000f280000300800 */
[----:B------:R-:W4:Y:S04]  /*94da0*/  LDL.LU R60, [R1+0x3c0] ;  /* 0x0003c000013c7983 */ /* 0x000f280000300800 */
[----:B------:R0:W-:Y:S04]  /*94db0*/  @P3 STG.E.U16 [R4.64], R12 ;  /* 0x0000000c04003986 */ /* 0x0001e8000c101504 */
[----:B------:R-:W4:Y:S01]  /*94dc0*/  LDL.LU R61, [R1+0x260] ;  /* 0x00026000013d7983 */ /* 0x000f220000300800 */
[----:B0-----:R-:W-:-:S03]  /*94dd0*/  PRMT R12, R59, 0x7632, R12 ;  /* 0x000076323b0c7816 */ /* 0x001fc6000000000c */
[----:B------:R-:W4:Y:S01]  /*94de0*/  LDL.LU R59, [R1+0x220] ;  /* 0x00022000013b7983 */ /* 0x000f220000300800 */
[----:B------:R-:W-:-:S03]  /*94df0*/  PRMT R5, R40, 0x7632, R5 ;  /* 0x0000763228057816 */ /* 0x000fc60000000005 */
[----:B------:R-:W4:Y:S01]  /*94e00*/  LDL.LU R40, [R1+0x18d8] ;  /* 0x0018d80001287983 */ /* 0x000f220000300800 */
[----:B------:R-:W-:Y:S02]  /*94e10*/  ISETP.LT.AND P6, PT, R39, c[0x0][0x178], !P2 ;  /* 0x00005e0027007a0c */ /* 0x000fe400057c1270 */
[----:B------:R-:W-:Y:S01]  /*94e20*/  ISETP.LT.AND P5, PT, R47, c[0x0][0x178], !P2 ;  /* 0x00005e002f007a0c */ /* 0x000fe200057a1270 */
[----:B------:R-:W-:Y:S01]  /*94e30*/  IMAD.WIDE R6, R0, 0x2, R52 ;  /* 0x0000000200067825 */ /* 0x000fe200078e0234 */
[----:B------:R-:W-:Y:S01]  /*94e40*/  ISETP.LT.AND P3, PT, R46, c[0x0][0x178], !P2 ;  /* 0x00005e002e007a0c */ /* 0x000fe20005761270 */
[----:B------:R-:W4:Y:S02]  /*94e50*/  LDL.LU R29, [R1+0x31e4] ;  /* 0x0031e400011d7983 */ /* 0x000f240000300800 */
[----:B------:R-:W-:Y:S01]  /*94e60*/  IMAD.WIDE R8, R0, 0x2, R50 ;  /* 0x0000000200087825 */ /* 0x000fe200078e0232 */
[----:B------:R-:W-:-:S03]  /*94e70*/  ISETP.LT.AND P2, PT, R45, c[0x0][0x178], !P2 ;  /* 0x00005e002d007a0c */ /* 0x000fc60005741270 */
[----:B------:R-:W-:Y:S02]  /*94e80*/  IMAD.WIDE R10, R0, 0x2, R48 ;  /* 0x00000002000a7825 */ /* 0x000fe400078e0230 */
        /* <DEDUP_REMOVED lines=14> */
[----:B------:R-:W-:-:S03]  /*94f70*/  IADD3 R0, R4, c[0x0][0x198], RZ ;  /* 0x0000660004007a10 */ /* 0x000fc60007ffe0ff */
[----:B-1----:R-:W-:Y:S01]  /*94f80*/  IMAD.WIDE R10, R4, 0x2, R50 ;  /* 0x00000002040a7825 */ /* 0x002fe200078e0232 */
[----:B---3--:R0:W-:Y:S01]  /*94f90*/  @P6 STG.E.U16 [R8.64], R44 ;  /* 0x0000002c08006986 */ /* 0x0081e2000c101504 */
[----:B------:R-:W-:-:S03]  /*94fa0*/  ISETP.LT.AND P6, PT, R47, c[0x0][0x178], !P0 ;  /* 0x00005e002f007a0c */ /* 0x000fc600047c1270 */
[----:B--2---:R1:W-:Y:S01]  /*94fb0*/  @P5 STG.E.U16 [R6.64], R23 ;  /* 0x0000001706005986 */ /* 0x0043e2000c101504 */
[----:B------:R-:W-:Y:S01]  /*94fc0*/  ISETP.LT.AND P5, PT, R46, c[0x0][0x178], !P0 ;  /* 0x00005e002e007a0c */ /* 0x000fe200047a1270 */
[----:B0-----:R-:W-:-:S05]  /*94fd0*/  IMAD.WIDE R8, R4, 0x2, R2 ;  /* 0x0000000204087825 */ /* 0x001fca00078e0202 */
[----:B----4-:R0:W-:Y:S01]  /*94fe0*/  @P4 STG.E.U16 [R8.64], R19 ;  /* 0x0000001308004986 */ /* 0x0101e2000c101504 */
[----:B-1----:R-:W-:Y:S01]  /*94ff0*/  IMAD.WIDE R6, R4, 0x2, R52 ;  /* 0x0000000204067825 */ /* 0x002fe200078e0234 */
[----:B------:R-:W-:-:S04]  /*95000*/  ISETP.GE.AND P4, PT, R16, c[0x0][0x17c], PT ;  /* 0x00005f0010007a0c */ /* 0x000fc80003f86270 */
[----:B------:R1:W-:Y:S01]  /*95010*/  @P3 STG.E.U16 [R6.64], R58 ;  /* 0x0000003a06003986 */ /* 0x0003e2000c101504 */
[----:B------:R-:W-:Y:S01]  /*95020*/  ISETP.LT.AND P3, PT, R35, c[0x0][0x178], !P4 ;  /* 0x00005e0023007a0c */ /* 0x000fe20006761270 */
[----:B0-----:R-:W-:Y:S01]  /*95030*/  IMAD.WIDE R8, R4, 0x2, R26 ;  /* 0x0000000204087825 */ /* 0x001fe200078e021a */
[----:B------:R-:W-:Y:S02]  /*95040*/  ISETP.LT.AND P2, PT, R40, c[0x0][0x178], !P0 ;  /* 0x00005e0028007a0c */ /* 0x000fe40004741270 */
[----:B------:R-:W-:Y:S01]  /*95050*/  ISETP.LT.AND P0, PT, R45, c[0x0][0x178], !P0 ;  /* 0x00005e002d007a0c */ /* 0x000fe20004701270 */
[----:B-1----:R-:W-:-:S04]  /*95060*/  IMAD.WIDE R6, R4, 0x2, R48 ;  /* 0x0000000204067825 */ /* 0x002fc800078e0230 */
[----:B------:R-:W-:-:S06]  /*95070*/  IMAD.WIDE R4, R4, 0x2, R24 ;  /* 0x0000000204047825 */ /* 0x000fcc00078e0218 */
[----:B------:R-:W-:Y:S01]  /*95080*/  @P2 STG.E.U16 [R10.64], R60 ;  /* 0x0000003c0a002986 */ /* 0x000fe2000c101504 */
[----:B------:R-:W-:-:S03]  /*95090*/  ISETP.LT.AND P2, PT, R39, c[0x0][0x178], !P4 ;  /* 0x00005e0027007a0c */ /* 0x000fc60006741270 */
[----:B------:R0:W-:Y:S01]  /*950a0*/  @P6 STG.E.U16 [R6.64], R61 ;  /* 0x0000003d06006986 */ /* 0x0001e2000c101504 */
[----:B------:R-:W-:-:S03]  /*950b0*/  ISETP.LT.AND P6, PT, R43, c[0x0][0x178], !P4 ;  /* 0x00005e002b007a0c */ /* 0x000fc600067c1270 */
[----:B------:R1:W-:Y:S01]  /*950c0*/  @P5 STG.E.U16 [R8.64], R59 ;  /* 0x0000003b08005986 */ /* 0x0003e2000c101504 */
[----:B------:R-:W-:-:S03]  /*950d0*/  ISETP.LT.AND P5, PT, R42, c[0x0][0x178], !P4 ;  /* 0x00005e002a007a0c */ /* 0x000fc600067a1270 */
[----:B------:R2:W-:Y:S01]  /*950e0*/  @P0 STG.E.U16 [R4.64], R36 ;  /* 0x0000002404000986 */ /* 0x0005e2000c101504 */
[----:B------:R-:W-:Y:S01]  /*950f0*/  ISETP.LT.AND P0, PT, R40, c[0x0][0x178], !P4 ;  /* 0x00005e0028007a0c */ /* 0x000fe20006701270 */
[----:B0-----:R-:W-:Y:S01]  /*95100*/  IMAD.WIDE R6, R0, 0x2, R56 ;  /* 0x0000000200067825 */ /* 0x001fe200078e0238 */
[----:B-1----:R-:W-:Y:S02]  /*95110*/  PRMT R8, R44, 0x7632, R8 ;  /* 0x000076322c087816 */ /* 0x002fe40000000008 */
[----:B------:R-:W-:Y:S01]  /*95120*/  PRMT R12, R23, 0x7632, R12 ;  /* 0x00007632170c7816 */ /* 0x000fe2000000000c */
[----:B--2---:R-:W-:Y:S02]  /*95130*/  IMAD.WIDE R4, R0, 0x2, R54 ;  /* 0x0000000200047825 */ /* 0x004fe400078e0236 */
[----:B------:R0:W-:Y:S01]  /*95140*/  @P3 STG.E.U16 [R6.64], R8 ;  /* 0x0000000806003986 */ /* 0x0001e2000c101504 */
[----:B------:R-:W-:Y:S02]  /*95150*/  PRMT R13, R19, 0x7632, R13 ;  /* 0x00007632130d7816 */ /* 0x000fe4000000000d */
[----:B------:R-:W-:Y:S01]  /*95160*/  PRMT R14, R58, 0x7632, R14 ;  /* 0x000076323a0e7816 */ /* 0x000fe2000000000e */
[----:B------:R-:W2:Y:S01]  /*95170*/  LDL.LU R23, [R1+0x2e4] ;  /* 0x0002e40001177983 */ /* 0x000ea20000300800 */
[----:B------:R-:W-:Y:S01]  /*95180*/  PRMT R15, R60, 0x7632, R15 ;  /* 0x000076323c0f7816 */ /* 0x000fe2000000000f */
[----:B------:R-:W-:-:S02]  /*95190*/  IMAD.WIDE R10, R0, 0x2, R50 ;  /* 0x00000002000a7825 */ /* 0x000fc400078e0232 */
[----:B------:R-:W3:Y:S02]  /*951a0*/  LDL.LU R19, [R1+0x2d4] ;  /* 0x0002d40001137983 */ /* 0x000ee40000300800 */
[C---:B0-----:R-:W-:Y:S02]  /*951b0*/  IMAD.WIDE R6, R0.reuse, 0x2, R2 ;  /* 0x0000000200067825 */ /* 0x041fe400078e0202 */
[----:B------:R-:W4:Y:S02]  /*951c0*/  LDL.LU R58, [R1+0x2b4] ;  /* 0x0002b400013a7983 */ /* 0x000f240000300800 */
[----:B------:R-:W-:Y:S02]  /*951d0*/  IMAD.WIDE R8, R0, 0x2, R52 ;  /* 0x0000000200087825 */ /* 0x000fe400078e0234 */
[----:B------:R0:W-:Y:S04]  /*951e0*/  @P6 STG.E.U16 [R4.64], R12 ;  /* 0x0000000c04006986 */ /* 0x0001e8000c101504 */
[----:B------:R-:W-:Y:S04]  /*951f0*/  @P5 STG.E.U16 [R6.64], R13 ;  /* 0x0000000d06005986 */ /* 0x000fe8000c101504 */
[----:B------:R-:W-:Y:S04]  /*95200*/  @P2 STG.E.U16 [R8.64], R14 ;  /* 0x0000000e08002986 */ /* 0x000fe8000c101504 */
[----:B------:R-:W4:Y:S04]  /*95210*/  LDL.LU R60, [R1+0x2a4] ;  /* 0x0002a400013c7983 */ /* 0x000f280000300800 */
[----:B------:R1:W-:Y:S04]  /*95220*/  @P0 STG.E.U16 [R10.64], R15 ;  /* 0x0000000f0a000986 */ /* 0x0003e8000c101504 */
[----:B------:R-:W4:Y:S01]  /*95230*/  LDL.LU R16, [R1+0x31e8] ;  /* 0x0031e80001107983 */ /* 0x000f220000300800 */
[----:B0-----:R-:W-:-:S02]  /*95240*/  PRMT R12, R36, 0x7632, R12 ;  /* 0x00007632240c7816 */ /* 0x001fc4000000000c */
[----:B-1----:R-:W-:Y:S02]  /*95250*/  PRMT R10, R61, 0x7632, R10 ;  /* 0x000076323d0a7816 */ /* 0x002fe4000000000a */
[----:B------:R-:W4:Y:S01]  /*95260*/  LDL.LU R61, [R1+0x294] ;  /* 0x00029400013d7983 */ /* 0x000f220000300800 */
[----:B------:R-:W-:-:S03]  /*95270*/  PRMT R11, R59, 0x7632, R11 ;  /* 0x000076323b0b7816 */ /* 0x000fc6000000000b */
[----:B------:R-:W4:Y:S04]  /*95280*/  LDL.LU R59, [R1+0x274] ;  /* 0x00027400013b7983 */ /* 0x000f280000300800 */
[----:B------:R-:W4:Y:S04]  /*95290*/  LDL.LU R31, [R1+0x1b4] ;  /* 0x0001b400011f7983 */ /* 0x000f280000300800 */
[----:B------:R-:W4:Y:S01]  /*952a0*/  LDL.LU R36, [R1+0x254] ;  /* 0x0002540001247983 */ /* 0x000f220000300800 */
[----:B------:R-:W-:Y:S02]  /*952b0*/  ISETP.LT.AND P2, PT, R47, c[0x0][0x178], !P4 ;  /* 0x00005e002f007a0c */ /* 0x000fe40006741270 */
[----:B------:R-:W-:-:S02]  /*952c0*/  ISETP.LT.AND P0, PT, R46, c[0x0][0x178], !P4 ;  /* 0x00005e002e007a0c */ /* 0x000fc40006701270 */
[----:B------:R-:W-:Y:S02]  /*952d0*/  ISETP.LT.AND P3, PT, R45, c[0x0][0x178], !P4 ;  /* 0x00005e002d007a0c */ /* 0x000fe40006761270 */
[----:B------:R-:W-:Y:S01]  /*952e0*/  ISETP.GE.AND P1, PT, R30, c[0x0][0x17c], PT ;  /* 0x00005f001e007a0c */ /* 0x000fe20003f26270 */
[----:B------:R-:W-:-:S03]  /*952f0*/  IMAD.WIDE R8, R0, 0x2, R48 ;  /* 0x0000000200087825 */ /* 0x000fc600078e0230 */
[----:B------:R-:W-:Y:S01]  /*95300*/  ISETP.LT.AND P5, PT, R35, c[0x0][0x178], !P1 ;  /* 0x00005e0023007a0c */ /* 0x000fe20004fa1270 */
[----:B------:R-:W-:Y:S01]  /*95310*/  IMAD.WIDE R6, R0, 0x2, R26 ;  /* 0x0000000200067825 */ /* 0x000fe200078e021a */
[----:B------:R-:W-:Y:S02]  /*95320*/  ISETP.LT.AND P4, PT, R43, c[0x0][0x178], !P1 ;  /* 0x00005e002b007a0c */ /* 0x000fe40004f81270 */
[----:B------:R-:W-:Y:S01]  /*95330*/  ISETP.LT.AND P6, PT, R42, c[0x0][0x178], !P1 ;  /* 0x00005e002a007a0c */ /* 0x000fe20004fc1270 */
[C---:B------:R-:W-:Y:S01]  /*95340*/  IMAD.WIDE R4, R0.reuse, 0x2, R24 ;  /* 0x0000000200047825 */ /* 0x040fe200078e0218 */
[----:B------:R-:W-:Y:S01]  /*95350*/  IADD3 R0, R0, c[0x0][0x198], RZ ;  /* 0x0000660000007a10 */ /* 0x000fe20007ffe0ff */
[----:B------:R0:W-:Y:S04]  /*95360*/  @P2 STG.E.U16 [R8.64], R10 ;  /* 0x0000000a08002986 */ /* 0x0001e8000c101504 */
[----:B------:R1:W-:Y:S01]  /*95370*/  @P0 STG.E.U16 [R6.64], R11 ;  /* 0x0000000b06000986 */ /* 0x0003e2000c101504 */
[----:B------:R-:W-:-:S03]  /*95380*/  ISETP.LT.AND P0, PT, R39, c[0x0][0x178], !P1 ;  /* 0x00005e0027007a0c */ /* 0x000fc60004f01270 */
[----:B------:R1:W-:Y:S01]  /*95390*/  @P3 STG.E.U16 [R4.64], R12 ;  /* 0x0000000c04003986 */ /* 0x0003e2000c101504 */
[----:B------:R-:W-:Y:S01]  /*953a0*/  ISETP.LT.AND P3, PT, R40, c[0x0][0x178], !P1 ;  /* 0x00005e0028007a0c */ /* 0x000fe20004f61270 */
[----:B0-----:R-:W-:-:S04]  /*953b0*/  IMAD.WIDE R8, R0, 0x2, R54 ;  /* 0x0000000200087825 */ /* 0x001fc800078e0236 */
[C---:B-1----:R-:W-:Y:S01]  /*953c0*/  IMAD.WIDE R6, R0.reuse, 0x2, R56 ;  /* 0x0000000200067825 */ /* 0x042fe200078e0238 */
[----:B------:R-:W-:Y:S02]  /*953d0*/  ISETP.GE.AND P2, PT, R29, c[0x0][0x17c], PT ;  /* 0x00005f001d007a0c */ /* 0x000fe40003f46270 */
[----:B------:R-:W4:Y:S01]  /*953e0*/  LDL.LU R29, [R1+0x3b4] ;  /* 0x0003b400011d7983 */ /* 0x000f220000300800 */
[C---:B------:R-:W-:Y:S01]  /*953f0*/  IMAD.WIDE R4, R0.reuse, 0x2, R2 ;  /* 0x0000000200047825 */ /* 0x040fe200078e0202 */
[----:B------:R-:W-:Y:S02]  /*95400*/  IADD3 R12, R0, c[0x0][0x198], RZ ;  /* 0x00006600000c7a10 */ /* 0x000fe40007ffe0ff */
[----:B------:R-:W4:Y:S03]  /*95410*/  LDL.LU R44, [R1+0x3a4] ;  /* 0x0003a400012c7983 */ /* 0x000f260000300800 */
[----:B------:R-:W-:Y:S01]  /*95420*/  IMAD.WIDE R10, R12, 0x2, R56 ;  /* 0x000000020c0a7825 */ /* 0x000fe200078e0238 */
[----:B------:R-:W4:Y:S04]  /*95430*/  LDL.LU R30, [R1+0x31ec] ;  /* 0x0031ec00011e7983 */ /* 0x000f280000300800 */
[----:B--2---:R0:W-:Y:S01]  /*95440*/  @P5 STG.E.U16 [R6.64], R23 ;  /* 0x0000001706005986 */ /* 0x0041e2000c101504 */
[----:B------:R-:W-:-:S03]  /*95450*/  ISETP.LT.AND P5, PT, R47, c[0x0][0x178], !P1 ;  /* 0x00005e002f007a0c */ /* 0x000fc60004fa1270 */
[----:B---3--:R-:W-:Y:S01]  /*95460*/  @P4 STG.E.U16 [R8.64], R19 ;  /* 0x0000001308004986 */ /* 0x008fe2000c101504 */
[----:B------:R-:W-:Y:S02]  /*95470*/  ISETP.LT.AND P4, PT, R46, c[0x0][0x178], !P1 ;  /* 0x00005e002e007a0c */ /* 0x000fe40004f81270 */
[----:B------:R-:W-:Y:S01]  /*95480*/  ISETP.LT.AND P1, PT, R45, c[0x0][0x178], !P1 ;  /* 0x00005e002d007a0c */ /* 0x000fe20004f21270 */
[----:B----4-:R1:W-:Y:S01]  /*95490*/  @P6 STG.E.U16 [R4.64], R58 ;  /* 0x0000003a04006986 */ /* 0x0103e2000c101504 */
[----:B------:R-:W-:Y:S01]  /*954a0*/  ISETP.LT.AND P6, PT, R35, c[0x0][0x178], !P2 ;  /* 0x00005e0023007a0c */ /* 0x000fe200057c1270 */
[----:B0-----:R-:W-:Y:S01]  /*954b0*/  IMAD.WIDE R6, R0, 0x2, R52 ;  /* 0x0000000200067825 */ /* 0x001fe200078e0234 */
[----:B------:R-:W-:-:S03]  /*954c0*/  PRMT R13, R23, 0x7632, R13 ;  /* 0x00007632170d7816 */ /* 0x000fc6000000000d */
[C---:B-1----:R-:W-:Y:S01]  /*954d0*/  IMAD.WIDE R4, R0.reuse, 0x2, R50 ;  /* 0x0000000200047825 */ /* 0x042fe200078e0232 */
[----:B------:R0:W-:Y:S03]  /*954e0*/  @P0 STG.E.U16 [R6.64], R60 ;  /* 0x0000003c06000986 */ /* 0x0001e6000c101504 */
[----:B------:R-:W-:-:S04]  /*954f0*/  IMAD.WIDE R8, R0, 0x2, R24 ;  /* 0x0000000200087825 */ /* 0x000fc800078e0218 */
[----:B0-----:R-:W-:Y:S01]  /*95500*/  IMAD.WIDE R6, R0, 0x2, R48 ;  /* 0x0000000200067825 */ /* 0x001fe200078e0230 */
        /* <DEDUP_REMOVED lines=8> */
[----:B------:R1:W-:Y:S04]  /*95590*/  @P1 STG.E.U16 [R8.64], R31 ;  /* 0x0000001f08001986 */ /* 0x0003e8000c101504 */
[----:B------:R4:W-:Y:S01]  /*955a0*/  @P6 STG.E.U16 [R10.64], R13 ;  /* 0x0000000d0a006986 */ /* 0x0009e2000c101504 */
[----:B------:R-:W-:Y:S02]  /*955b0*/  ISETP.LT.AND P6, PT, R42, c[0x0][0x178], !P2 ;  /* 0x00005e002a007a0c */ /* 0x000fe400057c1270 */
[----:B------:R-:W-:Y:S01]  /*955c0*/  PRMT R0, R58, 0x7632, R0 ;  /* 0x000076323a007816 */ /* 0x000fe20000000000 */
[----:B0-----:R-:W-:-:S04]  /*955d0*/  IMAD.WIDE R4, R12, 0x2, R2 ;  /* 0x000000020c047825 */ /* 0x001fc800078e0202 */
[----:B-1----:R-:W-:Y:S01]  /*955e0*/  IMAD.WIDE R8, R12, 0x2, R54 ;  /* 0x000000020c087825 */ /* 0x002fe200078e0236 */
[----:B----4-:R-:W-:Y:S02]  /*955f0*/  PRMT R11, R19, 0x7632, R11 ;  /* 0x00007632130b7816 */ /* 0x010fe4000000000b */
[----:B------:R-:W4:Y:S01]  /*95600*/  LDL.LU R19, [R1+0x334] ;  /* 0x0003340001137983 */ /* 0x000f220000300800 */
[----:B------:R-:W-:-:S03]  /*95610*/  PRMT R10, R60, 0x7632, R10 ;  /* 0x000076323c0a7816 */ /* 0x000fc6000000000a */
[----:B------:R-:W4:Y:S04]  /*95620*/  LDL.LU R58, [R1+0x2c4] ;  /* 0x0002c400013a7983 */ /* 0x000f280000300800 */
[----:B------:R-:W4:Y:S04]  /*95630*/  LDL.LU R60, [R1+0x284] ;  /* 0x00028400013c7983 */ /* 0x000f280000300800 */
[----:B------:R0:W-:Y:S04]  /*95640*/  @P4 STG.E.U16 [R8.64], R11 ;  /* 0x0000000b08004986 */ /* 0x0001e8000c101504 */
        /* <DEDUP_REMOVED lines=8> */
[----:B------:R-:W-:-:S03]  /*956d0*/  ISETP.LT.AND P3, PT, R47, c[0x0][0x178], !P2 ;  /* 0x00005e002f007a0c */ /* 0x000fc60005761270 */
[----:B------:R-:W-:-:S06]  /*956e0*/  IMAD.WIDE R8, R12, 0x2, R50 ;  /* 0x000000020c087825 */ /* 0x000fcc00078e0232 */
[----:B------:R0:W-:Y:S01]  /*956f0*/  @P5 STG.E.U16 [R6.64], R10 ;  /* 0x0000000a06005986 */ /* 0x0001e2000c101504 */
[----:B------:R-:W-:-:S03]  /*95700*/  IMAD.WIDE R4, R12, 0x2, R48 ;  /* 0x000000020c047825 */ /* 0x000fc600078e0230 */
[----:B------:R-:W-:Y:S01]  /*95710*/  @P1 STG.E.U16 [R8.64], R11 ;  /* 0x0000000b08001986 */ /* 0x000fe2000c101504 */
[----:B------:R-:W-:Y:S02]  /*95720*/  ISETP.LT.AND P1, PT, R46, c[0x0][0x178], !P2 ;  /* 0x00005e002e007a0c */ /* 0x000fe40005721270 */
[----:B------:R-:W-:Y:S02]  /*95730*/  ISETP.LT.AND P2, PT, R45, c[0x0][0x178], !P2 ;  /* 0x00005e002d007a0c */ /* 0x000fe40005741270 */
[----:B------:R-:W-:Y:S01]  /*95740*/  ISETP.LT.AND P4, PT, R35, c[0x0][0x178], !P0 ;  /* 0x00005e0023007a0c */ /* 0x000fe20004781270 */
[----:B------:R1:W-:Y:S01]  /*95750*/  @P3 STG.E.U16 [R4.64], R0 ;  /* 0x0000000004003986 */ /* 0x0003e2000c101504 */
[----:B------:R-:W-:Y:S01]  /*95760*/  PRMT R13, R36, 0x7632, R13 ;  /* 0x00007632240d7816 */ /* 0x000fe2000000000d */
[----:B0-----:R-:W-:Y:S01]  /*95770*/  IMAD.WIDE R6, R12, 0x2, R24 ;  /* 0x000000020c067825 */ /* 0x001fe200078e0218 */
[----:B------:R-:W-:Y:S02]  /*95780*/  ISETP.LT.AND P3, PT, R43, c[0x0][0x178], !P0 ;  /* 0x00005e002b007a0c */ /* 0x000fe40004761270 */
[----:B------:R-:W-:-:S02]  /*95790*/  PRMT R14, R31, 0x7632, R14 ;  /* 0x000076321f0e7816 */ /* 0x000fc4000000000e */
[----:B------:R-:W-:Y:S02]  /*957a0*/  ISETP.LT.AND P6, PT, R42, c[0x0][0x178], !P0 ;  /* 0x00005e002a007a0c */ /* 0x000fe400047c1270 */
[C---:B-1----:R-:W-:Y:S01]  /*957b0*/  IADD3 R0, R12.reuse, c[0x0][0x198], RZ ;  /* 0x000066000c007a10 */ /* 0x042fe20007ffe0ff */
[----:B------:R-:W-:-:S04]  /*957c0*/  IMAD.WIDE R4, R12, 0x2, R26 ;  /* 0x000000020c047825 */ /* 0x000fc800078e021a */
[C---:B------:R-:W-:Y:S01]  /*957d0*/  IMAD.WIDE R8, R0.reuse, 0x2, R56 ;  /* 0x0000000200087825 */ /* 0x040fe200078e0238 */
[----:B------:R0:W-:Y:S04]  /*957e0*/  @P1 STG.E.U16 [R4.64], R13 ;  /* 0x0000000d04001986 */ /* 0x0001e8000c101504 */
[----:B------:R1:W-:Y:S01]  /*957f0*/  @P2 STG.E.U16 [R6.64], R14 ;  /* 0x0000000e06002986 */ /* 0x0003e2000c101504 */
[----:B------:R-:W-:Y:S01]  /*95800*/  ISETP.LT.AND P2, PT, R39, c[0x0][0x178], !P0 ;  /* 0x00005e0027007a0c */ /* 0x000fe20004741270 */
[----:B------:R-:W-:Y:S01]  /*95810*/  IMAD.WIDE R10, R0, 0x2, R54 ;  /* 0x00000002000a7825 */ /* 0x000fe200078e0236 */
[----:B------:R-:W-:Y:S01]  /*95820*/  ISETP.LT.AND P5, PT, R40, c[0x0][0x178], !P0 ;  /* 0x00005e0028007a0c */ /* 0x000fe200047a1270 */
[----:B------:R1:W-:Y:S01]  /*95830*/  @P4 STG.E.U16 [R8.64], R29 ;  /* 0x0000001d08004986 */ /* 0x0003e2000c101504 */
[----:B------:R-:W-:Y:S01]  /*95840*/  ISETP.LT.AND P4, PT, R47, c[0x0][0x178], !P0 ;  /* 0x00005e002f007a0c */ /* 0x000fe20004781270 */
[----:B0-----:R-:W-:-:S02]  /*95850*/  IMAD.WIDE R4, R0, 0x2, R2 ;  /* 0x0000000200047825 */ /* 0x001fc400078e0202 */
[----:B------:R0:W-:Y:S01]  /*95860*/  @P3 STG.E.U16 [R10.64], R44 ;  /* 0x0000002c0a003986 */ /* 0x0001e2000c101504 */
[----:B------:R-:W-:Y:S02]  /*95870*/  ISETP.LT.AND P3, PT, R46, c[0x0][0x178], !P0 ;  /* 0x00005e002e007a0c */ /* 0x000fe40004761270 */
[----:B------:R-:W-:Y:S01]  /*95880*/  ISETP.LT.AND P0, PT, R45, c[0x0][0x178], !P0 ;  /* 0x00005e002d007a0c */ /* 0x000fe20004701270 */
[----:B-1----:R-:W-:-:S04]  /*95890*/  IMAD.WIDE R6, R0, 0x2, R48 ;  /* 0x0000000200067825 */ /* 0x002fc800078e0230 */
[----:B------:R-:W-:-:S04]  /*958a0*/  IMAD.WIDE R8, R0, 0x2, R50 ;  /* 0x0000000200087825 */ /* 0x000fc800078e0232 */
[----:B0-----:R-:W-:Y:S01]  /*958b0*/  IMAD.WIDE R10, R0, 0x2, R52 ;  /* 0x00000002000a7825 */ /* 0x001fe200078e0234 */
[----:B------:R-:W-:Y:S02]  /*958c0*/  PRMT R12, R29, 0x7632, R12 ;  /* 0x000076321d0c7816 */ /* 0x000fe4000000000c */
[----:B------:R-:W-:Y:S01]  /*958d0*/  ISETP.GE.AND P1, PT, R30, c[0x0][0x17c], PT ;  /* 0x00005f001e007a0c */ /* 0x000fe20003f26270 */
[----:B---3--:R0:W-:Y:S01]  /*958e0*/  @P6 STG.E.U16 [R4.64], R23 ;  /* 0x0000001704006986 */ /* 0x0081e2000c101504 */
[----:B--2---:R-:W-:Y:S01]  /*958f0*/  ISETP.GE.AND P6, PT, R16, c[0x0][0x17c], PT ;  /* 0x00005f0010007a0c */ /* 0x004fe20003fc6270 */
[----:B0-----:R-:W-:Y:S02]  /*95900*/  IMAD.WIDE R4, R0, 0x2, R26 ;  /* 0x0000000200047825 */ /* 0x001fe400078e021a */
[----:B----4-:R0:W-:Y:S01]  /*95910*/  @P2 STG.E.U16 [R10.64], R19 ;  /* 0x000000130a002986 */ /* 0x0101e2000c101504 */
[----:B------:R-:W-:-:S03]  /*95920*/  ISETP.LT.AND P2, PT, R35, c[0x0][0x178], !P6 ;  /* 0x00005e0023007a0c */ /* 0x000fc60007741270 */
[----:B------:R1:W-:Y:S01]  /*95930*/  @P5 STG.E.U16 [R8.64], R58 ;  /* 0x0000003a08005986 */ /* 0x0003e2000c101504 */
[----:B------:R-:W-:-:S03]  /*95940*/  ISETP.LT.AND P5, PT, R43, c[0x0][0x178], !P6 ;  /* 0x00005e002b007a0c */ /* 0x000fc600077a1270 */
[----:B------:R2:W-:Y:S01]  /*95950*/  @P4 STG.E.U16 [R6.64], R60 ;  /* 0x0000003c06004986 */ /* 0x0005e2000c101504 */
[----:B------:R-:W-:Y:S01]  /*95960*/  ISETP.LT.AND P4, PT, R42, c[0x0][0x178], !P6 ;  /* 0x00005e002a007a0c */ /* 0x000fe20007781270 */
[C---:B0-----:R-:W-:Y:S01]  /*95970*/  IMAD.WIDE R10, R0.reuse, 0x2, R24 ;  /* 0x00000002000a7825 */ /* 0x041fe200078e0218 */
[----:B------:R-:W-:-:S05]  /*95980*/  IADD3 R0, R0, c[0x0][0x198], RZ ;  /* 0x0000660000007a10 */ /* 0x000fca0007ffe0ff */
[----:B-1----:R-:W-:-:S04]  /*95990*/  IMAD.WIDE R8, R0, 0x2, R56 ;  /* 0x0000000200087825 */ /* 0x002fc800078e0238 */
[----:B--2---:R-:W-:Y:S01]  /*959a0*/  IMAD.WIDE R6, R0, 0x2, R54 ;  /* 0x0000000200067825 */ /* 0x004fe200078e0236 */
[----:B------:R0:W-:Y:S01]  /*959b0*/  @P3 STG.E.U16 [R4.64], R61 ;  /* 0x0000003d04003986 */ /* 0x0001e2000c101504 */
[----:B------:R-:W-:-:S03]  /*959c0*/  ISETP.LT.AND P3, PT, R39, c[0x0][0x178], !P6 ;  /* 0x00005e0027007a0c */ /* 0x000fc60007761270 */
[----:B------:R1:W-:Y:S04]  /*959d0*/  @P0 STG.E.U16 [R10.64], R59 ;  /* 0x0000003b0a000986 */ /* 0x0003e8000c101504 */
[----:B------:R2:W-:Y:S01]  /*959e0*/  @P2 STG.E.U16 [R8.64], R12 ;  /* 0x0000000c08002986 */ /* 0x0005e2000c101504 */
[----:B0-----:R-:W-:Y:S01]  /*959f0*/  IMAD.WIDE R4, R0, 0x2, R2 ;  /* 0x0000000200047825 */ /* 0x001fe200078e0202 */
[----:B-1----:R-:W-:Y:S02]  /*95a00*/  PRMT R10, R44, 0x7632, R10 ;  /* 0x000076322c0a7816 */ /* 0x002fe4000000000a */
[----:B------:R-:W-:Y:S01]  /*95a10*/  PRMT R11, R23, 0x7632, R11 ;  /* 0x00007632170b7816 */ /* 0x000fe2000000000b */
[----:B------:R-:W3:Y:S01]  /*95a20*/  LDL.LU R44, [R1+0x864] ;  /* 0x00086400012c7983 */ /* 0x000ee20000300800 */
[----:B--2---:R-:W-:-:S03]  /*95a30*/  PRMT R12, R19, 0x7632, R12 ;  /* 0x00007632130c7816 */ /* 0x004fc6000000000c */
[----:B------:R-:W2:Y:S04]  /*95a40*/  LDL.LU R23, [R1+0x854] ;  /* 0x0008540001177983 */ /* 0x000ea80000300800 */
[----:B------:R-:W4:Y:S04]  /*95a50*/  LDL.LU R19, [R1+0x414] ;  /* 0x0004140001137983 */ /* 0x000f280000300800 */
[----:B------:R0:W-:Y:S04]  /*95a60*/  @P5 STG.E.U16 [R6.64], R10 ;  /* 0x0000000a06005986 */ /* 0x0001e8000c101504 */
[----:B------:R-:W4:Y:S01]  /*95a70*/  LDL.LU R30, [R1+0x31f4] ;  /* 0x0031f400011e7983 */ /* 0x000f220000300800 */
[----:B------:R-:W-:-:S03]  /*95a80*/  IMAD.WIDE R8, R0, 0x2, R52 ;  /* 0x0000000200087825 */ /* 0x000fc600078e0234 */
[----:B------:R1:W-:Y:S01]  /*95a90*/  @P4 STG.E.U16 [R4.64], R11 ;  /* 0x0000000b04004986 */ /* 0x0003e2000c101504 */
[----:B0-----:R-:W-:-:S03]  /*95aa0*/  PRMT R6, R58, 0x7632, R6 ;  /* 0x000076323a067816 */ /* 0x001fc60000000006 */
[----:B------:R-:W4:Y:S04]  /*95ab0*/  LDL.LU R29, [R1+0x31f8] ;  /* 0x0031f800011d7983 */ /* 0x000f280000300800 */
[----:B------:R-:W4:Y:S01]  /*95ac0*/  LDL.LU R58, [R1+0x404] ;  /* 0x00040400013a7983 */ /* 0x000f220000300800 */
[----:B-1----:R-:W-:-:S03]  /*95ad0*/  PRMT R11, R60, 0x7632, R11 ;  /* 0x000076323c0b7816 */ /* 0x002fc6000000000b */
[----:B------:R-:W4:Y:S04]  /*95ae0*/  LDL.LU R60, [R1+0x3d4] ;  /* 0x0003d400013c7983 */ /* 0x000f280000300800 */
[----:B------:R0:W-:Y:S04]  /*95af0*/  @P3 STG.E.U16 [R8.64], R12 ;  /* 0x0000000c08003986 */ /* 0x0001e8000c101504 */
[----:B------:R-:W4:Y:S01]  /*95b00*/  LDL.LU R16, [R1+0x31fc] ;  /* 0x0031fc0001107983 */ /* 0x000f220000300800 */
[----:B------:R-:W-:Y:S02]  /*95b10*/  PRMT R13, R59, 0x7632, R13 ;  /* 0x000076323b0d7816 */ /* 0x000fe4000000000d */
[----:B0-----:R-:W-:-:S02]  /*95b20*/  PRMT R12, R61, 0x7632, R12 ;  /* 0x000076323d0c7816 */ /* 0x001fc4000000000c */
[----:B------:R-:W4:Y:S04]  /*95b30*/  LDL.LU R61, [R1+0x394] ;  /* 0x00039400013d7983 */ /* 0x000f280000300800 */
[----:B------:R-:W4:Y:S01]  /*95b40*/  LDL.LU R59, [R1+0x234] ;  /* 0x00023400013b7983 */ /* 0x000f220000300800 */
[----:B------:R-:W-:Y:S02]  /*95b50*/  ISETP.LT.AND P0, PT, R40, c[0x0][0x178], !P6 ;  /* 0x00005e0028007a0c */ /* 0x000fe40007701270 */
[----:B------:R-:W-:Y:S02]  /*95b60*/  ISETP.LT.AND P2, PT, R47, c[0x0][0x178], !P6 ;  /* 0x00005e002f007a0c */ /* 0x000fe40007741270 */
[----:B------:R-:W-:Y:S01]  /*95b70*/  ISETP.LT.AND P3, PT, R46, c[0x0][0x178], !P6 ;  /* 0x00005e002e007a0c */ /* 0x000fe20007761270 */
[----:B------:R-:W-:Y:S01]  /*95b80*/  IMAD.WIDE R4, R0, 0x2, R50 ;  /* 0x0000000200047825 */ /* 0x000fe200078e0232 */
[----:B------:R-:W-:-:S03]  /*95b90*/  ISETP.LT.AND P6, PT, R45, c[0x0][0x178], !P6 ;  /* 0x00005e002d007a0c */ /* 0x000fc600077c1270 */
[----:B------:R-:W-:Y:S01]  /*95ba0*/  IMAD.WIDE R8, R0, 0x2, R48 ;  /* 0x0000000200087825 */ /* 0x000fe200078e0230 */
[----:B------:R-:W-:-:S03]  /*95bb0*/  ISETP.LT.AND P4, PT, R35, c[0x0][0x178], !P1 ;  /* 0x00005e0023007a0c */ /* 0x000fc60004f81270 */
[----:B------:R0:W-:Y:S01]  /*95bc0*/  @P0 STG.E.U16 [R4.64], R6 ;  /* 0x0000000604000986 */ /* 0x0001e2000c101504 */
[----:B------:R-:W-:Y:S02]  /*95bd0*/  ISETP.LT.AND P0, PT, R43, c[0x0][0x178], !P1 ;  /* 0x00005e002b007a0c */ /* 0x000fe40004f01270 */
[----:B------:R-:W-:Y:S01]  /*95be0*/  IADD3 R10, R0, c[0x0][0x198], RZ ;  /* 0x00006600000a7a10 */ /* 0x000fe20007ffe0ff */
[----:B------:R1:W-:Y:S01]  /*95bf0*/  @P2 STG.E.U16 [R8.64], R11 ;  /* 0x0000000b08002986 */ /* 0x0003e2000c101504 */
[----:B------:R-:W-:Y:S01]  /*95c00*/  ISETP.LT.AND P5, PT, R42, c[0x0][0x178], !P1 ;  /* 0x00005e002a007a0c */ /* 0x000fe20004fa1270 */
[----:B0-----:R-:W-:-:S04]  /*95c10*/  IMAD.WIDE R6, R0, 0x2, R26 ;  /* 0x0000000200067825 */ /* 0x001fc800078e021a */
[----:B------:R-:W-:Y:S01]  /*95c20*/  IMAD.WIDE R4, R0, 0x2, R24 ;  /* 0x0000000200047825 */ /* 0x000fe200078e0218 */
[----:B------:R0:W-:Y:S01]  /*95c30*/  @P3 STG.E.U16 [R6.64], R12 ;  /* 0x0000000c06003986 */ /* 0x0001e2000c101504 */
[----:B------:R-:W-:-:S03]  /*95c40*/  ISETP.LT.AND P3, PT, R40, c[0x0][0x178], !P1 ;  /* 0x00005e0028007a0c */ /* 0x000fc60004f61270 */
[----:B------:R0:W-:Y:S01]  /*95c50*/  @P6 STG.E.U16 [R4.64], R13 ;  /* 0x0000000d04006986 */ /* 0x0001e2000c101504 */
[----:B------:R-:W-:Y:S01]  /*95c60*/  ISETP.LT.AND P6, PT, R39, c[0x0][0x178], !P1 ;  /* 0x00005e0027007a0c */ /* 0x000fe20004fc1270 */
[----:B-1----:R-:W-:-:S04]  /*95c70*/  IMAD.WIDE R8, R10, 0x2, R2 ;  /* 0x000000020a087825 */ /* 0x002fc800078e0202 */
[----:B0-----:R-:W-:-:S04]  /*95c80*/  IMAD.WIDE R6, R10, 0x2, R56 ;  /* 0x000000020a067825 */ /* 0x001fc800078e0238 */
[C---:B------:R-:W-:Y:S01]  /*95c90*/  IMAD.WIDE R4, R10.reuse, 0x2, R54 ;  /* 0x000000020a047825 */ /* 0x040fe200078e0236 */
[----:B------:R-:W-:Y:S01]  /*95ca0*/  IADD3 R0, R10, c[0x0][0x198], RZ ;  /* 0x000066000a007a10 */ /* 0x000fe20007ffe0ff */
[----:B---3--:R0:W-:Y:S01]  /*95cb0*/  @P4 STG.E.U16 [R6.64], R44 ;  /* 0x0000002c06004986 */ /* 0x0081e2000c101504 */
[----:B------:R-:W-:-:S03]  /*95cc0*/  ISETP.LT.AND P4, PT, R47, c[0x0][0x178], !P1 ;  /* 0x00005e002f007a0c */ /* 0x000fc60004f81270 */
[----:B--2---:R1:W-:Y:S04]  /*95cd0*/  @P0 STG.E.U16 [R4.64], R23 ;  /* 0x0000001704000986 */ /* 0x0043e8000c101504 */
[----:B----4-:R2:W-:Y:S01]  /*95ce0*/  @P5 STG.E.U16 [R8.64], R19 ;  /* 0x0000001308005986 */ /* 0x0105e2000c101504 */
[----:B0-----:R-:W-:-:S04]  /*95cf0*/  IMAD.WIDE R6, R10, 0x2, R52 ;  /* 0x000000020a067825 */ /* 0x001fc800078e0234 */
[----:B-1----:R-:W-:Y:S01]  /*95d00*/  IMAD.WIDE R4, R10, 0x2, R50 ;  /* 0x000000020a047825 */ /* 0x002fe200078e0232 */
[----:B------:R-:W-:Y:S02]  /*95d10*/  ISETP.LT.AND P5, PT, R46, c[0x0][0x178], !P1 ;  /* 0x00005e002e007a0c */ /* 0x000fe40004fa1270 */
[----:B------:R-:W-:Y:S01]  /*95d20*/  ISETP.GE.AND P2, PT, R30, c[0x0][0x17c], PT ;  /* 0x00005f001e007a0c */ /* 0x000fe20003f46270 */
[----:B--2---:R-:W-:Y:S01]  /*95d30*/  IMAD.WIDE R8, R10, 0x2, R48 ;  /* 0x000000020a087825 */ /* 0x004fe200078e0230 */
[----:B------:R-:W-:Y:S04]  /*95d40*/  @P6 STG.E.U16 [R6.64], R58 ;  /* 0x0000003a06006986 */ /* 0x000fe8000c101504 */
[----:B------:R0:W-:Y:S01]  /*95d50*/  @P3 STG.E.U16 [R4.64], R60 ;  /* 0x0000003c04003986 */ /* 0x0001e2000c101504 */
[----:B------:R-:W-:-:S02]  /*95d60*/  ISETP.LT.AND P3, PT, R45, c[0x0][0x178], !P1 ;  /* 0x00005e002d007a0c */ /* 0x000fc40004f61270 */
[----:B------:R-:W-:Y:S01]  /*95d70*/  ISETP.LT.AND P6, PT, R35, c[0x0][0x178], !P2 ;  /* 0x00005e0023007a0c */ /* 0x000fe200057c1270 */
[----:B0-----:R-:W-:-:S04]  /*95d80*/  IMAD.WIDE R4, R10, 0x2, R26 ;  /* 0x000000020a047825 */ /* 0x001fc800078e021a */
[----:B------:R-:W-:Y:S01]  /*95d90*/  IMAD.WIDE R10, R10, 0x2, R24 ;  /* 0x000000020a0a7825 */ /* 0x000fe200078e0218 */
        /* <DEDUP_REMOVED lines=9> */
[----:B------:R-:W-:Y:S01]  /*95e30*/  @P6 STG.E.U16 [R6.64], R8 ;  /* 0x0000000806006986 */ /* 0x000fe2000c101504 */
[----:B------:R-:W-:Y:S02]  /*95e40*/  ISETP.LT.AND P6, PT, R39, c[0x0][0x178], !P2 ;  /* 0x00005e0027007a0c */ /* 0x000fe400057c1270 */
[----:B------:R-:W-:Y:S01]  /*95e50*/  ISETP.GE.AND P1, PT, R16, c[0x0][0x17c], PT ;  /* 0x00005f0010007a0c */ /* 0x000fe20003f26270 */
[----:B------:R-:W2:Y:S01]  /*95e60*/  LDL.LU R39, [R1+0x32cc] ;  /* 0x0032cc0001277983 */ /* 0x000ea20000300800 */
[----:B------:R-:W-:-:S03]  /*95e70*/  PRMT R12, R19, 0x7632, R12 ;  /* 0x00007632130c7816 */ /* 0x000fc6000000000c */
[----:B------:R0:W-:Y:S01]  /*95e80*/  @P4 STG.E.U16 [R4.64], R9 ;  /* 0x0000000904004986 */ /* 0x0001e2000c101504 */
[----:B------:R-:W-:-:S03]  /*95e90*/  PRMT R13, R58, 0x7632, R13 ;  /* 0x000076323a0d7816 */ /* 0x000fc6000000000d */
[----:B------:R-:W3:Y:S01]  /*95ea0*/  LDL.LU R44, [R1+0x884] ;  /* 0x00088400012c7983 */ /* 0x000ee20000300800 */
[----:B------:R-:W-:-:S03]  /*95eb0*/  PRMT R14, R60, 0x7632, R14 ;  /* 0x000076323c0e7816 */ /* 0x000fc6000000000e */
[----:B------:R-:W4:Y:S01]  /*95ec0*/  LDL.LU R16, [R1+0x3200] ;  /* 0x0032000001107983 */ /* 0x000f220000300800 */
[----:B0-----:R-:W-:-:S03]  /*95ed0*/  IMAD.WIDE R4, R0, 0x2, R2 ;  /* 0x0000000200047825 */ /* 0x001fc600078e0202 */
        /* <DEDUP_REMOVED lines=14> */
[----:B------:R-:W-:-:S03]  /*95fc0*/  ISETP.LT.AND P3, PT, R46, c[0x0][0x178], !P2 ;  /* 0x00005e002e007a0c */ /* 0x000fc60005761270 */
[----:B------:R-:W-:Y:S01]  /*95fd0*/  IMAD.WIDE R8, R0, 0x2, R50 ;  /* 0x0000000200087825 */ /* 0x000fe200078e0232 */
[----:B------:R-:W-:-:S03]  /*95fe0*/  ISETP.GE.AND P0, PT, R29, c[0x0][0x17c], PT ;  /* 0x00005f001d007a0c */ /* 0x000fc60003f06270 */
[C---:B------:R-:W-:Y:S01]  /*95ff0*/  IMAD.WIDE R10, R0.reuse, 0x2, R48 ;  /* 0x00000002000a7825 */ /* 0x040fe200078e0230 */
[----:B------:R0:W-:Y:S01]  /*96000*/  @P6 STG.E.U16 [R6.64], R13 ;  /* 0x0000000d06006986 */ /* 0x0001e2000c101504 */
[----:B------:R-:W-:Y:S02]  /*96010*/  ISETP.LT.AND P2, PT, R45, c[0x0][0x178], !P2 ;  /* 0x00005e002d007a0c */ /* 0x000fe40005741270 */
[----:B------:R-:W-:Y:S01]  /*96020*/  ISETP.LT.AND P6, PT, R35, c[0x0][0x178], !P0 ;  /* 0x00005e0023007a0c */ /* 0x000fe200047c1270 */
[----:B------:R1:W-:Y:S01]  /*96030*/  @P4 STG.E.U16 [R8.64], R14 ;  /* 0x0000000e08004986 */ /* 0x0003e2000c101504 */
[----:B------:R-:W-:-:S03]  /*96040*/  IADD3 R4, R0, c[0x0][0x198], RZ ;  /* 0x0000660000047a10 */ /* 0x000fc60007ffe0ff */
[----:B------:R1:W-:Y:S01]  /*96050*/  @P5 STG.E.U16 [R10.64], R15 ;  /* 0x0000000f0a005986 */ /* 0x0003e2000c101504 */
[----:B------:R-:W-:Y:S01]  /*96060*/  ISETP.LT.AND P5, PT, R43, c[0x0][0x178], !P0 ;  /* 0x00005e002b007a0c */ /* 0x000fe200047a1270 */
[----:B0-----:R-:W-:Y:S01]  /*96070*/  IMAD.WIDE R6, R0, 0x2, R26 ;  /* 0x0000000200067825 */ /* 0x001fe200078e021a */
[----:B------:R-:W-:-:S04]  /*96080*/  ISETP.LT.AND P4, PT, R42, c[0x0][0x178], !P0 ;  /* 0x00005e002a007a0c */ /* 0x000fc80004781270 */
[----:B------:R0:W-:Y:S01]  /*96090*/  @P3 STG.E.U16 [R6.64], R12 ;  /* 0x0000000c06003986 */ /* 0x0001e2000c101504 */
[----:B-1----:R-:W-:-:S04]  /*960a0*/  IMAD.WIDE R8, R4, 0x2, R56 ;  /* 0x0000000204087825 */ /* 0x002fc800078e0238 */
[----:B------:R-:W-:-:S04]  /*960b0*/  IMAD.WIDE R10, R0, 0x2, R24 ;  /* 0x00000002000a7825 */ /* 0x000fc800078e0218 */
[----:B0-----:R-:W-:Y:S01]  /*960c0*/  IMAD.WIDE R6, R4, 0x2, R54 ;  /* 0x0000000204067825 */ /* 0x001fe200078e0236 */
[----:B------:R0:W-:Y:S01]  /*960d0*/  @P2 STG.E.U16 [R10.64], R5 ;  /* 0x000000050a002986 */ /* 0x0001e2000c101504 */
[----:B------:R-:W-:Y:S02]  /*960e0*/  ISETP.LT.AND P2, PT, R40, c[0x0][0x178], !P0 ;  /* 0x00005e0028007a0c */ /* 0x000fe40004741270 */
[C---:B------:R-:W-:Y:S01]  /*960f0*/  IADD3 R0, R4.reuse, c[0x0][0x198], RZ ;  /* 0x0000660004007a10 */ /* 0x040fe20007ffe0ff */
[----:B0-----:R-:W-:Y:S01]  /*96100*/  IMAD.WIDE R10, R4, 0x2, R26 ;  /* 0x00000002040a7825 */ /* 0x001fe200078e021a */
[----:B---3--:R0:W-:Y:S01]  /*96110*/  @P6 STG.E.U16 [R8.64], R44 ;  /* 0x0000002c08006986 */ /* 0x0081e2000c101504 */
[----:B------:R-:W-:-:S03]  /*96120*/  ISETP.LT.AND P6, PT, R47, c[0x0][0x178], !P0 ;  /* 0x00005e002f007a0c */ /* 0x000fc600047c1270 */
[----:B--2---:R1:W-:Y:S01]  /*96130*/  @P5 STG.E.U16 [R6.64], R23 ;  /* 0x0000001706005986 */ /* 0x0043e2000c101504 */
[----:B0-----:R-:W-:Y:S01]  /*96140*/  IMAD.WIDE R8, R4, 0x2, R2 ;  /* 0x0000000204087825 */ /* 0x001fe200078e0202 */
[----:B------:R-:W-:-:S04]  /*96150*/  ISETP.LT.AND P5, PT, R46, c[0x0][0x178], !P0 ;  /* 0x00005e002e007a0c */ /* 0x000fc800047a1270 */
[----:B----4-:R0:W-:Y:S01]  /*96160*/  @P4 STG.E.U16 [R8.64], R19 ;  /* 0x0000001308004986 */ /* 0x0101e2000c101504 */
[C---:B-1----:R-:W-:Y:S01]  /*96170*/  IMAD.WIDE R6, R4.reuse, 0x2, R52 ;  /* 0x0000000204067825 */ /* 0x042fe200078e0234 */
[----:B------:R-:W-:Y:S02]  /*96180*/  ISETP.LT.AND P3, PT, R41, c[0x0][0x178], !P0 ;  /* 0x00005e0029007a0c */ /* 0x000fe40004761270 */
[----:B------:R-:W-:Y:S01]  /*96190*/  ISETP.LT.AND P0, PT, R45, c[0x0][0x178], !P0 ;  /* 0x00005e002d007a0c */ /* 0x000fe20004701270 */
[----:B0-----:R-:W-:-:S10]  /*961a0*/  IMAD.WIDE R8, R4, 0x2, R50 ;  /* 0x0000000204087825 */ /* 0x001fd400078e0232 */
[----:B------:R0:W-:Y:S01]  /*961b0*/  @P3 STG.E.U16 [R6.64], R58 ;  /* 0x0000003a06003986 */ /* 0x0001e2000c101504 */
[----:B------:R-:W-:-:S03]  /*961c0*/  ISETP.LT.AND P3, PT, R35, c[0x0][0x178], !P1 ;  /* 0x00005e0023007a0c */ /* 0x000fc60004f61270 */
[----:B------:R1:W-:Y:S01]  /*961d0*/  @P2 STG.E.U16 [R8.64], R60 ;  /* 0x0000003c08002986 */ /* 0x0003e2000c101504 */
[----:B0-----:R-:W-:-:S04]  /*961e0*/  IMAD.WIDE R6, R4, 0x2, R48 ;  /* 0x0000000204067825 */ /* 0x001fc800078e0230 */
[----:B------:R-:W-:Y:S01]  /*961f0*/  IMAD.WIDE R4, R4, 0x2, R24 ;  /* 0x0000000204047825 */ /* 0x000fe200078e0218 */
[----:B------:R0:W-:Y:S01]  /*96200*/  @P6 STG.E.U16 [R6.64], R61 ;  /* 0x0000003d06006986 */ /* 0x0001e2000c101504 */
[----:B-1----:R-:W-:-:S03]  /*96210*/  PRMT R8, R44, 0x7632, R8 ;  /* 0x000076322c087816 */ /* 0x002fc60000000008 */
[----:B------:R-:W-:Y:S01]  /*96220*/  @P5 STG.E.U16 [R10.64], R59 ;  /* 0x0000003b0a005986 */ /* 0x000fe2000c101504 */
[----:B------:R-:W-:-:S03]  /*96230*/  ISETP.LT.AND P2, PT, R42, c[0x0][0x178], !P1 ;  /* 0x00005e002a007a0c */ /* 0x000fc60004f41270 */
[----:B------:R1:W-:Y:S01]  /*96240*/  @P0 STG.E.U16 [R4.64], R37 ;  /* 0x0000002504000986 */ /* 0x0003e2000c101504 */
[----:B------:R-:W-:Y:S01]  /*96250*/  ISETP.LT.AND P0, PT, R43, c[0x0][0x178], !P1 ;  /* 0x00005e002b007a0c */ /* 0x000fe20004f01270 */
[----:B0-----:R-:W-:Y:S01]  /*96260*/  IMAD.WIDE R6, R0, 0x2, R56 ;  /* 0x0000000200067825 */ /* 0x001fe200078e0238 */
[----:B------:R-:W-:Y:S01]  /*96270*/  ISETP.LT.AND P5, PT, R41, c[0x0][0x178], !P1 ;  /* 0x00005e0029007a0c */ /* 0x000fe20004fa1270 */
[----:B------:R-:W2:Y:S04]  /*96280*/  LDL.LU R42, [R1+0x32c8] ;  /* 0x0032c800012a7983 */ /* 0x000ea80000300800 */
[----:B------:R0:W-:Y:S01]  /*96290*/  @P3 STG.E.U16 [R6.64], R8 ;  /* 0x0000000806003986 */ /* 0x0001e2000c101504 */
[----:B------:R-:W-:Y:S01]  /*962a0*/  ISETP.LT.AND P3, PT, R40, c[0x0][0x178], !P1 ;  /* 0x00005e0028007a0c */ /* 0x000fe20004f61270 */
[C---:B-1----:R-:W-:Y:S01]  /*962b0*/  IMAD.WIDE R4, R0.reuse, 0x2, R54 ;  /* 0x0000000200047825 */ /* 0x042fe200078e0236 */
[----:B------:R-:W-:Y:S01]  /*962c0*/  PRMT R12, R23, 0x7632, R12 ;  /* 0x00007632170c7816 */ /* 0x000fe2000000000c */
[----:B------:R-:W3:Y:S01]  /*962d0*/  LDL.LU R29, [R1+0x3204] ;  /* 0x00320400011d7983 */ /* 0x000ee20000300800 */
[----:B------:R-:W-:Y:S01]  /*962e0*/  PRMT R13, R19, 0x7632, R13 ;  /* 0x00007632130d7816 */ /* 0x000fe2000000000d */
[----:B------:R-:W-:Y:S01]  /*962f0*/  IMAD.WIDE R10, R0, 0x2, R50 ;  /* 0x00000002000a7825 */ /* 0x000fe200078e0232 */
[----:B------:R-:W-:Y:S01]  /*96300*/  PRMT R14, R58, 0x7632, R14 ;  /* 0x000076323a0e7816 */ /* 0x000fe2000000000e */
[----:B------:R-:W4:Y:S01]  /*96310*/  LDL.LU R23, [R1+0x2e8] ;  /* 0x0002e80001177983 */ /* 0x000f220000300800 */
[----:B------:R-:W-:Y:S01]  /*96320*/  PRMT R15, R60, 0x7632, R15 ;  /* 0x000076323c0f7816 */ /* 0x000fe2000000000f */
[----:B0-----:R-:W-:-:S02]  /*96330*/  IMAD.WIDE R6, R0, 0x2, R2 ;  /* 0x0000000200067825 */ /* 0x001fc400078e0202 */
[----:B------:R-:W-:Y:S02]  /*96340*/  @P0 STG.E.U16 [R4.64], R12 ;  /* 0x0000000c04000986 */ /* 0x000fe4000c101504 */
[----:B------:R-:W-:Y:S02]  /*96350*/  IMAD.WIDE R8, R0, 0x2, R52 ;  /* 0x0000000200087825 */ /* 0x000fe400078e0234 */
[----:B------:R-:W2:Y:S01]  /*96360*/  LDL.LU R19, [R1+0x2d8] ;  /* 0x0002d80001137983 */ /* 0x000ea20000300800 */
[----:B------:R-:W-:-:S03]  /*96370*/  ISETP.GE.AND P4, PT, R16, c[0x0][0x17c], PT ;  /* 0x00005f0010007a0c */ /* 0x000fc60003f86270 */
[----:B------:R-:W-:Y:S04]  /*96380*/  @P2 STG.E.U16 [R6.64], R13 ;  /* 0x0000000d06002986 */ /* 0x000fe8000c101504 */
[----:B------:R-:W2:Y:S04]  /*96390*/  LDL.LU R58, [R1+0x2b8] ;  /* 0x0002b800013a7983 */ /* 0x000ea80000300800 */
[----:B------:R-:W-:Y:S04]  /*963a0*/  @P5 STG.E.U16 [R8.64], R14 ;  /* 0x0000000e08005986 */ /* 0x000fe8000c101504 */
[----:B------:R0:W-:Y:S04]  /*963b0*/  @P3 STG.E.U16 [R10.64], R15 ;  /* 0x0000000f0a003986 */ /* 0x0001e8000c101504 */
[----:B------:R-:W2:Y:S04]  /*963c0*/  LDL.LU R60, [R1+0x2a8] ;  /* 0x0002a800013c7983 */ /* 0x000ea80000300800 */
[----:B------:R-:W2:Y:S01]  /*963d0*/  LDL.LU R16, [R1+0x3208] ;  /* 0x0032080001107983 */ /* 0x000ea20000300800 */
[----:B0-----:R-:W-:-:S02]  /*963e0*/  PRMT R10, R61, 0x7632, R10 ;  /* 0x000076323d0a7816 */ /* 0x001fc4000000000a */
[----:B------:R-:W-:Y:S01]  /*963f0*/  PRMT R11, R59, 0x7632, R11 ;  /* 0x000076323b0b7816 */ /* 0x000fe2000000000b */
[----:B------:R-:W2:Y:S01]  /*96400*/  LDL.LU R61, [R1+0x298] ;  /* 0x00029800013d7983 */ /* 0x000ea20000300800 */
[----:B------:R-:W-:-:S03]  /*96410*/  PRMT R12, R37, 0x7632, R12 ;  /* 0x00007632250c7816 */ /* 0x000fc6000000000c */
[----:B------:R-:W2:Y:S04]  /*96420*/  LDL.LU R59, [R1+0x278] ;  /* 0x00027800013b7983 */ /* 0x000ea80000300800 */
[----:B------:R-:W2:Y:S04]  /*96430*/  LDL.LU R36, [R1+0x258] ;  /* 0x0002580001247983 */ /* 0x000ea80000300800 */
[----:B------:R-:W2:Y:S04]  /*96440*/  LDL.LU R31, [R1+0x1b8] ;  /* 0x0001b800011f7983 */ /* 0x000ea80000300800 */
[----:B------:R-:W2:Y:S01]  /*96450*/  LDL.LU R37, [R1+0x18d0] ;  /* 0x0018d00001257983 */ /* 0x000ea20000300800 */
[----:B------:R-:W-:-:S02]  /*96460*/  ISETP.LT.AND P2, PT, R47, c[0x0][0x178], !P1 ;  /* 0x00005e002f007a0c */ /* 0x000fc40004f41270 */
[----:B------:R-:W-:Y:S02]  /*96470*/  ISETP.LT.AND P0, PT, R46, c[0x0][0x178], !P1 ;  /* 0x00005e002e007a0c */ /* 0x000fe40004f01270 */
[----:B------:R-:W-:Y:S01]  /*96480*/  ISETP.LT.AND P1, PT, R45, c[0x0][0x178], !P1 ;  /* 0x00005e002d007a0c */ /* 0x000fe20004f21270 */
[C---:B------:R-:W-:Y:S01]  /*96490*/  IMAD.WIDE R8, R0.reuse, 0x2, R48 ;  /* 0x0000000200087825 */ /* 0x040fe200078e0230 */
[----:B------:R-:W-:Y:S02]  /*964a0*/  ISETP.LT.AND P3, PT, R35, c[0x0][0x178], !P4 ;  /* 0x00005e0023007a0c */ /* 0x000fe40006761270 */
[----:B------:R-:W-:Y:S01]  /*964b0*/  ISETP.LT.AND P5, PT, R43, c[0x0][0x178], !P4 ;  /* 0x00005e002b007a0c */ /* 0x000fe200067a1270 */
[----:B------:R-:W-:-:S04]  /*964c0*/  IMAD.WIDE R6, R0, 0x2, R26 ;  /* 0x0000000200067825 */ /* 0x000fc800078e021a */
[C---:B------:R-:W-:Y:S01]  /*964d0*/  IMAD.WIDE R4, R0.reuse, 0x2, R24 ;  /* 0x0000000200047825 */ /* 0x040fe200078e0218 */
[----:B------:R-:W-:Y:S01]  /*964e0*/  IADD3 R0, R0, c[0x0][0x198], RZ ;  /* 0x0000660000007a10 */ /* 0x000fe20007ffe0ff */
[----:B------:R-:W-:Y:S01]  /*964f0*/  @P2 STG.E.U16 [R8.64], R10 ;  /* 0x0000000a08002986 */ /* 0x000fe2000c101504 */
[----:B------:R-:W-:-:S03]  /*96500*/  ISETP.LT.AND P2, PT, R40, c[0x0][0x178], !P4 ;  /* 0x00005e0028007a0c */ /* 0x000fc60006741270 */
[----:B------:R0:W-:Y:S04]  /*96510*/  @P0 STG.E.U16 [R6.64], R11 ;  /* 0x0000000b06000986 */ /* 0x0001e8000c101504 */
[----:B------:R1:W-:Y:S01]  /*96520*/  @P1 STG.E.U16 [R4.64], R12 ;  /* 0x0000000c04001986 */ /* 0x0003e2000c101504 */
[----:B------:R-:W-:Y:S01]  /*96530*/  ISETP.LT.AND P1, PT, R41, c[0x0][0x178], !P4 ;  /* 0x00005e0029007a0c */ /* 0x000fe20006721270 */
[----:B0-----:R-:W-:-:S04]  /*96540*/  IMAD.WIDE R6, R0, 0x2, R54 ;  /* 0x0000000200067825 */ /* 0x001fc800078e0236 */
[----:B-1----:R-:W-:-:S04]  /*96550*/  IMAD.WIDE R4, R0, 0x2, R56 ;  /* 0x0000000200047825 */ /* 0x002fc800078e0238 */
[C---:B------:R-:W-:Y:S01]  /*96560*/  IMAD.WIDE R8, R0.reuse, 0x2, R2 ;  /* 0x0000000200087825 */ /* 0x040fe200078e0202 */
[----:B------:R-:W-:-:S05]  /*96570*/  IADD3 R12, R0, c[0x0][0x198], RZ ;  /* 0x00006600000c7a10 */ /* 0x000fca0007ffe0ff */
[----:B------:R-:W-:Y:S01]  /*96580*/  IMAD.WIDE R10, R12, 0x2, R56 ;  /* 0x000000020c0a7825 */ /* 0x000fe200078e0238 */
[----:B---3--:R-:W-:Y:S02]  /*96590*/  ISETP.GE.AND P0, PT, R29, c[0x0][0x17c], PT ;  /* 0x00005f001d007a0c */ /* 0x008fe40003f06270 */
[----:B------:R-:W3:Y:S04]  /*965a0*/  LDL.LU R29, [R1+0x3b8] ;  /* 0x0003b800011d7983 */ /* 0x000ee80000300800 */
[----:B----4-:R0:W-:Y:S01]  /*965b0*/  @P3 STG.E.U16 [R4.64], R23 ;  /* 0x0000001704003986 */ /* 0x0101e2000c101504 */
[----:B------:R-:W-:Y:S02]  /*965c0*/  ISETP.LT.AND P3, PT, R47, c[0x0][0x178], !P4 ;  /* 0x00005e002f007a0c */ /* 0x000fe40006761270 */
[----:B------:R-:W-:Y:S01]  /*965d0*/  PRMT R13, R23, 0x7632, R13 ;  /* 0x00007632170d7816 */ /* 0x000fe2000000000d */
[----:B------:R-:W4:Y:S04]  /*965e0*/  LDL.LU R44, [R1+0x3a8] ;  /* 0x0003a800012c7983 */ /* 0x000f280000300800 */
[----:B--2---:R1:W-:Y:S01]  /*965f0*/  @P5 STG.E.U16 [R6.64], R19 ;  /* 0x0000001306005986 */ /* 0x0043e2000c101504 */
[----:B------:R-:W-:Y:S01]  /*96600*/  ISETP.LT.AND P5, PT, R46, c[0x0][0x178], !P4 ;  /* 0x00005e002e007a0c */ /* 0x000fe200067a1270 */
[----:B0-----:R-:W-:-:S02]  /*96610*/  IMAD.WIDE R4, R0, 0x2, R52 ;  /* 0x0000000200047825 */ /* 0x001fc400078e0234 */
[----:B------:R-:W2:Y:S02]  /*96620*/  LDL.LU R30, [R1+0x320c] ;  /* 0x00320c00011e7983 */ /* 0x000ea40000300800 */
[----:B-1----:R-:W-:Y:S01]  /*96630*/  IMAD.WIDE R6, R0, 0x2, R50 ;  /* 0x0000000200067825 */ /* 0x002fe200078e0232 */
[----:B------:R-:W-:Y:S02]  /*96640*/  ISETP.LT.AND P6, PT, R37, c[0x0][0x178], !P4 ;  /* 0x00005e0025007a0c */ /* 0x000fe400067c1270 */
[----:B------:R-:W-:-:S11]  /*96650*/  ISETP.LT.AND P4, PT, R45, c[0x0][0x178], !P4 ;  /* 0x00005e002d007a0c */ /* 0x000fd60006781270 */
[----:B------:R0:W-:Y:S01]  /*96660*/  @P6 STG.E.U16 [R8.64], R58 ;  /* 0x0000003a08006986 */ /* 0x0001e2000c101504 */
[----:B------:R-:W-:-:S03]  /*96670*/  ISETP.LT.AND P6, PT, R35, c[0x0][0x178], !P0 ;  /* 0x00005e0023007a0c */ /* 0x000fc600047c1270 */
[----:B------:R1:W-:Y:S04]  /*96680*/  @P1 STG.E.U16 [R4.64], R60 ;  /* 0x0000003c04001986 */ /* 0x0003e8000c101504 */
[----:B------:R1:W-:Y:S01]  /*96690*/  @P2 STG.E.U16 [R6.64], R61 ;  /* 0x0000003d06002986 */ /* 0x0003e2000c101504 */
[----:B0-----:R-:W-:-:S04]  /*966a0*/  IMAD.WIDE R8, R0, 0x2, R24 ;  /* 0x0000000200087825 */ /* 0x001fc800078e0218 */
[----:B-1----:R-:W-:-:S04]  /*966b0*/  IMAD.WIDE R4, R0, 0x2, R48 ;  /* 0x0000000200047825 */ /* 0x002fc800078e0230 */
[----:B------:R-:W-:Y:S01]  /*966c0*/  IMAD.WIDE R6, R0, 0x2, R26 ;  /* 0x0000000200067825 */ /* 0x000fe200078e021a */
[----:B------:R-:W-:Y:S01]  /*966d0*/  @P3 STG.E.U16 [R4.64], R59 ;  /* 0x0000003b04003986 */ /* 0x000fe2000c101504 */
[----:B------:R-:W-:-:S03]  /*966e0*/  ISETP.LT.AND P2, PT, R43, c[0x0][0x178], !P0 ;  /* 0x00005e002b007a0c */ /* 0x000fc60004741270 */
[----:B------:R-:W-:Y:S04]  /*966f0*/  @P5 STG.E.U16 [R6.64], R36 ;  /* 0x0000002406005986 */ /* 0x000fe8000c101504 */
[----:B------:R0:W-:Y:S01]  /*96700*/  @P4 STG.E.U16 [R8.64], R31 ;  /* 0x0000001f08004986 */ /* 0x0001e2000c101504 */
[----:B------:R-:W-:Y:S02]  /*96710*/  ISETP.LT.AND P4, PT, R37, c[0x0][0x178], !P0 ;  /* 0x00005e0025007a0c */ /* 0x000fe40004781270 */
[----:B------:R-:W-:Y:S01]  /*96720*/  ISETP.GE.AND P1, PT, R16, c[0x0][0x17c], PT ;  /* 0x00005f0010007a0c */ /* 0x000fe20003f26270 */
[----:B------:R1:W-:Y:S04]  /*96730*/  @P6 STG.E.U16 [R10.64], R13 ;  /* 0x0000000d0a006986 */ /* 0x0003e8000c101504 */
[----:B------:R-:W2:Y:S01]  /*96740*/  LDL.LU R16, [R1+0x3210] ;  /* 0x0032100001107983 */ /* 0x000ea20000300800 */
[----:B------:R-:W-:-:S03]  /*96750*/  PRMT R0, R58, 0x7632, R0 ;  /* 0x000076323a007816 */ /* 0x000fc60000000000 */
[----:B------:R-:W2:Y:S01]  /*96760*/  LDL.LU R23, [R1+0x388] ;  /* 0x0003880001177983 */ /* 0x000ea20000300800 */
[C---:B0-----:R-:W-:Y:S01]  /*96770*/  IMAD.WIDE R8, R12.reuse, 0x2, R54 ;  /* 0x000000020c087825 */ /* 0x041fe200078e0236 */
[----:B-1----:R-:W-:Y:S02]  /*96780*/  PRMT R11, R19, 0x7632, R11 ;  /* 0x00007632130b7816 */ /* 0x002fe4000000000b */
[----:B------:R-:W2:Y:S01]  /*96790*/  LDL.LU R19, [R1+0x338] ;  /* 0x0003380001137983 */ /* 0x000ea20000300800 */
[----:B------:R-:W-:Y:S01]  /*967a0*/  IMAD.WIDE R6, R12, 0x2, R2 ;  /* 0x000000020c067825 */ /* 0x000fe200078e0202 */
[----:B------:R-:W-:Y:S02]  /*967b0*/  PRMT R10, R60, 0x7632, R10 ;  /* 0x000076323c0a7816 */ /* 0x000fe4000000000a */
[----:B------:R-:W2:Y:S04]  /*967c0*/  LDL.LU R58, [R1+0x2c8] ;  /* 0x0002c800013a7983 */ /* 0x000ea80000300800 */
[----:B------:R-:W2:Y:S04]  /*967d0*/  LDL.LU R60, [R1+0x288] ;  /* 0x00028800013c7983 */ /* 0x000ea80000300800 */
[----:B------:R0:W-:Y:S04]  /*967e0*/  @P2 STG.E.U16 [R8.64], R11 ;  /* 0x0000000b08002986 */ /* 0x0001e8000c101504 */
[----:B------:R1:W-:Y:S01]  /*967f0*/  @P4 STG.E.U16 [R6.64], R0 ;  /* 0x0000000006004986 */ /* 0x0003e2000c101504 */
[----:B0-----:R-:W-:-:S03]  /*96800*/  PRMT R11, R61, 0x7632, R11 ;  /* 0x000076323d0b7816 */ /* 0x001fc6000000000b */
[----:B------:R-:W2:Y:S01]  /*96810*/  LDL.LU R61, [R1+0x248] ;  /* 0x00024800013d7983 */ /* 0x000ea20000300800 */
[----:B-1----:R-:W-:-:S03]  /*96820*/  PRMT R0, R59, 0x7632, R0 ;  /* 0x000076323b007816 */ /* 0x002fc60000000000 */
        /* <DEDUP_REMOVED lines=9> */
[----:B------:R-:W-:-:S03]  /*968c0*/  ISETP.LT.AND P5, PT, R35, c[0x0][0x178], !P1 ;  /* 0x00005e0023007a0c */ /* 0x000fc60004fa1270 */
[----:B------:R-:W-:Y:S01]  /*968d0*/  @P6 STG.E.U16 [R8.64], R11 ;  /* 0x0000000b08006986 */ /* 0x000fe2000c101504 */
[----:B------:R-:W-:Y:S01]  /*968e0*/  ISETP.LT.AND P6, PT, R43, c[0x0][0x178], !P1 ;  /* 0x00005e002b007a0c */ /* 0x000fe20004fc1270 */
[----:B0-----:R-:W-:Y:S01]  /*968f0*/  IMAD.WIDE R4, R12, 0x2, R48 ;  /* 0x000000020c047825 */ /* 0x001fe200078e0230 */
[----:B------:R-:W-:-:S04]  /*96900*/  PRMT R13, R36, 0x7632, R13 ;  /* 0x00007632240d7816 */ /* 0x000fc8000000000d */
[----:B------:R0:W-:Y:S01]  /*96910*/  @P3 STG.E.U16 [R4.64], R0 ;  /* 0x0000000004003986 */ /* 0x0001e2000c101504 */
[----:B------:R-:W-:Y:S01]  /*96920*/  PRMT R14, R31, 0x7632, R14 ;  /* 0x000076321f0e7816 */ /* 0x000fe2000000000e */
[C---:B------:R-:W-:Y:S01]  /*96930*/  IMAD.WIDE R6, R12.reuse, 0x2, R24 ;  /* 0x000000020c067825 */ /* 0x040fe200078e0218 */
[----:B------:R-:W-:Y:S02]  /*96940*/  ISETP.LT.AND P2, PT, R37, c[0x0][0x178], !P1 ;  /* 0x00005e0025007a0c */ /* 0x000fe40004f41270 */
[----:B------:R-:W-:Y:S02]  /*96950*/  ISETP.LT.AND P3, PT, R41, c[0x0][0x178], !P1 ;  /* 0x00005e0029007a0c */ /* 0x000fe40004f61270 */
[C---:B0-----:R-:W-:Y:S01]  /*96960*/  IADD3 R0, R12.reuse, c[0x0][0x198], RZ ;  /* 0x000066000c007a10 */ /* 0x041fe20007ffe0ff */
[----:B------:R-:W-:-:S04]  /*96970*/  IMAD.WIDE R4, R12, 0x2, R26 ;  /* 0x000000020c047825 */ /* 0x000fc800078e021a */
[----:B------:R-:W-:Y:S01]  /*96980*/  IMAD.WIDE R8, R0, 0x2, R56 ;  /* 0x0000000200087825 */ /* 0x000fe200078e0238 */
[----:B------:R0:W-:Y:S01]  /*96990*/  @P4 STG.E.U16 [R4.64], R13 ;  /* 0x0000000d04004986 */ /* 0x0001e2000c101504 */
[----:B------:R-:W-:Y:S02]  /*969a0*/  ISETP.LT.AND P4, PT, R40, c[0x0][0x178], !P1 ;  /* 0x00005e0028007a0c */ /* 0x000fe40004f81270 */
[C---:B------:R-:W-:Y:S01]  /*969b0*/  IMAD.WIDE R10, R0.reuse, 0x2, R54 ;  /* 0x00000002000a7825 */ /* 0x040fe200078e0236 */
[----:B------:R1:W-:Y:S03]  /*969c0*/  @P0 STG.E.U16 [R6.64], R14 ;  /* 0x0000000e06000986 */ /* 0x0003e6000c101504 */
[----:B0-----:R-:W-:-:S04]  /*969d0*/  IMAD.WIDE R4, R0, 0x2, R2 ;  /* 0x0000000200047825 */ /* 0x001fc800078e0202 */
[----:B-1----:R-:W-:Y:S01]  /*969e0*/  IMAD.WIDE R6, R0, 0x2, R48 ;  /* 0x0000000200067825 */ /* 0x002fe200078e0230 */
[----:B---3--:R0:W-:Y:S01]  /*969f0*/  @P5 STG.E.U16 [R8.64], R29 ;  /* 0x0000001d08005986 */ /* 0x0081e2000c101504 */
[----:B------:R-:W-:-:S03]  /*96a00*/  ISETP.LT.AND P5, PT, R47, c[0x0][0x178], !P1 ;  /* 0x00005e002f007a0c */ /* 0x000fc60004fa1270 */
[----:B----4-:R1:W-:Y:S01]  /*96a10*/  @P6 STG.E.U16 [R10.64], R44 ;  /* 0x0000002c0a006986 */ /* 0x0103e2000c101504 */
[----:B------:R-:W-:Y:S02]  /*96a20*/  ISETP.LT.AND P6, PT, R46, c[0x0][0x178], !P1 ;  /* 0x00005e002e007a0c */ /* 0x000fe40004fc1270 */
[----:B------:R-:W-:Y:S01]  /*96a30*/  ISETP.LT.AND P1, PT, R45, c[0x0][0x178], !P1 ;  /* 0x00005e002d007a0c */ /* 0x000fe20004f21270 */
[----:B0-----:R-:W-:Y:S01]  /*96a40*/  IMAD.WIDE R8, R0, 0x2, R50 ;  /* 0x0000000200087825 */ /* 0x001fe200078e0232 */
[----:B--2---:R-:W-:-:S03]  /*96a50*/  ISETP.GE.AND P0, PT, R30, c[0x0][0x17c], PT ;  /* 0x00005f001e007a0c */ /* 0x004fc60003f06270 */
[----:B-1----:R-:W-:Y:S01]  /*96a60*/  IMAD.WIDE R10, R0, 0x2, R52 ;  /* 0x00000002000a7825 */ /* 0x002fe200078e0234 */
[----:B------:R-:W-:Y:S01]  /*96a70*/  PRMT R12, R29, 0x7632, R12 ;  /* 0x000076321d0c7816 */ /* 0x000fe2000000000c */
[----:B------:R0:W-:Y:S04]  /*96a80*/  @P2 STG.E.U16 [R4.64], R23 ;  /* 0x0000001704002986 */ /* 0x0001e8000c101504 */
[----:B------:R1:W-:Y:S01]  /*96a90*/  @P3 STG.E.U16 [R10.64], R19 ;  /* 0x000000130a003986 */ /* 0x0003e2000c101504 */
[----:B------:R-:W-:-:S03]  /*96aa0*/  ISETP.LT.AND P3, PT, R35, c[0x0][0x178], !P0 ;  /* 0x00005e0023007a0c */ /* 0x000fc60004761270 */
[----:B------:R2:W-:Y:S01]  /*96ab0*/  @P4 STG.E.U16 [R8.64], R58 ;  /* 0x0000003a08004986 */ /* 0x0005e2000c101504 */
[----:B------:R-:W-:Y:S01]  /*96ac0*/  ISETP.LT.AND P4, PT, R43, c[0x0][0x178], !P0 ;  /* 0x00005e002b007a0c */ /* 0x000fe20004781270 */
[C---:B0-----:R-:W-:Y:S02]  /*96ad0*/  IMAD.WIDE R4, R0.reuse, 0x2, R26 ;  /* 0x0000000200047825 */ /* 0x041fe400078e021a */
[----:B------:R0:W-:Y:S01]  /*96ae0*/  @P5 STG.E.U16 [R6.64], R60 ;  /* 0x0000003c06005986 */ /* 0x0001e2000c101504 */
[----:B------:R-:W-:Y:S01]  /*96af0*/  ISETP.LT.AND P5, PT, R37, c[0x0][0x178], !P0 ;  /* 0x00005e0025007a0c */ /* 0x000fe200047a1270 */
[C---:B-1----:R-:W-:Y:S01]  /*96b00*/  IMAD.WIDE R10, R0.reuse, 0x2, R24 ;  /* 0x00000002000a7825 */ /* 0x042fe200078e0218 */
[----:B------:R-:W-:-:S05]  /*96b10*/  IADD3 R0, R0, c[0x0][0x198], RZ ;  /* 0x0000660000007a10 */ /* 0x000fca0007ffe0ff */
[----:B--2---:R-:W-:-:S04]  /*96b20*/  IMAD.WIDE R8, R0, 0x2, R56 ;  /* 0x0000000200087825 */ /* 0x004fc800078e0238 */
[----:B0-----:R-:W-:Y:S01]  /*96b30*/  IMAD.WIDE R6, R0, 0x2, R54 ;  /* 0x0000000200067825 */ /* 0x001fe200078e0236 */
[----:B------:R0:W-:Y:S01]  /*96b40*/  @P6 STG.E.U16 [R4.64], R61 ;  /* 0x0000003d04006986 */ /* 0x0001e2000c101504 */
[----:B------:R-:W-:-:S03]  /*96b50*/  ISETP.LT.AND P6, PT, R41, c[0x0][0x178], !P0 ;  /* 0x00005e0029007a0c */ /* 0x000fc600047c1270 */
[----:B------:R1:W-:Y:S04]  /*96b60*/  @P1 STG.E.U16 [R10.64], R59 ;  /* 0x0000003b0a001986 */ /* 0x0003e8000c101504 */
[----:B------:R2:W-:Y:S01]  /*96b70*/  @P3 STG.E.U16 [R8.64], R12 ;  /* 0x0000000c08003986 */ /* 0x0005e2000c101504 */
[----:B0-----:R-:W-:Y:S01]  /*96b80*/  IMAD.WIDE R4, R0, 0x2, R2 ;  /* 0x0000000200047825 */ /* 0x001fe200078e0202 */
[----:B-1----:R-:W-:Y:S02]  /*96b90*/  PRMT R10, R44, 0x7632, R10 ;  /* 0x000076322c0a7816 */ /* 0x002fe4000000000a */
[----:B------:R-:W3:Y:S01]  /*96ba0*/  LDL.LU R44, [R1+0x868] ;  /* 0x00086800012c7983 */ /* 0x000ee20000300800 */
[----:B------:R-:W-:Y:S02]  /*96bb0*/  PRMT R11, R23, 0x7632, R11 ;  /* 0x00007632170b7816 */ /* 0x000fe4000000000b */
[----:B--2---:R-:W-:Y:S01]  /*96bc0*/  PRMT R12, R19, 0x7632, R12 ;  /* 0x00007632130c7816 */ /* 0x004fe2000000000c */
[----:B------:R-:W2:Y:S01]  /*96bd0*/  LDL.LU R23, [R1+0x858] ;  /* 0x0008580001177983 */ /* 0x000ea20000300800 */
[----:B------:R-:W-:-:S03]  /*96be0*/  IMAD.WIDE R8, R0, 0x2, R52 ;  /* 0x0000000200087825 */ /* 0x000fc600078e0234 */
[----:B------:R-:W4:Y:S04]  /*96bf0*/  LDL.LU R19, [R1+0x418] ;  /* 0x0004180001137983 */ /* 0x000f280000300800 */
[----:B------:R0:W-:Y:S04]  /*96c00*/  @P4 STG.E.U16 [R6.64], R10 ;  /* 0x0000000a06004986 */ /* 0x0001e8000c101504 */
[----:B------:R-:W4:Y:S04]  /*96c10*/  LDL.LU R30, [R1+0x3214] ;  /* 0x00321400011e7983 */ /* 0x000f280000300800 */
[----:B------:R1:W-:Y:S01]  /*96c20*/  @P5 STG.E.U16 [R4.64], R11 ;  /* 0x0000000b04005986 */ /* 0x0003e2000c101504 */
[----:B0-----:R-:W-:-:S03]  /*96c30*/  PRMT R6, R58, 0x7632, R6 ;  /* 0x000076323a067816 */ /* 0x001fc60000000006 */
[----:B------:R-:W4:Y:S04]  /*96c40*/  LDL.LU R29, [R1+0x3218] ;  /* 0x00321800011d7983 */ /* 0x000f280000300800 */
[----:B------:R-:W4:Y:S01]  /*96c50*/  LDL.LU R58, [R1+0x408] ;  /* 0x00040800013a7983 */ /* 0x000f220000300800 */
[----:B-1----:R-:W-:-:S03]  /*96c60*/  PRMT R11, R60, 0x7632, R11 ;  /* 0x000076323c0b7816 */ /* 0x002fc6000000000b */
[----:B------:R-:W4:Y:S01]  /*96c70*/  LDL.LU R60, [R1+0x3d8] ;  /* 0x0003d800013c7983 */ /* 0x000f220000300800 */
[----:B------:R-:W-:-:S03]  /*96c80*/  ISETP.GE.AND P2, PT, R16, c[0x0][0x17c], PT ;  /* 0x00005f0010007a0c */ /* 0x000fc60003f46270 */
[----:B------:R0:W-:Y:S04]  /*96c90*/  @P6 STG.E.U16 [R8.64], R12 ;  /* 0x0000000c08006986 */ /* 0x0001e8000c101504 */
[----:B------:R-:W4:Y:S01]  /*96ca0*/  LDL.LU R16, [R1+0x321c] ;  /* 0x00321c0001107983 */ /* 0x000f220000300800 */
[----:B------:R-:W-:Y:S02]  /*96cb0*/  PRMT R13, R59, 0x7632, R13 ;  /* 0x000076323b0d7816 */ /* 0x000fe4000000000d */
[----:B0-----:R-:W-:Y:S02]  /*96cc0*/  PRMT R12, R61, 0x7632, R12 ;  /* 0x000076323d0c7816 */ /* 0x001fe4000000000c */
[----:B------:R-:W4:Y:S04]  /*96cd0*/  LDL.LU R61, [R1+0x398] ;  /* 0x00039800013d7983 */ /* 0x000f280000300800 */
[----:B------:R-:W4:Y:S01]  /*96ce0*/  LDL.LU R59, [R1+0x238] ;  /* 0x00023800013b7983 */ /* 0x000f220000300800 */
[----:B------:R-:W-:-:S02]  /*96cf0*/  ISETP.LT.AND P1, PT, R40, c[0x0][0x178], !P0 ;  /* 0x00005e0028007a0c */ /* 0x000fc40004721270 */
[----:B------:R-:W-:Y:S01]  /*96d00*/  ISETP.LT.AND P4, PT, R47, c[0x0][0x178], !P0 ;  /* 0x00005e002f007a0c */ /* 0x000fe20004781270 */
[----:B------:R-:W-:Y:S01]  /*96d10*/  IMAD.WIDE R4, R0, 0x2, R50 ;  /* 0x0000000200047825 */ /* 0x000fe200078e0232 */
[----:B------:R-:W-:Y:S02]  /*96d20*/  ISETP.LT.AND P5, PT, R46, c[0x0][0x178], !P0 ;  /* 0x00005e002e007a0c */ /* 0x000fe400047a1270 */
[----:B------:R-:W-:Y:S01]  /*96d30*/  ISETP.LT.AND P3, PT, R45, c[0x0][0x178], !P0 ;  /* 0x00005e002d007a0c */ /* 0x000fe20004761270 */
[----:B------:R-:W-:Y:S01]  /*96d40*/  IMAD.WIDE R8, R0, 0x2, R48 ;  /* 0x0000000200087825 */ /* 0x000fe200078e0230 */
[----:B------:R-:W-:-:S05]  /*96d50*/  ISETP.LT.AND P0, PT, R43, c[0x0][0x178], !P2 ;  /* 0x00005e002b007a0c */ /* 0x000fca0005701270 */
[----:B------:R0:W-:Y:S01]  /*96d60*/  @P1 STG.E.U16 [R4.64], R6 ;  /* 0x0000000604001986 */ /* 0x0001e2000c101504 */
[----:B------:R-:W-:Y:S02]  /*96d70*/  ISETP.LT.AND P1, PT, R35, c[0x0][0x178], !P2 ;  /* 0x00005e0023007a0c */ /* 0x000fe40005721270 */
[C---:B------:R-:W-:Y:S01]  /*96d80*/  IADD3 R10, R0.reuse, c[0x0][0x198], RZ ;  /* 0x00006600000a7a10 */ /* 0x040fe20007ffe0ff */
[----:B------:R1:W-:Y:S01]  /*96d90*/  @P4 STG.E.U16 [R8.64], R11 ;  /* 0x0000000b08004986 */ /* 0x0003e2000c101504 */
[----:B------:R-:W-:Y:S01]  /*96da0*/  ISETP.LT.AND P4, PT, R37, c[0x0][0x178], !P2 ;  /* 0x00005e0025007a0c */ /* 0x000fe20005781270 */
[----:B0-----:R-:W-:-:S04]  /*96db0*/  IMAD.WIDE R6, R0, 0x2, R26 ;  /* 0x0000000200067825 */ /* 0x001fc800078e021a */
[----:B------:R-:W-:Y:S01]  /*96dc0*/  IMAD.WIDE R4, R0, 0x2, R24 ;  /* 0x0000000200047825 */ /* 0x000fe200078e0218 */
[----:B------:R0:W-:Y:S01]  /*96dd0*/  @P5 STG.E.U16 [R6.64], R12 ;  /* 0x0000000c06005986 */ /* 0x0001e2000c101504 */
[----:B------:R-:W-:Y:S02]  /*96de0*/  ISETP.LT.AND P5, PT, R41, c[0x0][0x178], !P2 ;  /* 0x00005e0029007a0c */ /* 0x000fe400057a1270 */
[----:B------:R-:W-:Y:S01]  /*96df0*/  ISETP.LT.AND P6, PT, R40, c[0x0][0x178], !P2 ;  /* 0x00005e0028007a0c */ /* 0x000fe200057c1270 */
[----:B------:R0:W-:Y:S01]  /*96e00*/  @P3 STG.E.U16 [R4.64], R13 ;  /* 0x0000000d04003986 */ /* 0x0001e2000c101504 */
        /* <DEDUP_REMOVED lines=8> */
[----:B0-----:R-:W-:Y:S01]  /*96e90*/  IMAD.WIDE R6, R10, 0x2, R52 ;  /* 0x000000020a067825 */ /* 0x001fe200078e0234 */
[----:B------:R-:W-:-:S03]  /*96ea0*/  ISETP.LT.AND P4, PT, R46, c[0x0][0x178], !P2 ;  /* 0x00005e002e007a0c */ /* 0x000fc60005781270 */
[----:B-1----:R-:W-:Y:S01]  /*96eb0*/  IMAD.WIDE R4, R10, 0x2, R50 ;  /* 0x000000020a047825 */ /* 0x002fe200078e0232 */
[----:B------:R-:W-:Y:S02]  /*96ec0*/  ISETP.GE.AND P3, PT, R30, c[0x0][0x17c], PT ;  /* 0x00005f001e007a0c */ /* 0x000fe40003f66270 */
[----:B------:R-:W-:Y:S01]  /*96ed0*/  ISETP.LT.AND P2, PT, R45, c[0x0][0x178], !P2 ;  /* 0x00005e002d007a0c */ /* 0x000fe20005741270 */
[----:B--2---:R-:W-:Y:S01]  /*96ee0*/  IMAD.WIDE R8, R10, 0x2, R48 ;  /* 0x000000020a087825 */ /* 0x004fe200078e0230 */
[----:B------:R0:W-:Y:S01]  /*96ef0*/  @P5 STG.E.U16 [R6.64], R58 ;  /* 0x0000003a06005986 */ /* 0x0001e2000c101504 */
[----:B------:R-:W-:-:S03]  /*96f00*/  ISETP.LT.AND P5, PT, R43, c[0x0][0x178], !P3 ;  /* 0x00005e002b007a0c */ /* 0x000fc60005fa1270 */
[----:B------:R1:W-:Y:S01]  /*96f10*/  @P6 STG.E.U16 [R4.64], R60 ;  /* 0x0000003c04006986 */ /* 0x0003e2000c101504 */
[----:B------:R-:W-:Y:S02]  /*96f20*/  ISETP.LT.AND P6, PT, R35, c[0x0][0x178], !P3 ;  /* 0x00005e0023007a0c */ /* 0x000fe40005fc1270 */
[----:B------:R-:W-:Y:S02]  /*96f30*/  PRMT R11, R44, 0x7632, R11 ;  /* 0x000076322c0b7816 */ /* 0x000fe4000000000b */
[----:B------:R-:W2:Y:S01]  /*96f40*/  LDL.LU R44, [R1+0x888] ;  /* 0x00088800012c7983 */ /* 0x000ea20000300800 */
[----:B0-----:R-:W-:-:S04]  /*96f50*/  IMAD.WIDE R6, R10, 0x2, R24 ;  /* 0x000000020a067825 */ /* 0x001fc800078e0218 */
[----:B-1----:R-:W-:Y:S01]  /*96f60*/  IMAD.WIDE R4, R0, 0x2, R56 ;  /* 0x0000000200047825 */ /* 0x002fe200078e0238 */
[----:B------:R0:W-:Y:S03]  /*96f70*/  @P1 STG.E.U16 [R8.64], R61 ;  /* 0x0000003d08001986 */ /* 0x0001e6000c101504 */
[----:B0-----:R-:W-:Y:S01]  /*96f80*/  IMAD.WIDE R8, R10, 0x2, R26 ;  /* 0x000000020a087825 */ /* 0x001fe200078e021a */
[----:B------:R-:W-:-:S04]  /*96f90*/  PRMT R10, R23, 0x7632, R10 ;  /* 0x00007632170a7816 */ /* 0x000fc8000000000a */
[----:B------:R0:W-:Y:S01]  /*96fa0*/  @P4 STG.E.U16 [R8.64], R59 ;  /* 0x0000003b08004986 */ /* 0x0001e2000c101504 */
[----:B------:R-:W-:-:S03]  /*96fb0*/  ISETP.LT.AND P4, PT, R37, c[0x0][0x178], !P3 ;  /* 0x00005e0025007a0c */ /* 0x000fc60005f81270 */
[----:B------:R-:W-:Y:S01]  /*96fc0*/  @P2 STG.E.U16 [R6.64], R42 ;  /* 0x0000002a06002986 */ /* 0x000fe2000c101504 */
[----:B------:R-:W-:-:S03]  /*96fd0*/  ISETP.LT.AND P2, PT, R40, c[0x0][0x178], !P3 ;  /* 0x00005e0028007a0c */ /* 0x000fc60005f41270 */
[----:B------:R1:W-:Y:S01]  /*96fe0*/  @P6 STG.E.U16 [R4.64], R11 ;  /* 0x0000000b04006986 */ /* 0x0003e2000c101504 */
[----:B------:R-:W-:Y:S01]  /*96ff0*/  ISETP.LT.AND P6, PT, R41, c[0x0][0x178], !P3 ;  /* 0x00005e0029007a0c */ /* 0x000fe20005fc1270 */
[----:B0-----:R-:W-:Y:S01]  /*97000*/  IMAD.WIDE R8, R0, 0x2, R54 ;  /* 0x0000000200087825 */ /* 0x001fe200078e0236 */
[----:B------:R-:W-:Y:S02]  /*97010*/  ISETP.GE.AND P1, PT, R16, c[0x0][0x17c], PT ;  /* 0x00005f0010007a0c */ /* 0x000fe40003f26270 */
[----:B------:R-:W3:Y:S04]  /*97020*/  LDL.LU R16, [R1+0x3220] ;  /* 0x0032200001107983 */ /* 0x000ee80000300800 */
[----:B------:R0:W-:Y:S01]  /*97030*/  @P5 STG.E.U16 [R8.64], R10 ;  /* 0x0000000a08005986 */ /* 0x0001e2000c101504 */
[----:B------:R-:W-:Y:S01]  /*97040*/  ISETP.LT.AND P5, PT, R47, c[0x0][0x178], !P3 ;  /* 0x00005e002f007a0c */ /* 0x000fe20005fa1270 */
[----:B-1----:R-:W-:Y:S01]  /*97050*/  IMAD.WIDE R4, R0, 0x2, R2 ;  /* 0x0000000200047825 */ /* 0x002fe200078e0202 */
[----:B------:R-:W-:Y:S01]  /*97060*/  PRMT R12, R19, 0x7632, R12 ;  /* 0x00007632130c7816 */ /* 0x000fe2000000000c */
[----:B------:R-:W4:Y:S01]  /*97070*/  LDL.LU R23, [R1+0x878] ;  /* 0x0008780001177983 */ /* 0x000f220000300800 */
[----:B------:R-:W-:Y:S01]  /*97080*/  PRMT R13, R58, 0x7632, R13 ;  /* 0x000076323a0d7816 */ /* 0x000fe2000000000d */
[----:B------:R-:W-:-:S02]  /*97090*/  IMAD.WIDE R6, R0, 0x2, R52 ;  /* 0x0000000200067825 */ /* 0x000fc400078e0234 */
[----:B------:R-:W4:Y:S01]  /*970a0*/  LDL.LU R19, [R1+0x428] ;  /* 0x0004280001137983 */ /* 0x000f220000300800 */
[----:B------:R-:W-:Y:S02]  /*970b0*/  ISETP.GE.AND P0, PT, R29, c[0x0][0x17c], PT ;  /* 0x00005f001d007a0c */ /* 0x000fe40003f06270 */
[----:B------:R-:W-:Y:S01]  /*970c0*/  PRMT R14, R60, 0x7632, R14 ;  /* 0x000076323c0e7816 */ /* 0x000fe2000000000e */
[C---:B0-----:R-:W-:Y:S01]  /*970d0*/  IMAD.WIDE R8, R0.reuse, 0x2, R50 ;  /* 0x0000000200087825 */ /* 0x041fe200078e0232 */
[----:B------:R-:W-:Y:S01]  /*970e0*/  PRMT R15, R61, 0x7632, R15 ;  /* 0x000076323d0f7816 */ /* 0x000fe2000000000f */
[----:B------:R0:W-:Y:S02]  /*970f0*/  @P4 STG.E.U16 [R4.64], R12 ;  /* 0x0000000c04004986 */ /* 0x0001e4000c101504 */
[----:B------:R-:W-:Y:S02]  /*97100*/  IMAD.WIDE R10, R0, 0x2, R48 ;  /* 0x00000002000a7825 */ /* 0x000fe400078e0230 */
[----:B------:R-:W4:Y:S04]  /*97110*/  LDL.LU R58, [R1+0x3f8] ;  /* 0x0003f800013a7983 */ /* 0x000f280000300800 */
[----:B------:R-:W-:Y:S01]  /*97120*/  @P6 STG.E.U16 [R6.64], R13 ;  /* 0x0000000d06006986 */ /* 0x000fe2000c101504 */
[----:B------:R-:W-:-:S03]  /*97130*/  ISETP.LT.AND P6, PT, R43, c[0x0][0x178], !P0 ;  /* 0x00005e002b007a0c */ /* 0x000fc600047c1270 */
[----:B------:R-:W4:Y:S01]  /*97140*/  LDL.LU R60, [R1+0x3c8] ;  /* 0x0003c800013c7983 */ /* 0x000f220000300800 */
[----:B0-----:R-:W-:-:S03]  /*97150*/  PRMT R12, R59, 0x7632, R12 ;  /* 0x000076323b0c7816 */ /* 0x001fc6000000000c */
[----:B------:R-:W-:Y:S04]  /*97160*/  @P2 STG.E.U16 [R8.64], R14 ;  /* 0x0000000e08002986 */ /* 0x000fe8000c101504 */
[----:B------:R-:W4:Y:S04]  /*97170*/  LDL.LU R43, [R1+0x32c4] ;  /* 0x0032c400012b7983 */ /* 0x000f280000300800 */
[----:B------:R0:W-:Y:S04]  /*97180*/  @P5 STG.E.U16 [R10.64], R15 ;  /* 0x0000000f0a005986 */ /* 0x0001e8000c101504 */
[----:B------:R-:W4:Y:S04]  /*97190*/  LDL.LU R61, [R1+0x268] ;  /* 0x00026800013d7983 */ /* 0x000f280000300800 */
[----:B------:R-:W4:Y:S01]  /*971a0*/  LDL.LU R59, [R1+0x228] ;  /* 0x00022800013b7983 */ /* 0x000f220000300800 */
[----:B0-----:R-:W-:-:S03]  /*971b0*/  PRMT R11, R42, 0x7632, R11 ;  /* 0x000076322a0b7816 */ /* 0x001fc6000000000b */
[----:B------:R-:W4:Y:S01]  /*971c0*/  LDL.LU R42, [R1+0x18cc] ;  /* 0x0018cc00012a7983 */ /* 0x000f220000300800 */
[----:B------:R-:W-:Y:S02]  /*971d0*/  ISETP.LT.AND P4, PT, R46, c[0x0][0x178], !P3 ;  /* 0x00005e002e007a0c */ /* 0x000fe40005f81270 */
[----:B------:R-:W-:Y:S01]  /*971e0*/  ISETP.LT.AND P2, PT, R45, c[0x0][0x178], !P3 ;  /* 0x00005e002d007a0c */ /* 0x000fe20005f41270 */
[C---:B------:R-:W-:Y:S01]  /*971f0*/  IMAD.WIDE R4, R0.reuse, 0x2, R26 ;  /* 0x0000000200047825 */ /* 0x040fe200078e021a */
[----:B------:R-:W-:Y:S01]  /*97200*/  ISETP.LT.AND P5, PT, R35, c[0x0][0x178], !P0 ;  /* 0x00005e0023007a0c */ /* 0x000fe200047a1270 */
[----:B------:R-:W4:Y:S01]  /*97210*/  LDL.LU R31, [R1+0x3224] ;  /* 0x00322400011f7983 */ /* 0x000f220000300800 */
[C---:B------:R-:W-:Y:S01]  /*97220*/  IADD3 R10, R0.reuse, c[0x0][0x198], RZ ;  /* 0x00006600000a7a10 */ /* 0x040fe20007ffe0ff */
[----:B------:R-:W-:Y:S01]  /*97230*/  IMAD.WIDE R8, R0, 0x2, R24 ;  /* 0x0000000200087825 */ /* 0x000fe200078e0218 */
[----:B------:R-:W-:Y:S01]  /*97240*/  ISETP.LT.AND P3, PT, R37, c[0x0][0x178], !P0 ;  /* 0x00005e0025007a0c */ /* 0x000fe20004761270 */
[----:B------:R-:W4:Y:S02]  /*97250*/  LDL.LU R30, [R1+0x3228] ;  /* 0x00322800011e7983 */ /* 0x000f240000300800 */
[----:B------:R-:W-:-:S02]  /*97260*/  IMAD.WIDE R6, R10, 0x2, R56 ;  /* 0x000000020a067825 */ /* 0x000fc400078e0238 */
[----:B------:R0:W-:Y:S01]  /*97270*/  @P4 STG.E.U16 [R4.64], R12 ;  /* 0x0000000c04004986 */ /* 0x0001e2000c101504 */
[----:B------:R-:W-:-:S03]  /*97280*/  ISETP.LT.AND P4, PT, R41, c[0x0][0x178], !P0 ;  /* 0x00005e0029007a0c */ /* 0x000fc60004781270 */
[----:B------:R-:W-:Y:S01]  /*97290*/  @P2 STG.E.U16 [R8.64], R11 ;  /* 0x0000000b08002986 */ /* 0x000fe2000c101504 */
[C---:B0-----:R-:W-:Y:S01]  /*972a0*/  IMAD.WIDE R4, R10.reuse, 0x2, R54 ;  /* 0x000000020a047825 */ /* 0x041fe200078e0236 */
[----:B------:R-:W-:Y:S02]  /*972b0*/  IADD3 R0, R10, c[0x0][0x198], RZ ;  /* 0x000066000a007a10 */ /* 0x000fe40007ffe0ff */
[----:B--2---:R0:W-:Y:S01]  /*972c0*/  @P5 STG.E.U16 [R6.64], R44 ;  /* 0x0000002c06005986 */ /* 0x0041e2000c101504 */
[----:B------:R-:W-:Y:S01]  /*972d0*/  ISETP.LT.AND P5, PT, R40, c[0x0][0x178], !P0 ;  /* 0x00005e0028007a0c */ /* 0x000fe200047a1270 */
[----:B0-----:R-:W-:Y:S01]  /*972e0*/  IMAD.WIDE R6, R10, 0x2, R2 ;  /* 0x000000020a067825 */ /* 0x001fe200078e0202 */
[----:B------:R-:W-:Y:S02]  /*972f0*/  PRMT R8, R44, 0x7632, R8 ;  /* 0x000076322c087816 */ /* 0x000fe40000000008 */
[----:B---3--:R-:W-:Y:S02]  /*97300*/  ISETP.GE.AND P2, PT, R16, c[0x0][0x17c], PT ;  /* 0x00005f0010007a0c */ /* 0x008fe40003f46270 */
[----:B------:R-:W2:Y:S04]  /*97310*/  LDL.LU R16, [R1+0x322c] ;  /* 0x00322c0001107983 */ /* 0x000ea80000300800 */
[----:B------:R-:W3:Y:S04]  /*97320*/  LDL.LU R29, [R1+0x2ec] ;  /* 0x0002ec00011d7983 */ /* 0x000ee80000300800 */
[----:B----4-:R0:W-:Y:S01]  /*97330*/  @P6 STG.E.U16 [R4.64], R23 ;  /* 0x0000001704006986 */ /* 0x0101e2000c101504 */
[----:B------:R-:W-:-:S03]  /*97340*/  ISETP.LT.AND P6, PT, R47, c[0x0][0x178], !P0 ;  /* 0x00005e002f007a0c */ /* 0x000fc600047c1270 */
[----:B------:R1:W-:Y:S01]  /*97350*/  @P3 STG.E.U16 [R6.64], R19 ;  /* 0x0000001306003986 */ /* 0x0003e2000c101504 */
[----:B------:R-:W-:Y:S02]  /*97360*/  ISETP.LT.AND P3, PT, R46, c[0x0][0x178], !P0 ;  /* 0x00005e002e007a0c */ /* 0x000fe40004761270 */
[----:B------:R-:W-:Y:S01]  /*97370*/  ISETP.LT.AND P0, PT, R45, c[0x0][0x178], !P0 ;  /* 0x00005e002d007a0c */ /* 0x000fe20004701270 */
[----:B------:R-:W4:Y:S01]  /*97380*/  LDL.LU R44, [R1+0x2dc] ;  /* 0x0002dc00012c7983 */ /* 0x000f220000300800 */
[----:B0-----:R-:W-:-:S04]  /*97390*/  IMAD.WIDE R4, R10, 0x2, R52 ;  /* 0x000000020a047825 */ /* 0x001fc800078e0234 */
[----:B-1----:R-:W-:Y:S01]  /*973a0*/  IMAD.WIDE R6, R10, 0x2, R50 ;  /* 0x000000020a067825 */ /* 0x002fe200078e0232 */
[----:B------:R0:W-:Y:S01]  /*973b0*/  @P4 STG.E.U16 [R4.64], R58 ;  /* 0x0000003a04004986 */ /* 0x0001e2000c101504 */
[----:B------:R-:W-:Y:S02]  /*973c0*/  PRMT R9, R23, 0x7632, R9 ;  /* 0x0000763217097816 */ /* 0x000fe40000000009 */
[----:B------:R-:W-:Y:S01]  /*973d0*/  ISETP.LT.AND P4, PT, R35, c[0x0][0x178], !P1 ;  /* 0x00005e0023007a0c */ /* 0x000fe20004f81270 */
[----:B------:R1:W-:Y:S01]  /*973e0*/  @P5 STG.E.U16 [R6.64], R60 ;  /* 0x0000003c06005986 */ /* 0x0003e2000c101504 */
[----:B------:R-:W-:-:S03]  /*973f0*/  PRMT R12, R19, 0x7632, R12 ;  /* 0x00007632130c7816 */ /* 0x000fc6000000000c */
[----:B------:R-:W2:Y:S01]  /*97400*/  LDL.LU R23, [R1+0x2bc] ;  /* 0x0002bc0001177983 */ /* 0x000ea20000300800 */
[----:B0-----:R-:W-:-:S03]  /*97410*/  IMAD.WIDE R4, R10, 0x2, R48 ;  /* 0x000000020a047825 */ /* 0x001fc600078e0230 */
[----:B------:R-:W2:Y:S01]  /*97420*/  LDL.LU R19, [R1+0x2ac] ;  /* 0x0002ac0001137983 */ /* 0x000ea20000300800 */
[----:B-1----:R-:W-:-:S04]  /*97430*/  IMAD.WIDE R6, R10, 0x2, R26 ;  /* 0x000000020a067825 */ /* 0x002fc800078e021a */
[----:B------:R-:W-:Y:S01]  /*97440*/  IMAD.WIDE R10, R10, 0x2, R24 ;  /* 0x000000020a0a7825 */ /* 0x000fe200078e0218 */
[----:B------:R0:W-:Y:S01]  /*97450*/  @P6 STG.E.U16 [R4.64], R61 ;  /* 0x0000003d04006986 */ /* 0x0001e2000c101504 */
[----:B------:R-:W-:-:S03]  /*97460*/  PRMT R13, R58, 0x7632, R13 ;  /* 0x000076323a0d7816 */ /* 0x000fc6000000000d */
[----:B------:R1:W-:Y:S01]  /*97470*/  @P3 STG.E.U16 [R6.64], R59 ;  /* 0x0000003b06003986 */ /* 0x0003e2000c101504 */
[----:B------:R-:W-:-:S03]  /*97480*/  ISETP.LT.AND P5, PT, R42, c[0x0][0x178], !P1 ;  /* 0x00005e002a007a0c */ /* 0x000fc60004fa1270 */
[----:B------:R-:W-:Y:S01]  /*97490*/  @P0 STG.E.U16 [R10.64], R38 ;  /* 0x000000260a000986 */ /* 0x000fe2000c101504 */
[----:B------:R-:W-:Y:S01]  /*974a0*/  ISETP.LT.AND P0, PT, R37, c[0x0][0x178], !P1 ;  /* 0x00005e0025007a0c */ /* 0x000fe20004f01270 */
[C---:B0-----:R-:W-:Y:S02]  /*974b0*/  IMAD.WIDE R4, R0.reuse, 0x2, R56 ;  /* 0x0000000200047825 */ /* 0x041fe400078e0238 */
[----:B------:R-:W2:Y:S02]  /*974c0*/  LDL.LU R58, [R1+0x29c] ;  /* 0x00029c00013a7983 */ /* 0x000ea40000300800 */
[----:B-1----:R-:W-:Y:S02]  /*974d0*/  IMAD.WIDE R6, R0, 0x2, R54 ;  /* 0x0000000200067825 */ /* 0x002fe400078e0236 */
[----:B------:R-:W-:Y:S01]  /*974e0*/  @P4 STG.E.U16 [R4.64], R8 ;  /* 0x0000000804004986 */ /* 0x000fe2000c101504 */
[----:B------:R-:W-:Y:S02]  /*974f0*/  PRMT R14, R60, 0x7632, R14 ;  /* 0x000076323c0e7816 */ /* 0x000fe4000000000e */
[----:B------:R-:W-:Y:S01]  /*97500*/  PRMT R15, R61, 0x7632, R15 ;  /* 0x000076323d0f7816 */ /* 0x000fe2000000000f */
[----:B------:R0:W-:Y:S04]  /*97510*/  @P5 STG.E.U16 [R6.64], R9 ;  /* 0x0000000906005986 */ /* 0x0001e8000c101504 */
[----:B------:R-:W2:Y:S04]  /*97520*/  LDL.LU R60, [R1+0x27c] ;  /* 0x00027c00013c7983 */ /* 0x000ea80000300800 */
[----:B------:R-:W2:Y:S01]  /*97530*/  LDL.LU R61, [R1+0x25c] ;  /* 0x00025c00013d7983 */ /* 0x000ea20000300800 */
[----:B0-----:R-:W-:-:S05]  /*97540*/  IMAD.WIDE R8, R0, 0x2, R2 ;  /* 0x0000000200087825 */ /* 0x001fca00078e0202 */
[----:B------:R0:W-:Y:S02]  /*97550*/  @P0 STG.E.U16 [R8.64], R12 ;  /* 0x0000000c08000986 */ /* 0x0001e4000c101504 */
[----:B0-----:R-:W-:Y:S02]  /*97560*/  PRMT R9, R59, 0x7632, R9 ;  /* 0x000076323b097816 */ /* 0x001fe40000000009 */
        /* <DEDUP_REMOVED lines=9> */
[----:B------:R-:W-:Y:S01]  /*97600*/  IMAD.WIDE R6, R0, 0x2, R48 ;  /* 0x0000000200067825 */ /* 0x000fe200078e0230 */
[----:B------:R-:W-:Y:S02]  /*97610*/  ISETP.LT.AND P3, PT, R35, c[0x0][0x178], !P2 ;  /* 0x00005e0023007a0c */ /* 0x000fe40005761270 */
[----:B------:R1:W-:Y:S01]  /*97620*/  @P4 STG.E.U16 [R4.64], R14 ;  /* 0x0000000e04004986 */ /* 0x0003e2000c101504 */
[----:B------:R-:W-:-:S03]  /*97630*/  ISETP.LT.AND P4, PT, R42, c[0x0][0x178], !P2 ;  /* 0x00005e002a007a0c */ /* 0x000fc60005781270 */
[----:B------:R1:W-:Y:S01]  /*97640*/  @P5 STG.E.U16 [R6.64], R15 ;  /* 0x0000000f06005986 */ /* 0x0003e2000c101504 */
[----:B------:R-:W-:Y:S02]  /*97650*/  ISETP.LT.AND P5, PT, R37, c[0x0][0x178], !P2 ;  /* 0x00005e0025007a0c */ /* 0x000fe400057a1270 */
[C---:B0-----:R-:W-:Y:S01]  /*97660*/  IADD3 R10, R0.reuse, c[0x0][0x198], RZ ;  /* 0x00006600000a7a10 */ /* 0x041fe20007ffe0ff */
[----:B-1----:R-:W-:Y:S01]  /*97670*/  IMAD.WIDE R4, R0, 0x2, R26 ;  /* 0x0000000200047825 */ /* 0x002fe200078e021a */
[----:B------:R-:W-:-:S03]  /*97680*/  PRMT R8, R38, 0x7632, R8 ;  /* 0x0000763226087816 */ /* 0x000fc60000000008 */
[----:B------:R-:W-:Y:S01]  /*97690*/  IMAD.WIDE R6, R0, 0x2, R24 ;  /* 0x0000000200067825 */ /* 0x000fe200078e0218 */
[----:B------:R0:W-:Y:S01]  /*976a0*/  @P6 STG.E.U16 [R4.64], R9 ;  /* 0x0000000904006986 */ /* 0x0001e2000c101504 */
[----:B------:R-:W-:-:S03]  /*976b0*/  ISETP.LT.AND P6, PT, R41, c[0x0][0x178], !P2 ;  /* 0x00005e0029007a0c */ /* 0x000fc600057c1270 */
[----:B------:R1:W-:Y:S01]  /*976c0*/  @P1 STG.E.U16 [R6.64], R8 ;  /* 0x0000000806001986 */ /* 0x0003e2000c101504 */
[----:B0-----:R-:W-:-:S04]  /*976d0*/  IMAD.WIDE R4, R10, 0x2, R56 ;  /* 0x000000020a047825 */ /* 0x001fc800078e0238 */
[----:B-1----:R-:W-:-:S04]  /*976e0*/  IMAD.WIDE R8, R10, 0x2, R54 ;  /* 0x000000020a087825 */ /* 0x002fc800078e0236 */
[C---:B------:R-:W-:Y:S01]  /*976f0*/  IMAD.WIDE R6, R10.reuse, 0x2, R2 ;  /* 0x000000020a067825 */ /* 0x040fe200078e0202 */
[----:B------:R-:W-:Y:S02]  /*97700*/  ISETP.GE.AND P0, PT, R31, c[0x0][0x17c], PT ;  /* 0x00005f001f007a0c */ /* 0x000fe40003f06270 */
[----:B------:R-:W-:Y:S01]  /*97710*/  IADD3 R0, R10, c[0x0][0x198], RZ ;  /* 0x000066000a007a10 */ /* 0x000fe20007ffe0ff */
[----:B---3--:R0:W-:Y:S01]  /*97720*/  @P3 STG.E.U16 [R4.64], R29 ;  /* 0x0000001d04003986 */ /* 0x0081e2000c101504 */
[----:B------:R-:W-:Y:S01]  /*97730*/  ISETP.LT.AND P3, PT, R40, c[0x0][0x178], !P2 ;  /* 0x00005e0028007a0c */ /* 0x000fe20005761270 */
[----:B0-----:R-:W-:Y:S02]  /*97740*/  IMAD.WIDE R4, R10, 0x2, R52 ;  /* 0x000000020a047825 */ /* 0x001fe400078e0234 */
[----:B----4-:R-:W-:Y:S01]  /*97750*/  @P4 STG.E.U16 [R8.64], R44 ;  /* 0x0000002c08004986 */ /* 0x010fe2000c101504 */
[----:B--2---:R-:W-:Y:S02]  /*97760*/  ISETP.GE.AND P4, PT, R16, c[0x0][0x17c], PT ;  /* 0x00005f0010007a0c */ /* 0x004fe40003f86270 */
[----:B------:R-:W-:Y:S01]  /*97770*/  PRMT R14, R29, 0x7632, R14 ;  /* 0x000076321d0e7816 */ /* 0x000fe2000000000e */
[----:B------:R-:W2:Y:S04]  /*97780*/  LDL.LU R16, [R1+0x3230] ;  /* 0x0032300001107983 */ /* 0x000ea80000300800 */
[----:B------:R-:W3:Y:S04]  /*97790*/  LDL.LU R29, [R1+0x3bc] ;  /* 0x0003bc00011d7983 */ /* 0x000ee80000300800 */
[----:B------:R0:W-:Y:S01]  /*977a0*/  @P5 STG.E.U16 [R6.64], R23 ;  /* 0x0000001706005986 */ /* 0x0001e2000c101504 */
[----:B------:R-:W-:-:S03]  /*977b0*/  ISETP.LT.AND P5, PT, R47, c[0x0][0x178], !P2 ;  /* 0x00005e002f007a0c */ /* 0x000fc600057a1270 */
[----:B------:R1:W-:Y:S01]  /*977c0*/  @P6 STG.E.U16 [R4.64], R19 ;  /* 0x0000001304006986 */ /* 0x0003e2000c101504 */
[----:B------:R-:W-:Y:S01]  /*977d0*/  ISETP.LT.AND P6, PT, R46, c[0x0][0x178], !P2 ;  /* 0x00005e002e007a0c */ /* 0x000fe200057c1270 */
[----:B0-----:R-:W-:Y:S01]  /*977e0*/  IMAD.WIDE R6, R10, 0x2, R50 ;  /* 0x000000020a067825 */ /* 0x001fe200078e0232 */
[----:B------:R-:W-:-:S03]  /*977f0*/  ISETP.LT.AND P2, PT, R45, c[0x0][0x178], !P2 ;  /* 0x00005e002d007a0c */ /* 0x000fc60005741270 */
[----:B-1----:R-:W-:Y:S01]  /*97800*/  IMAD.WIDE R4, R10, 0x2, R48 ;  /* 0x000000020a047825 */ /* 0x002fe200078e0230 */
[----:B------:R-:W-:Y:S02]  /*97810*/  PRMT R13, R44, 0x7632, R13 ;  /* 0x000076322c0d7816 */ /* 0x000fe4000000000d */
[----:B------:R-:W4:Y:S04]  /*97820*/  LDL.LU R44, [R1+0x3ac] ;  /* 0x0003ac00012c7983 */ /* 0x000f280000300800 */
[----:B------:R0:W-:Y:S01]  /*97830*/  @P3 STG.E.U16 [R6.64], R58 ;  /* 0x0000003a06003986 */ /* 0x0001e2000c101504 */
[----:B------:R-:W-:Y:S02]  /*97840*/  ISETP.LT.AND P3, PT, R35, c[0x0][0x178], !P0 ;  /* 0x00005e0023007a0c */ /* 0x000fe40004761270 */
[----:B------:R-:W-:-:S02]  /*97850*/  PRMT R12, R23, 0x7632, R12 ;  /* 0x00007632170c7816 */ /* 0x000fc4000000000c */
[----:B------:R-:W4:Y:S01]  /*97860*/  LDL.LU R23, [R1+0x38c] ;  /* 0x00038c0001177983 */ /* 0x000f220000300800 */
[----:B0-----:R-:W-:-:S03]  /*97870*/  IMAD.WIDE R6, R10, 0x2, R26 ;  /* 0x000000020a067825 */ /* 0x001fc600078e021a */
[----:B------:R0:W-:Y:S01]  /*97880*/  @P5 STG.E.U16 [R4.64], R60 ;  /* 0x0000003c04005986 */ /* 0x0001e2000c101504 */
[----:B------:R-:W-:-:S03]  /*97890*/  ISETP.LT.AND P5, PT, R42, c[0x0][0x178], !P0 ;  /* 0x00005e002a007a0c */ /* 0x000fc600047a1270 */
[----:B------:R1:W-:Y:S01]  /*978a0*/  @P6 STG.E.U16 [R6.64], R61 ;  /* 0x0000003d06006986 */ /* 0x0003e2000c101504 */
[----:B------:R-:W-:Y:S02]  /*978b0*/  ISETP.LT.AND P6, PT, R37, c[0x0][0x178], !P0 ;  /* 0x00005e0025007a0c */ /* 0x000fe400047c1270 */
[----:B------:R-:W-:Y:S02]  /*978c0*/  PRMT R11, R19, 0x7632, R11 ;  /* 0x00007632130b7816 */ /* 0x000fe4000000000b */
[----:B------:R-:W4:Y:S01]  /*978d0*/  LDL.LU R19, [R1+0x33c] ;  /* 0x00033c0001137983 */ /* 0x000f220000300800 */
[----:B0-----:R-:W-:-:S04]  /*978e0*/  IMAD.WIDE R4, R0, 0x2, R56 ;  /* 0x0000000200047825 */ /* 0x001fc800078e0238 */
[----:B-1----:R-:W-:Y:S01]  /*978f0*/  IMAD.WIDE R6, R10, 0x2, R24 ;  /* 0x000000020a067825 */ /* 0x002fe200078e0218 */
[----:B------:R-:W-:Y:S02]  /*97900*/  PRMT R10, R58, 0x7632, R10 ;  /* 0x000076323a0a7816 */ /* 0x000fe4000000000a */
[----:B------:R-:W4:Y:S01]  /*97910*/  LDL.LU R58, [R1+0x2cc] ;  /* 0x0002cc00013a7983 */ /* 0x000f220000300800 */
[----:B------:R-:W-:Y:S01]  /*97920*/  IMAD.WIDE R8, R0, 0x2, R54 ;  /* 0x0000000200087825 */ /* 0x000fe200078e0236 */
[----:B------:R-:W-:Y:S02]  /*97930*/  PRMT R15, R60, 0x7632, R15 ;  /* 0x000076323c0f7816 */ /* 0x000fe4000000000f */
[----:B------:R-:W4:Y:S04]  /*97940*/  LDL.LU R60, [R1+0x28c] ;  /* 0x00028c00013c7983 */ /* 0x000f280000300800 */
[----:B------:R-:W-:Y:S04]  /*97950*/  @P2 STG.E.U16 [R6.64], R59 ;  /* 0x0000003b06002986 */ /* 0x000fe8000c101504 */
[----:B------:R0:W-:Y:S04]  /*97960*/  @P3 STG.E.U16 [R4.64], R14 ;  /* 0x0000000e04003986 */ /* 0x0001e8000c101504 */
[----:B------:R1:W-:Y:S01]  /*97970*/  @P5 STG.E.U16 [R8.64], R13 ;  /* 0x0000000d08005986 */ /* 0x0003e2000c101504 */
[----:B0-----:R-:W-:Y:S01]  /*97980*/  IMAD.WIDE R4, R0, 0x2, R2 ;  /* 0x0000000200047825 */ /* 0x001fe200078e0202 */
[----:B-1----:R-:W-:-:S04]  /*97990*/  PRMT R13, R61, 0x7632, R13 ;  /* 0x000076323d0d7816 */ /* 0x002fc8000000000d */
[----:B------:R0:W-:Y:S04]  /*979a0*/  @P6 STG.E.U16 [R4.64], R12 ;  /* 0x0000000c04006986 */ /* 0x0001e8000c101504 */
[----:B------:R-:W4:Y:S01]  /*979b0*/  LDL.LU R61, [R1+0x24c] ;  /* 0x00024c00013d7983 */ /* 0x000f220000300800 */
[----:B0-----:R-:W-:-:S03]  /*979c0*/  PRMT R12, R59, 0x7632, R12 ;  /* 0x000076323b0c7816 */ /* 0x001fc6000000000c */
[----:B------:R-:W4:Y:S01]  /*979d0*/  LDL.LU R59, [R1+0xdc] ;  /* 0x0000dc00013b7983 */ /* 0x000f220000300800 */
[----:B------:R-:W-:Y:S02]  /*979e0*/  ISETP.LT.AND P3, PT, R41, c[0x0][0x178], !P0 ;  /* 0x00005e0029007a0c */ /* 0x000fe40004761270 */
[----:B------:R-:W-:Y:S01]  /*979f0*/  ISETP.LT.AND P2, PT, R40, c[0x0][0x178], !P0 ;  /* 0x00005e0028007a0c */ /* 0x000fe20004741270 */
[----:B------:R-:W-:Y:S01]  /*97a00*/  IMAD.WIDE R4, R0, 0x2, R52 ;  /* 0x0000000200047825 */ /* 0x000fe200078e0234 */
[----:B------:R-:W-:Y:S01]  /*97a10*/  ISETP.LT.AND P5, PT, R47, c[0x0][0x178], !P0 ;  /* 0x00005e002f007a0c */ /* 0x000fe200047a1270 */
[----:B------:R-:W4:Y:S01]  /*97a20*/  LDL.LU R31, [R1+0x3234] ;  /* 0x00323400011f7983 */ /* 0x000f220000300800 */
[----:B------:R-:W-:Y:S01]  /*97a30*/  ISETP.LT.AND P6, PT, R46, c[0x0][0x178], !P0 ;  /* 0x00005e002e007a0c */ /* 0x000fe200047c1270 */
[----:B------:R-:W-:Y:S01]  /*97a40*/  IMAD.WIDE R8, R0, 0x2, R50 ;  /* 0x0000000200087825 */ /* 0x000fe200078e0232 */
[----:B------:R-:W-:Y:S02]  /*97a50*/  ISETP.GE.AND P1, PT, R30, c[0x0][0x17c], PT ;  /* 0x00005f001e007a0c */ /* 0x000fe40003f26270 */
[----:B------:R-:W-:Y:S01]  /*97a60*/  ISETP.LT.AND P0, PT, R45, c[0x0][0x178], !P0 ;  /* 0x00005e002d007a0c */ /* 0x000fe20004701270 */
[----:B------:R-:W-:Y:S01]  /*97a70*/  IMAD.WIDE R6, R0, 0x2, R48 ;  /* 0x0000000200067825 */ /* 0x000fe200078e0230 */
[----:B------:R-:W4:Y:S04]  /*97a80*/  LDL.LU R30, [R1+0x3238] ;  /* 0x00323800011e7983 */ /* 0x000f280000300800 */
[----:B------:R0:W-:Y:S01]  /*97a90*/  @P3 STG.E.U16 [R4.64], R11 ;  /* 0x0000000b04003986 */ /* 0x0001e2000c101504 */
[----:B------:R-:W-:-:S03]  /*97aa0*/  ISETP.LT.AND P3, PT, R35, c[0x0][0x178], !P1 ;  /* 0x00005e0023007a0c */ /* 0x000fc60004f61270 */
[----:B------:R1:W-:Y:S01]  /*97ab0*/  @P2 STG.E.U16 [R8.64], R10 ;  /* 0x0000000a08002986 */ /* 0x0003e2000c101504 */
[----:B------:R-:W-:-:S03]  /*97ac0*/  ISETP.LT.AND P2, PT, R42, c[0x0][0x178], !P1 ;  /* 0x00005e002a007a0c */ /* 0x000fc60004f41270 */
[----:B------:R1:W-:Y:S01]  /*97ad0*/  @P5 STG.E.U16 [R6.64], R15 ;  /* 0x0000000f06005986 */ /* 0x0003e2000c101504 */
[C---:B0-----:R-:W-:Y:S01]  /*97ae0*/  IMAD.WIDE R4, R0.reuse, 0x2, R26 ;  /* 0x0000000200047825 */ /* 0x041fe200078e021a */
[----:B-1----:R-:W-:-:S04]  /*97af0*/  IADD3 R10, R0, c[0x0][0x198], RZ ;  /* 0x00006600000a7a10 */ /* 0x002fc80007ffe0ff */
[----:B------:R0:W-:Y:S01]  /*97b00*/  @P6 STG.E.U16 [R4.64], R13 ;  /* 0x0000000d04006986 */ /* 0x0001e2000c101504 */
[----:B------:R-:W-:Y:S01]  /*97b10*/  ISETP.LT.AND P5, PT, R37, c[0x0][0x178], !P1 ;  /* 0x00005e0025007a0c */ /* 0x000fe20004fa1270 */
[----:B------:R-:W-:Y:S01]  /*97b20*/  IMAD.WIDE R6, R0, 0x2, R24 ;  /* 0x0000000200067825 */ /* 0x000fe200078e0218 */
[----:B------:R-:W-:-:S04]  /*97b30*/  ISETP.LT.AND P6, PT, R41, c[0x0][0x178], !P1 ;  /* 0x00005e0029007a0c */ /* 0x000fc80004fc1270 */
[----:B------:R1:W-:Y:S01]  /*97b40*/  @P0 STG.E.U16 [R6.64], R12 ;  /* 0x0000000c06000986 */ /* 0x0003e2000c101504 */
[----:B0-----:R-:W-:-:S04]  /*97b50*/  IMAD.WIDE R4, R10, 0x2, R56 ;  /* 0x000000020a047825 */ /* 0x001fc800078e0238 */
[----:B------:R-:W-:-:S04]  /*97b60*/  IMAD.WIDE R8, R10, 0x2, R52 ;  /* 0x000000020a087825 */ /* 0x000fc800078e0234 */
[----:B-1----:R-:W-:Y:S01]  /*97b70*/  IMAD.WIDE R6, R10, 0x2, R2 ;  /* 0x000000020a067825 */ /* 0x002fe200078e0202 */
[----:B---3--:R0:W-:Y:S01]  /*97b80*/  @P3 STG.E.U16 [R4.64], R29 ;  /* 0x0000001d04003986 */ /* 0x0081e2000c101504 */
[----:B------:R-:W-:Y:S02]  /*97b90*/  ISETP.LT.AND P3, PT, R40, c[0x0][0x178], !P1 ;  /* 0x00005e0028007a0c */ /* 0x000fe40004f61270 */
[----:B------:R-:W-:Y:S01]  /*97ba0*/  PRMT R0, R29, 0x7632, R0 ;  /* 0x000076321d007816 */ /* 0x000fe20000000000 */
[----:B0-----:R-:W-:Y:S01]  /*97bb0*/  IMAD.WIDE R4, R10, 0x2, R54 ;  /* 0x000000020a047825 */ /* 0x001fe200078e0236 */
[----:B------:R-:W3:Y:S01]  /*97bc0*/  LDL.LU R29, [R1+0x323c] ;  /* 0x00323c00011d7983 */ /* 0x000ee20000300800 */
[----:B--2---:R-:W-:Y:S02]  /*97bd0*/  ISETP.GE.AND P0, PT, R16, c[0x0][0x17c], PT ;  /* 0x00005f0010007a0c */ /* 0x004fe40003f06270 */
[----:B------:R-:W-:Y:S01]  /*97be0*/  IADD3 R16, R10, c[0x0][0x198], RZ ;  /* 0x000066000a107a10 */ /* 0x000fe20007ffe0ff */
[----:B----4-:R0:W-:Y:S01]  /*97bf0*/  @P2 STG.E.U16 [R4.64], R44 ;  /* 0x0000002c04002986 */ /* 0x0101e2000c101504 */
[----:B------:R-:W-:-:S02]  /*97c00*/  ISETP.LT.AND P2, PT, R47, c[0x0][0x178], !P1 ;  /* 0x00005e002f007a0c */ /* 0x000fc40004f41270 */
[----:B------:R-:W-:Y:S01]  /*97c10*/  PRMT R12, R44, 0x7632, R12 ;  /* 0x000076322c0c7816 */ /* 0x000fe2000000000c */
[----:B------:R1:W-:Y:S01]  /*97c20*/  @P5 STG.E.U16 [R6.64], R23 ;  /* 0x0000001706005986 */ /* 0x0003e2000c101504 */
[----:B0-----:R-:W-:Y:S01]  /*97c30*/  IMAD.WIDE R4, R10, 0x2, R50 ;  /* 0x000000020a047825 */ /* 0x001fe200078e0232 */
[----:B------:R-:W-:Y:S02]  /*97c40*/  ISETP.LT.AND P5, PT, R46, c[0x0][0x178], !P1 ;  /* 0x00005e002e007a0c */ /* 0x000fe40004fa1270 */
[----:B------:R-:W-:Y:S01]  /*97c50*/  PRMT R13, R23, 0x7632, R13 ;  /* 0x00007632170d7816 */ /* 0x000fe2000000000d */
[----:B------:R-:W2:Y:S01]  /*97c60*/  LDL.LU R44, [R1+0x86c] ;  /* 0x00086c00012c7983 */ /* 0x000ea20000300800 */
[----:B------:R-:W-:-:S03]  /*97c70*/  ISETP.LT.AND P1, PT, R45, c[0x0][0x178], !P1 ;  /* 0x00005e002d007a0c */ /* 0x000fc60004f21270 */
[----:B-1----:R-:W4:Y:S04]  /*97c80*/  LDL.LU R23, [R1+0x85c] ;  /* 0x00085c0001177983 */ /* 0x002f280000300800 */
[----:B------:R0:W-:Y:S01]  /*97c90*/  @P6 STG.E.U16 [R8.64], R19 ;  /* 0x0000001308006986 */ /* 0x0001e2000c101504 */
[----:B------:R-:W-:Y:S02]  /*97ca0*/  PRMT R14, R19, 0x7632, R14 ;  /* 0x00007632130e7816 */ /* 0x000fe4000000000e */
[----:B------:R-:W-:Y:S01]  /*97cb0*/  ISETP.LT.AND P6, PT, R35, c[0x0][0x178], !P4 ;  /* 0x00005e0023007a0c */ /* 0x000fe200067c1270 */
[----:B------:R-:W-:Y:S01]  /*97cc0*/  IMAD.WIDE R6, R10, 0x2, R26 ;  /* 0x000000020a067825 */ /* 0x000fe200078e021a */
[----:B------:R1:W-:Y:S04]  /*97cd0*/  @P3 STG.E.U16 [R4.64], R58 ;  /* 0x0000003a04003986 */ /* 0x0003e8000c101504 */
[----:B0-----:R-:W3:Y:S01]  /*97ce0*/  LDL.LU R19, [R1+0x41c] ;  /* 0x00041c0001137983 */ /* 0x001ee20000300800 */
[----:B------:R-:W-:Y:S01]  /*97cf0*/  PRMT R15, R58, 0x7632, R15 ;  /* 0x000076323a0f7816 */ /* 0x000fe2000000000f */
[----:B------:R-:W-:Y:S01]  /*97d00*/  IMAD.WIDE R8, R16, 0x2, R56 ;  /* 0x0000000210087825 */ /* 0x000fe200078e0238 */
[----:B------:R-:W-:-:S03]  /*97d10*/  PRMT R17, R60, 0x7632, R17 ;  /* 0x000076323c117816 */ /* 0x000fc60000000011 */
[C---:B-1----:R-:W-:Y:S01]  /*97d20*/  IMAD.WIDE R4, R10.reuse, 0x2, R48 ;  /* 0x000000020a047825 */ /* 0x042fe200078e0230 */
[----:B------:R-:W3:Y:S03]  /*97d30*/  LDL.LU R58, [R1+0x40c] ;  /* 0x00040c00013a7983 */ /* 0x000ee60000300800 */
[----:B------:R-:W-:Y:S01]  /*97d40*/  IMAD.WIDE R10, R10, 0x2, R24 ;  /* 0x000000020a0a7825 */ /* 0x000fe200078e0218 */
[----:B------:R0:W-:Y:S04]  /*97d50*/  @P2 STG.E.U16 [R4.64], R60 ;  /* 0x0000003c04002986 */ /* 0x0001e8000c101504 */
[----:B0-----:R-:W3:Y:S04]  /*97d60*/  LDL.LU R60, [R1+0x3dc] ;  /* 0x0003dc00013c7983 */ /* 0x001ee80000300800 */
[----:B------:R0:W-:Y:S01]  /*97d70*/  @P5 STG.E.U16 [R6.64], R61 ;  /* 0x0000003d06005986 */ /* 0x0001e2000c101504 */
[----:B------:R-:W-:-:S03]  /*97d80*/  PRMT R18, R61, 0x7632, R18 ;  /* 0x000076323d127816 */ /* 0x000fc60000000012 */
[----:B------:R-:W-:Y:S04]  /*97d90*/  @P1 STG.E.U16 [R10.64], R59 ;  /* 0x0000003b0a001986 */ /* 0x000fe8000c101504 */
[----:B------:R1:W-:Y:S04]  /*97da0*/  @P6 STG.E.U16 [R8.64], R0 ;  /* 0x0000000008006986 */ /* 0x0003e8000c101504 */
[----:B0-----:R-:W3:Y:S01]  /*97db0*/  LDL.LU R61, [R1+0x39c] ;  /* 0x00039c00013d7983 */ /* 0x001ee20000300800 */
[----:B-1----:R-:W-:-:S03]  /*97dc0*/  PRMT R0, R59, 0x7632, R0 ;  /* 0x000076323b007816 */ /* 0x002fc60000000000 */
[----:B------:R-:W3:Y:S01]  /*97dd0*/  LDL.LU R59, [R1+0x23c] ;  /* 0x00023c00013b7983 */ /* 0x000ee20000300800 */
[----:B------:R-:W-:Y:S02]  /*97de0*/  ISETP.LT.AND P3, PT, R42, c[0x0][0x178], !P4 ;  /* 0x00005e002a007a0c */ /* 0x000fe40006761270 */
[----:B------:R-:W-:Y:S01]  /*97df0*/  ISETP.LT.AND P5, PT, R37, c[0x0][0x178], !P4 ;  /* 0x00005e0025007a0c */ /* 0x000fe200067a1270 */
[----:B------:R-:W-:Y:S01]  /*97e00*/  IMAD.WIDE R4, R16, 0x2, R54 ;  /* 0x0000000210047825 */ /* 0x000fe200078e0236 */
[----:B------:R-:W-:Y:S02]  /*97e10*/  ISETP.LT.AND P6, PT, R41, c[0x0][0x178], !P4 ;  /* 0x00005e0029007a0c */ /* 0x000fe400067c1270 */
[----:B------:R-:W-:Y:S02]  /*97e20*/  ISETP.LT.AND P1, PT, R40, c[0x0][0x178], !P4 ;  /* 0x00005e0028007a0c */ /* 0x000fe40006721270 */
[----:B------:R-:W-:Y:S01]  /*97e30*/  ISETP.LT.AND P2, PT, R47, c[0x0][0x178], !P4 ;  /* 0x00005e002f007a0c */ /* 0x000fe20006741270 */
[----:B------:R-:W-:-:S04]  /*97e40*/  IMAD.WIDE R6, R16, 0x2, R52 ;  /* 0x0000000210067825 */ /* 0x000fc800078e0234 */
[----:B------:R0:W-:Y:S01]  /*97e50*/  @P3 STG.E.U16 [R4.64], R12 ;  /* 0x0000000c04003986 */ /* 0x0001e2000c101504 */
[----:B------:R-:W-:Y:S01]  /*97e60*/  IMAD.WIDE R8, R16, 0x2, R50 ;  /* 0x0000000210087825 */ /* 0x000fe200078e0232 */
[----:B------:R-:W-:-:S03]  /*97e70*/  ISETP.LT.AND P3, PT, R46, c[0x0][0x178], !P4 ;  /* 0x00005e002e007a0c */ /* 0x000fc60006761270 */
[----:B------:R-:W-:Y:S01]  /*97e80*/  IMAD.WIDE R10, R16, 0x2, R48 ;  /* 0x00000002100a7825 */ /* 0x000fe200078e0230 */
[----:B------:R-:W-:-:S03]  /*97e90*/  ISETP.LT.AND P4, PT, R45, c[0x0][0x178], !P4 ;  /* 0x00005e002d007a0c */ /* 0x000fc60006781270 */
[----:B0-----:R-:W-:-:S05]  /*97ea0*/  IMAD.WIDE R4, R16, 0x2, R2 ;  /* 0x0000000210047825 */ /* 0x001fca00078e0202 */
[----:B------:R0:W-:Y:S04]  /*97eb0*/  @P5 STG.E.U16 [R4.64], R13 ;  /* 0x0000000d04005986 */ /* 0x0001e8000c101504 */
        /* <DEDUP_REMOVED lines=8> */
[----:B------:R-:W-:Y:S01]  /*97f40*/  IADD3 R8, R16, c[0x0][0x198], RZ ;  /* 0x0000660010087a10 */ /* 0x000fe20007ffe0ff */
[----:B------:R0:W-:Y:S01]  /*97f50*/  @P3 STG.E.U16 [R4.64], R18 ;  /* 0x0000001204003986 */ /* 0x0001e2000c101504 */
[----:B------:R-:W-:-:S03]  /*97f60*/  ISETP.LT.AND P3, PT, R41, c[0x0][0x178], !P0 ;  /* 0x00005e0029007a0c */ /* 0x000fc60004761270 */
[----:B------:R1:W-:Y:S01]  /*97f70*/  @P4 STG.E.U16 [R6.64], R0 ;  /* 0x0000000006004986 */ /* 0x0003e2000c101504 */
[----:B------:R-:W-:Y:S01]  /*97f80*/  IMAD.WIDE R10, R8, 0x2, R54 ;  /* 0x00000002080a7825 */ /* 0x000fe200078e0236 */
[----:B------:R-:W-:Y:S02]  /*97f90*/  ISETP.LT.AND P4, PT, R40, c[0x0][0x178], !P0 ;  /* 0x00005e0028007a0c */ /* 0x000fe40004781270 */
[----:B------:R-:W3:Y:S01]  /*97fa0*/  LDL.LU R17, [R1+0x3240] ;  /* 0x0032400001117983 */ /* 0x000ee20000300800 */
[----:B0-----:R-:W-:-:S03]  /*97fb0*/  IMAD.WIDE R4, R8, 0x2, R56 ;  /* 0x0000000208047825 */ /* 0x001fc600078e0238 */
[----:B------:R-:W3:Y:S01]  /*97fc0*/  LDL.LU R16, [R1+0x3244] ;  /* 0x0032440001107983 */ /* 0x000ee20000300800 */
[----:B-1----:R-:W-:-:S03]  /*97fd0*/  IMAD.WIDE R6, R8, 0x2, R2 ;  /* 0x0000000208067825 */ /* 0x002fc600078e0202 */
[----:B--2---:R0:W-:Y:S04]  /*97fe0*/  @P2 STG.E.U16 [R4.64], R44 ;  /* 0x0000002c04002986 */ /* 0x0041e8000c101504 */
[----:B----4-:R1:W-:Y:S01]  /*97ff0*/  @P5 STG.E.U16 [R10.64], R23 ;  /* 0x000000170a005986 */ /* 0x0103e2000c101504 */
[----:B------:R-:W-:Y:S01]  /*98000*/  ISETP.LT.AND P5, PT, R47, c[0x0][0x178], !P0 ;  /* 0x00005e002f007a0c */ /* 0x000fe200047a1270 */
[----:B0-----:R-:W-:Y:S01]  /*98010*/  IMAD.WIDE R4, R8, 0x2, R52 ;  /* 0x0000000208047825 */ /* 0x001fe200078e0234 */
[----:B------:R-:W-:Y:S02]  /*98020*/  PRMT R13, R44, 0x7632, R13 ;  /* 0x000076322c0d7816 */ /* 0x000fe4000000000d */
[----:B------:R-:W-:Y:S01]  /*98030*/  PRMT R9, R23, 0x7632, R9 ;  /* 0x0000763217097816 */ /* 0x000fe20000000009 */
[----:B------:R-:W2:Y:S04]  /*98040*/  LDL.LU R44, [R1+0x88c] ;  /* 0x00088c00012c7983 */ /* 0x000ea80000300800 */
[----:B-1----:R-:W4:Y:S04]  /*98050*/  LDL.LU R23, [R1+0x87c] ;  /* 0x00087c0001177983 */ /* 0x002f280000300800 */
[----:B---3--:R0:W-:Y:S01]  /*98060*/  @P6 STG.E.U16 [R6.64], R19 ;  /* 0x0000001306006986 */ /* 0x0081e2000c101504 */
[----:B------:R-:W-:Y:S01]  /*98070*/  ISETP.LT.AND P6, PT, R46, c[0x0][0x178], !P0 ;  /* 0x00005e002e007a0c */ /* 0x000fe200047c1270 */
[----:B0-----:R-:W-:-:S02]  /*98080*/  IMAD.WIDE R6, R8, 0x2, R50 ;  /* 0x0000000208067825 */ /* 0x001fc400078e0232 */
[----:B------:R0:W-:Y:S01]  /*98090*/  @P3 STG.E.U16 [R4.64], R58 ;  /* 0x0000003a04003986 */ /* 0x0001e2000c101504 */
[----:B------:R-:W-:-:S03]  /*980a0*/  PRMT R10, R19, 0x7632, R10 ;  /* 0x00007632130a7816 */ /* 0x000fc6000000000a */
[----:B------:R-:W3:Y:S04]  /*980b0*/  LDL.LU R19, [R1+0x42c] ;  /* 0x00042c0001137983 */ /* 0x000ee80000300800 */
[----:B------:R1:W-:Y:S01]  /*980c0*/  @P4 STG.E.U16 [R6.64], R60 ;  /* 0x0000003c06004986 */ /* 0x0003e2000c101504 */
[----:B0-----:R-:W-:-:S04]  /*980d0*/  IMAD.WIDE R4, R8, 0x2, R48 ;  /* 0x0000000208047825 */ /* 0x001fc800078e0230 */
[----:B-1----:R-:W-:Y:S01]  /*980e0*/  IMAD.WIDE R6, R8, 0x2, R26 ;  /* 0x0000000208067825 */ /* 0x002fe200078e021a */
[----:B------:R-:W-:Y:S04]  /*980f0*/  @P5 STG.E.U16 [R4.64], R61 ;  /* 0x0000003d04005986 */ /* 0x000fe8000c101504 */
[----:B------:R0:W-:Y:S01]  /*98100*/  @P6 STG.E.U16 [R6.64], R59 ;  /* 0x0000003b06006986 */ /* 0x0001e2000c101504 */
[----:B------:R-:W-:-:S03]  /*98110*/  PRMT R14, R59, 0x7632, R14 ;  /* 0x000076323b0e7816 */ /* 0x000fc6000000000e */
[----:B0-----:R-:W3:Y:S01]  /*98120*/  LDL.LU R59, [R1+0x3fc] ;  /* 0x0003fc00013b7983 */ /* 0x001ee20000300800 */
[----:B------:R-:W-:Y:S02]  /*98130*/  ISETP.LT.AND P0, PT, R45, c[0x0][0x178], !P0 ;  /* 0x00005e002d007a0c */ /* 0x000fe40004701270 */
[----:B------:R-:W-:Y:S01]  /*98140*/  ISETP.GE.AND P1, PT, R31, c[0x0][0x17c], PT ;  /* 0x00005f001f007a0c */ /* 0x000fe20003f26270 */
[----:B------:R-:W-:-:S03]  /*98150*/  IMAD.WIDE R4, R8, 0x2, R24 ;  /* 0x0000000208047825 */ /* 0x000fc600078e0218 */
[----:B------:R-:W-:Y:S02]  /*98160*/  ISETP.LT.AND P4, PT, R35, c[0x0][0x178], !P1 ;  /* 0x00005e0023007a0c */ /* 0x000fe40004f81270 */
[----:B------:R-:W-:Y:S02]  /*98170*/  ISETP.LT.AND P6, PT, R42, c[0x0][0x178], !P1 ;  /* 0x00005e002a007a0c */ /* 0x000fe40004fc1270 */
[----:B------:R-:W-:Y:S02]  /*98180*/  IADD3 R0, R8, c[0x0][0x198], RZ ;  /* 0x0000660008007a10 */ /* 0x000fe40007ffe0ff */
[----:B------:R-:W-:Y:S01]  /*98190*/  ISETP.LT.AND P5, PT, R37, c[0x0][0x178], !P1 ;  /* 0x00005e0025007a0c */ /* 0x000fe20004fa1270 */
[----:B------:R0:W-:Y:S02]  /*981a0*/  @P0 STG.E.U16 [R4.64], R43 ;  /* 0x0000002b04000986 */ /* 0x0001e4000c101504 */
[----:B------:R-:W-:Y:S01]  /*981b0*/  IMAD.WIDE R6, R0, 0x2, R56 ;  /* 0x0000000200067825 */ /* 0x000fe200078e0238 */
[----:B------:R-:W-:-:S04]  /*981c0*/  ISETP.LT.AND P0, PT, R41, c[0x0][0x178], !P1 ;  /* 0x00005e0029007a0c */ /* 0x000fc80004f01270 */
[----:B------:R1:W-:Y:S01]  /*981d0*/  @P4 STG.E.U16 [R6.64], R13 ;  /* 0x0000000d06004986 */ /* 0x0003e2000c101504 */
[----:B0-----:R-:W-:Y:S01]  /*981e0*/  IMAD.WIDE R4, R0, 0x2, R54 ;  /* 0x0000000200047825 */ /* 0x001fe200078e0236 */
[----:B------:R-:W-:-:S04]  /*981f0*/  ISETP.LT.AND P4, PT, R40, c[0x0][0x178], !P1 ;  /* 0x00005e0028007a0c */ /* 0x000fc80004f81270 */
[----:B------:R0:W-:Y:S01]  /*98200*/  @P6 STG.E.U16 [R4.64], R9 ;  /* 0x0000000904006986 */ /* 0x0001e2000c101504 */
[----:B------:R-:W-:Y:S01]  /*98210*/  ISETP.LT.AND P6, PT, R47, c[0x0][0x178], !P1 ;  /* 0x00005e002f007a0c */ /* 0x000fe20004fc1270 */
[----:B-1----:R-:W-:Y:S01]  /*98220*/  IMAD.WIDE R6, R0, 0x2, R2 ;  /* 0x0000000200067825 */ /* 0x002fe200078e0202 */
[----:B------:R-:W-:Y:S02]  /*98230*/  PRMT R11, R58, 0x7632, R11 ;  /* 0x000076323a0b7816 */ /* 0x000fe4000000000b */
[----:B------:R-:W-:Y:S01]  /*98240*/  PRMT R12, R60, 0x7632, R12 ;  /* 0x000076323c0c7816 */ /* 0x000fe2000000000c */
[----:B------:R-:W3:Y:S04]  /*98250*/  LDL.LU R58, [R1+0x3cc] ;  /* 0x0003cc00013a7983 */ /* 0x000ee80000300800 */
[----:B------:R1:W-:Y:S01]  /*98260*/  @P5 STG.E.U16 [R6.64], R10 ;  /* 0x0000000a06005986 */ /* 0x0003e2000c101504 */
[----:B------:R-:W-:Y:S01]  /*98270*/  ISETP.LT.AND P5, PT, R46, c[0x0][0x178], !P1 ;  /* 0x00005e002e007a0c */ /* 0x000fe20004fa1270 */
[C---:B0-----:R-:W-:Y:S01]  /*98280*/  IMAD.WIDE R4, R0.reuse, 0x2, R50 ;  /* 0x0000000200047825 */ /* 0x041fe200078e0232 */
[----:B------:R-:W-:Y:S01]  /*98290*/  ISETP.LT.AND P1, PT, R45, c[0x0][0x178], !P1 ;  /* 0x00005e002d007a0c */ /* 0x000fe20004f21270 */
[----:B------:R-:W3:Y:S01]  /*982a0*/  LDL.LU R60, [R1+0x26c] ;  /* 0x00026c00013c7983 */ /* 0x000ee20000300800 */
[----:B------:R-:W-:Y:S01]  /*982b0*/  PRMT R13, R61, 0x7632, R13 ;  /* 0x000076323d0d7816 */ /* 0x000fe2000000000d */
[----:B------:R-:W-:Y:S01]  /*982c0*/  IMAD.WIDE R8, R0, 0x2, R48 ;  /* 0x0000000200087825 */ /* 0x000fe200078e0230 */
[----:B------:R-:W-:Y:S01]  /*982d0*/  ISETP.GE.AND P2, PT, R30, c[0x0][0x17c], PT ;  /* 0x00005f001e007a0c */ /* 0x000fe20003f46270 */
[----:B------:R-:W3:Y:S02]  /*982e0*/  LDL.LU R61, [R1+0x22c] ;  /* 0x00022c00013d7983 */ /* 0x000ee40000300800 */
[----:B-1----:R-:W-:Y:S01]  /*982f0*/  IMAD.WIDE R6, R0, 0x2, R52 ;  /* 0x0000000200067825 */ /* 0x002fe200078e0234 */
[----:B------:R-:W-:-:S04]  /*98300*/  PRMT R10, R43, 0x7632, R10 ;  /* 0x000076322b0a7816 */ /* 0x000fc8000000000a */
[----:B------:R0:W-:Y:S04]  /*98310*/  @P0 STG.E.U16 [R6.64], R11 ;  /* 0x0000000b06000986 */ /* 0x0001e8000c101504 */
[----:B------:R1:W-:Y:S01]  /*98320*/  @P4 STG.E.U16 [R4.64], R12 ;  /* 0x0000000c04004986 */ /* 0x0003e2000c101504 */
[----:B------:R-:W-:-:S03]  /*98330*/  ISETP.LT.AND P4, PT, R35, c[0x0][0x178], !P2 ;  /* 0x00005e0023007a0c */ /* 0x000fc60005781270 */
[----:B------:R1:W-:Y:S01]  /*98340*/  @P6 STG.E.U16 [R8.64], R13 ;  /* 0x0000000d08006986 */ /* 0x0003e2000c101504 */
[----:B------:R-:W-:Y:S01]  /*98350*/  ISETP.LT.AND P6, PT, R42, c[0x0][0x178], !P2 ;  /* 0x00005e002a007a0c */ /* 0x000fe200057c1270 */
[----:B0-----:R-:W-:-:S04]  /*98360*/  IMAD.WIDE R6, R0, 0x2, R24 ;  /* 0x0000000200067825 */ /* 0x001fc800078e0218 */
[C---:B-1----:R-:W-:Y:S01]  /*98370*/  IMAD.WIDE R4, R0.reuse, 0x2, R26 ;  /* 0x0000000200047825 */ /* 0x042fe200078e021a */
[----:B------:R-:W-:-:S04]  /*98380*/  IADD3 R8, R0, c[0x0][0x198], RZ ;  /* 0x0000660000087a10 */ /* 0x000fc80007ffe0ff */
[----:B------:R0:W-:Y:S01]  /*98390*/  @P5 STG.E.U16 [R4.64], R14 ;  /* 0x0000000e04005986 */ /* 0x0001e2000c101504 */
[----:B------:R-:W-:-:S03]  /*983a0*/  ISETP.LT.AND P5, PT, R37, c[0x0][0x178], !P2 ;  /* 0x00005e0025007a0c */ /* 0x000fc600057a1270 */
[----:B------:R1:W-:Y:S01]  /*983b0*/  @P1 STG.E.U16 [R6.64], R10 ;  /* 0x0000000a06001986 */ /* 0x0003e2000c101504 */
[----:B------:R-:W-:Y:S01]  /*983c0*/  ISETP.LT.AND P1, PT, R41, c[0x0][0x178], !P2 ;  /* 0x00005e0029007a0c */ /* 0x000fe20005721270 */
[----:B0-----:R-:W-:-:S04]  /*983d0*/  IMAD.WIDE R4, R8, 0x2, R56 ;  /* 0x0000000208047825 */ /* 0x001fc800078e0238 */
[C---:B-1----:R-:W-:Y:S01]  /*983e0*/  IMAD.WIDE R6, R8.reuse, 0x2, R54 ;  /* 0x0000000208067825 */ /* 0x042fe200078e0236 */
[----:B------:R-:W-:Y:S01]  /*983f0*/  ISETP.GE.AND P3, PT, R29, c[0x0][0x17c], PT ;  /* 0x00005f001d007a0c */ /* 0x000fe20003f66270 */
[----:B--2---:R0:W-:Y:S04]  /*98400*/  @P4 STG.E.U16 [R4.64], R44 ;  /* 0x0000002c04004986 */ /* 0x0041e8000c101504 */
[----:B----4-:R1:W-:Y:S01]  /*98410*/  @P6 STG.E.U16 [R6.64], R23 ;  /* 0x0000001706006986 */ /* 0x0103e2000c101504 */
[----:B0-----:R-:W-:-:S04]  /*98420*/  IMAD.WIDE R4, R8, 0x2, R2 ;  /* 0x0000000208047825 */ /* 0x001fc800078e0202 */
[----:B-1----:R-:W-:Y:S01]  /*98430*/  IMAD.WIDE R6, R8, 0x2, R52 ;  /* 0x0000000208067825 */ /* 0x002fe200078e0234 */
[----:B---3--:R-:W-:Y:S01]  /*98440*/  @P5 STG.E.U16 [R4.64], R19 ;  /* 0x0000001304005986 */ /* 0x008fe2000c101504 */
[----:B------:R-:W-:-:S03]  /*98450*/  PRMT R0, R44, 0x7632, R0 ;  /* 0x000076322c007816 */ /* 0x000fc60000000000 */
[----:B------:R0:W-:Y:S01]  /*98460*/  @P1 STG.E.U16 [R6.64], R59 ;  /* 0x0000003b06001986 */ /* 0x0001e2000c101504 */
[----:B------:R-:W-:-:S03]  /*98470*/  PRMT R11, R59, 0x7632, R11 ;  /* 0x000076323b0b7816 */ /* 0x000fc6000000000b */
[----:B0-----:R-:W2:Y:S01]  /*98480*/  LDL.LU R59, [R1+0x89c] ;  /* 0x00089c00013b7983 */ /* 0x001ea20000300800 */
[----:B------:R-:W-:-:S03]  /*98490*/  PRMT R9, R23, 0x7632, R9 ;  /* 0x0000763217097816 */ /* 0x000fc60000000009 */
[----:B------:R-:W3:Y:S04]  /*984a0*/  LDL.LU R30, [R1+0x3248] ;  /* 0x00324800011e7983 */ /* 0x000ee80000300800 */
[----:B------:R-:W4:Y:S04]  /*984b0*/  LDL.LU R29, [R1+0x4d0] ;  /* 0x0004d000011d7983 */ /* 0x000f280000300800 */
[----:B------:R-:W3:Y:S04]  /*984c0*/  LDL.LU R44, [R1+0x4c0] ;  /* 0x0004c000012c7983 */ /* 0x000ee80000300800 */
[----:B------:R-:W3:Y:S01]  /*984d0*/  LDL.LU R23, [R1+0x4b0] ;  /* 0x0004b00001177983 */ /* 0x000ee20000300800 */
[----:B------:R-:W-:-:S02]  /*984e0*/  ISETP.LT.AND P6, PT, R40, c[0x0][0x178], !P2 ;  /* 0x00005e0028007a0c */ /* 0x000fc400057c1270 */
[----:B------:R-:W-:Y:S02]  /*984f0*/  ISETP.LT.AND P5, PT, R47, c[0x0][0x178], !P2 ;  /* 0x00005e002f007a0c */ /* 0x000fe400057a1270 */
[----:B------:R-:W-:Y:S01]  /*98500*/  ISETP.LT.AND P1, PT, R46, c[0x0][0x178], !P2 ;  /* 0x00005e002e007a0c */ /* 0x000fe20005721270 */
[----:B------:R-:W-:Y:S01]  /*98510*/  IMAD.WIDE R4, R8, 0x2, R50 ;  /* 0x0000000208047825 */ /* 0x000fe200078e0232 */
[----:B------:R-:W-:-:S03]  /*98520*/  ISETP.LT.AND P2, PT, R45, c[0x0][0x178], !P2 ;  /* 0x00005e002d007a0c */ /* 0x000fc60005741270 */
[----:B------:R-:W-:-:S04]  /*98530*/  IMAD.WIDE R6, R8, 0x2, R48 ;  /* 0x0000000208067825 */ /* 0x000fc800078e0230 */
[----:B------:R0:W-:Y:S01]  /*98540*/  @P6 STG.E.U16 [R4.64], R58 ;  /* 0x0000003a04006986 */ /* 0x0001e2000c101504 */
[----:B------:R-:W-:Y:S02]  /*98550*/  ISETP.LT.AND P6, PT, R35, c[0x0][0x178], !P3 ;  /* 0x00005e0023007a0c */ /* 0x000fe40005fc1270 */
[----:B------:R-:W-:Y:S01]  /*98560*/  IADD3 R14, R8, c[0x0][0x198], RZ ;  /* 0x00006600080e7a10 */ /* 0x000fe20007ffe0ff */
[----:B------:R1:W-:Y:S01]  /*98570*/  @P5 STG.E.U16 [R6.64], R60 ;  /* 0x0000003c06005986 */ /* 0x0003e2000c101504 */
[----:B------:R-:W-:Y:S01]  /*98580*/  ISETP.LT.AND P5, PT, R42, c[0x0][0x178], !P3 ;  /* 0x00005e002a007a0c */ /* 0x000fe20005fa1270 */
[----:B0-----:R-:W-:-:S05]  /*98590*/  IMAD.WIDE R4, R8, 0x2, R26 ;  /* 0x0000000208047825 */ /* 0x001fca00078e021a */
[----:B------:R0:W-:Y:S01]  /*985a0*/  @P1 STG.E.U16 [R4.64], R61 ;  /* 0x0000003d04001986 */ /* 0x0001e2000c101504 */
[----:B------:R-:W-:Y:S01]  /*985b0*/  ISETP.LT.AND P1, PT, R37, c[0x0][0x178], !P3 ;  /* 0x00005e0025007a0c */ /* 0x000fe20005f21270 */
[----:B-1----:R-:W-:Y:S01]  /*985c0*/  IMAD.WIDE R6, R8, 0x2, R24 ;  /* 0x0000000208067825 */ /* 0x002fe200078e0218 */
[----:B------:R-:W-:Y:S02]  /*985d0*/  PRMT R12, R19, 0x7632, R12 ;  /* 0x00007632130c7816 */ /* 0x000fe4000000000c */
[----:B------:R-:W3:Y:S01]  /*985e0*/  LDL.LU R19, [R1+0x4a0] ;  /* 0x0004a00001137983 */ /* 0x000ee20000300800 */
[----:B0-----:R-:W-:-:S03]  /*985f0*/  IMAD.WIDE R4, R14, 0x2, R56 ;  /* 0x000000020e047825 */ /* 0x001fc600078e0238 */
[----:B------:R0:W-:Y:S04]  /*98600*/  @P2 STG.E.U16 [R6.64], R39 ;  /* 0x0000002706002986 */ /* 0x0001e8000c101504 */
[----:B------:R1:W-:Y:S01]  /*98610*/  @P6 STG.E.U16 [R4.64], R0 ;  /* 0x0000000004006986 */ /* 0x0003e2000c101504 */
[----:B------:R-:W-:Y:S02]  /*98620*/  PRMT R10, R58, 0x7632, R10 ;  /* 0x000076323a0a7816 */ /* 0x000fe4000000000a */
[----:B------:R-:W-:Y:S01]  /*98630*/  PRMT R13, R60, 0x7632, R13 ;  /* 0x000076323c0d7816 */ /* 0x000fe2000000000d */
[----:B------:R-:W3:Y:S01]  /*98640*/  LDL.LU R58, [R1+0x490] ;  /* 0x00049000013a7983 */ /* 0x000ee20000300800 */
[----:B0-----:R-:W-:-:S03]  /*98650*/  IMAD.WIDE R6, R14, 0x2, R54 ;  /* 0x000000020e067825 */ /* 0x001fc600078e0236 */
[----:B------:R-:W3:Y:S01]  /*98660*/  LDL.LU R60, [R1+0x480] ;  /* 0x00048000013c7983 */ /* 0x000ee20000300800 */
[----:B-1----:R-:W-:-:S03]  /*98670*/  IMAD.WIDE R4, R14, 0x2, R2 ;  /* 0x000000020e047825 */ /* 0x002fc600078e0202 */
[----:B------:R0:W-:Y:S04]  /*98680*/  @P5 STG.E.U16 [R6.64], R9 ;  /* 0x0000000906005986 */ /* 0x0001e8000c101504 */
[----:B------:R-:W-:Y:S01]  /*98690*/  @P1 STG.E.U16 [R4.64], R12 ;  /* 0x0000000c04001986 */ /* 0x000fe2000c101504 */
[----:B------:R-:W-:Y:S02]  /*986a0*/  ISETP.LT.AND P2, PT, R41, c[0x0][0x178], !P3 ;  /* 0x00005e0029007a0c */ /* 0x000fe40005f41270 */
[----:B------:R-:W-:Y:S02]  /*986b0*/  ISETP.LT.AND P6, PT, R40, c[0x0][0x178], !P3 ;  /* 0x00005e0028007a0c */ /* 0x000fe40005fc1270 */
[----:B------:R-:W-:Y:S01]  /*986c0*/  ISETP.LT.AND P5, PT, R47, c[0x0][0x178], !P3 ;  /* 0x00005e002f007a0c */ /* 0x000fe20005fa1270 */
[----:B0-----:R-:W-:Y:S01]  /*986d0*/  IMAD.WIDE R8, R14, 0x2, R52 ;  /* 0x000000020e087825 */ /* 0x001fe200078e0234 */
[----:B------:R-:W-:-:S02]  /*986e0*/  ISETP.GE.AND P0, PT, R17, c[0x0][0x17c], PT ;  /* 0x00005f0011007a0c */ /* 0x000fc40003f06270 */
[----:B------:R-:W-:Y:S01]  /*986f0*/  ISETP.GE.AND P4, PT, R16, c[0x0][0x17c], PT ;  /* 0x00005f0010007a0c */ /* 0x000fe20003f86270 */
[----:B------:R-:W-:Y:S01]  /*98700*/  IMAD.WIDE R16, R14, 0x2, R50 ;  /* 0x000000020e107825 */ /* 0x000fe200078e0232 */
[----:B------:R-:W-:-:S03]  /*98710*/  ISETP.LT.AND P1, PT, R46, c[0x0][0x178], !P3 ;  /* 0x00005e002e007a0c */ /* 0x000fc60005f21270 */
[----:B------:R0:W-:Y:S01]  /*98720*/  @P2 STG.E.U16 [R8.64], R11 ;  /* 0x0000000b08002986 */ /* 0x0001e2000c101504 */
[----:B------:R-:W-:Y:S02]  /*98730*/  ISETP.LT.AND P3, PT, R45, c[0x0][0x178], !P3 ;  /* 0x00005e002d007a0c */ /* 0x000fe40005f61270 */
[----:B------:R-:W-:Y:S01]  /*98740*/  ISETP.LT.AND P2, PT, R35, c[0x0][0x178], !P0 ;  /* 0x00005e0023007a0c */ /* 0x000fe20004741270 */
[----:B------:R1:W-:Y:S01]  /*98750*/  @P6 STG.E.U16 [R16.64], R10 ;  /* 0x0000000a10006986 */ /* 0x0003e2000c101504 */
[----:B------:R-:W-:Y:S01]  /*98760*/  ISETP.LT.AND P6, PT, R42, c[0x0][0x178], !P0 ;  /* 0x00005e002a007a0c */ /* 0x000fe200047c1270 */
[----:B0-----:R-:W-:Y:S01]  /*98770*/  IMAD.WIDE R8, R14, 0x2, R48 ;  /* 0x000000020e087825 */ /* 0x001fe200078e0230 */
[----:B------:R-:W-:-:S04]  /*98780*/  PRMT R15, R61, 0x7632, R15 ;  /* 0x000076323d0f7816 */ /* 0x000fc8000000000f */
[----:B------:R0:W-:Y:S01]  /*98790*/  @P5 STG.E.U16 [R8.64], R13 ;  /* 0x0000000d08005986 */ /* 0x0001e2000c101504 */
[----:B------:R-:W-:Y:S01]  /*987a0*/  ISETP.LT.AND P5, PT, R37, c[0x0][0x178], !P0 ;  /* 0x00005e0025007a0c */ /* 0x000fe200047a1270 */
[C---:B-1----:R-:W-:Y:S01]  /*987b0*/  IMAD.WIDE R10, R14.reuse, 0x2, R26 ;  /* 0x000000020e0a7825 */ /* 0x042fe200078e021a */
[C---:B------:R-:W-:Y:S02]  /*987c0*/  IADD3 R16, R14.reuse, c[0x0][0x198], RZ ;  /* 0x000066000e107a10 */ /* 0x040fe40007ffe0ff */
[----:B------:R-:W-:Y:S02]  /*987d0*/  PRMT R0, R39, 0x7632, R0 ;  /* 0x0000763227007816 */ /* 0x000fe40000000000 */
[----:B------:R1:W-:Y:S01]  /*987e0*/  @P1 STG.E.U16 [R10.64], R15 ;  /* 0x0000000f0a001986 */ /* 0x0003e2000c101504 */
[----:B0-----:R-:W-:-:S04]  /*987f0*/  IMAD.WIDE R8, R14, 0x2, R24 ;  /* 0x000000020e087825 */ /* 0x001fc800078e0218 */
[C---:B------:R-:W-:Y:S01]  /*98800*/  IMAD.WIDE R12, R16.reuse, 0x2, R56 ;  /* 0x00000002100c7825 */ /* 0x040fe200078e0238 */
[----:B------:R0:W-:Y:S03]  /*98810*/  @P3 STG.E.U16 [R8.64], R0 ;  /* 0x0000000008003986 */ /* 0x0001e6000c101504 */
[----:B-1----:R-:W-:-:S04]  /*98820*/  IMAD.WIDE R10, R16, 0x2, R54 ;  /* 0x00000002100a7825 */ /* 0x002fc800078e0236 */
[----:B0-----:R-:W-:Y:S01]  /*98830*/  IMAD.WIDE R8, R16, 0x2, R2 ;  /* 0x0000000210087825 */ /* 0x001fe200078e0202 */
[----:B--2---:R0:W1:Y:S04]  /*98840*/  LDS.128 R4, [R59] ;  /* 0x000000003b047984 */ /* 0x0040680000000c00 */
[----:B0-----:R-:W2:Y:S04]  /*98850*/  LDL.LU R59, [R1+0x440] ;  /* 0x00044000013b7983 */ /* 0x001ea80000300800 */
[----:B----4-:R-:W-:Y:S04]  /*98860*/  @P2 STG.E.U16 [R12.64], R29 ;  /* 0x0000001d0c002986 */ /* 0x010fe8000c101504 */
[----:B---3--:R0:W-:Y:S04]  /*98870*/  @P6 STG.E.U16 [R10.64], R44 ;  /* 0x0000002c0a006986 */ /* 0x0081e8000c101504 */
[----:B------:R3:W-:Y:S01]  /*98880*/  @P5 STG.E.U16 [R8.64], R23 ;  /* 0x0000001708005986 */ /* 0x0007e2000c101504 */
[----:B------:R-:W-:-:S03]  /*98890*/  ISETP.GE.AND P5, PT, R30, c[0x0][0x17c], PT ;  /* 0x00005f001e007a0c */ /* 0x000fc60003fa6270 */
[----:B------:R-:W4:Y:S04]  /*988a0*/  LDL.LU R61, [R1+0x890] ;  /* 0x00089000013d7983 */ /* 0x000f280000300800 */
[----:B------:R-:W4:Y:S01]  /*988b0*/  LDL.LU R30, [R1+0x5c0] ;  /* 0x0005c000011e7983 */ /* 0x000f220000300800 */
[----:B------:R-:W-:Y:S02]  /*988c0*/  ISETP.LT.AND P1, PT, R41, c[0x0][0x178], !P0 ;  /* 0x00005e0029007a0c */ /* 0x000fe40004721270 */
[----:B------:R-:W-:Y:S02]  /*988d0*/  ISETP.LT.AND P2, PT, R40, c[0x0][0x178], !P0 ;  /* 0x00005e0028007a0c */ /* 0x000fe40004741270 */
[----:B------:R-:W-:Y:S02]  /*988e0*/  ISETP.LT.AND P6, PT, R47, c[0x0][0x178], !P0 ;  /* 0x00005e002f007a0c */ /* 0x000fe400047c1270 */
[----:B------:R-:W-:Y:S01]  /*988f0*/  ISETP.LT.AND P3, PT, R46, c[0x0][0x178], !P0 ;  /* 0x00005e002e007a0c */ /* 0x000fe20004761270 */
[C---:B0-----:R-:W-:Y:S01]  /*98900*/  IMAD.WIDE R10, R16.reuse, 0x2, R52 ;  /* 0x00000002100a7825 */ /* 0x041fe200078e0234 */
[----:B------:R-:W-:Y:S01]  /*98910*/  ISETP.LT.AND P0, PT, R45, c[0x0][0x178], !P0 ;  /* 0x00005e002d007a0c */ /* 0x000fe20004701270 */
[----:B------:R-:W4:Y:S02]  /*98920*/  LDL.LU R36, [R1+0x3250] ;  /* 0x0032500001247983 */ /* 0x000f240000300800 */
[C---:B------:R-:W-:Y:S01]  /*98930*/  IMAD.WIDE R12, R16.reuse, 0x2, R50 ;  /* 0x00000002100c7825 */ /* 0x040fe200078e0232 */
[C---:B------:R-:W-:Y:S01]  /*98940*/  IADD3 R0, R16.reuse, c[0x0][0x198], RZ ;  /* 0x0000660010007a10 */ /* 0x040fe20007ffe0ff */
[----:B------:R-:W4:Y:S02]  /*98950*/  LDL.LU R31, [R1+0x324c] ;  /* 0x00324c00011f7983 */ /* 0x000f240000300800 */
[----:B---3--:R-:W-:-:S02]  /*98960*/  IMAD.WIDE R8, R16, 0x2, R48 ;  /* 0x0000000210087825 */ /* 0x008fc400078e0230 */
[----:B------:R0:W-:Y:S02]  /*98970*/  @P1 STG.E.U16 [R10.64], R19 ;  /* 0x000000130a001986 */ /* 0x0001e4000c101504 */
[C---:B0-----:R-:W-:Y:S02]  /*98980*/  IMAD.WIDE R10, R16.reuse, 0x2, R26 ;  /* 0x00000002100a7825 */ /* 0x041fe400078e021a */
[----:B------:R0:W-:Y:S04]  /*98990*/  @P2 STG.E.U16 [R12.64], R58 ;  /* 0x0000003a0c002986 */ /* 0x0001e8000c101504 */
[----:B------:R3:W-:Y:S01]  /*989a0*/  @P6 STG.E.U16 [R8.64], R60 ;  /* 0x0000003c08006986 */ /* 0x0007e2000c101504 */
[----:B------:R-:W-:Y:S01]  /*989b0*/  PRMT R17, R23, 0x7632, R17 ;  /* 0x0000763217117816 */ /* 0x000fe20000000011 */
[----:B0-----:R-:W-:Y:S01]  /*989c0*/  IMAD.WIDE R12, R16, 0x2, R24 ;  /* 0x00000002100c7825 */ /* 0x001fe200078e0218 */
[----:B------:R-:W-:-:S02]  /*989d0*/  PRMT R16, R44, 0x7632, R16 ;  /* 0x000076322c107816 */ /* 0x000fc40000000010 */
[----:B------:R-:W-:Y:S02]  /*989e0*/  ISETP.LT.AND P1, PT, R35, c[0x0][0x178], !P4 ;  /* 0x00005e0023007a0c */ /* 0x000fe40006721270 */
[----:B------:R-:W-:Y:S01]  /*989f0*/  PRMT R20, R60, 0x7632, R20 ;  /* 0x000076323c147816 */ /* 0x000fe20000000014 */
[C---:B---3--:R-:W-:Y:S01]  /*98a00*/  IMAD.WIDE R8, R0.reuse, 0x2, R56 ;  /* 0x0000000200087825 */ /* 0x048fe200078e0238 */
[----:B------:R-:W-:Y:S02]  /*98a10*/  ISETP.LT.AND P2, PT, R37, c[0x0][0x178], !P4 ;  /* 0x00005e0025007a0c */ /* 0x000fe40006741270 */
[----:B------:R-:W-:Y:S01]  /*98a20*/  PRMT R18, R19, 0x7632, R18 ;  /* 0x0000763213127816 */ /* 0x000fe20000000012 */
[----:B------:R-:W-:Y:S01]  /*98a30*/  IMAD.WIDE R14, R0, 0x2, R50 ;  /* 0x00000002000e7825 */ /* 0x000fe200078e0232 */
[----:B------:R-:W-:Y:S01]  /*98a40*/  ISETP.LT.AND P6, PT, R35, c[0x0][0x178], !P5 ;  /* 0x00005e0023007a0c */ /* 0x000fe20006fc1270 */
[----:B--2---:R0:W-:Y:S04]  /*98a50*/  @P3 STG.E.U16 [R10.64], R59 ;  /* 0x0000003b0a003986 */ /* 0x0041e8000c101504 */
[----:B-1----:R1:W-:Y:S01]  /*98a60*/  @P0 STG.E.U16 [R12.64], R4 ;  /* 0x000000040c000986 */ /* 0x0023e2000c101504 */
[----:B0-----:R-:W-:-:S03]  /*98a70*/  PRMT R10, R29, 0x7632, R10 ;  /* 0x000076321d0a7816 */ /* 0x001fc6000000000a */
[----:B------:R-:W2:Y:S04]  /*98a80*/  LDL.LU R29, [R1+0x590] ;  /* 0x00059000011d7983 */ /* 0x000ea80000300800 */
[----:B------:R-:W3:Y:S01]  /*98a90*/  LDL.LU R44, [R1+0x580] ;  /* 0x00058000012c7983 */ /* 0x000ee20000300800 */
[----:B-1----:R-:W-:-:S03]  /*98aa0*/  PRMT R4, R58, 0x7632, R4 ;  /* 0x000076323a047816 */ /* 0x002fc60000000004 */
[----:B------:R-:W3:Y:S04]  /*98ab0*/  LDL.LU R23, [R1+0x520] ;  /* 0x0005200001177983 */ /* 0x000ee80000300800 */
[----:B------:R-:W3:Y:S04]  /*98ac0*/  LDL.LU R58, [R1+0x500] ;  /* 0x00050000013a7983 */ /* 0x000ee80000300800 */
[----:B------:R-:W3:Y:S01]  /*98ad0*/  LDL.LU R60, [R1+0x470] ;  /* 0x00047000013c7983 */ /* 0x000ee20000300800 */
[----:B------:R-:W-:Y:S02]  /*98ae0*/  ISETP.LT.AND P0, PT, R42, c[0x0][0x178], !P4 ;  /* 0x00005e002a007a0c */ /* 0x000fe40006701270 */
[----:B------:R-:W-:Y:S01]  /*98af0*/  PRMT R21, R59, 0x7632, R21 ;  /* 0x000076323b157816 */ /* 0x000fe20000000015 */
[----:B------:R0:W-:Y:S01]  /*98b00*/  @P1 STG.E.U16 [R8.64], R10 ;  /* 0x0000000a08001986 */ /* 0x0001e2000c101504 */
[----:B------:R-:W-:-:S03]  /*98b10*/  ISETP.LT.AND P3, PT, R41, c[0x0][0x178], !P4 ;  /* 0x00005e0029007a0c */ /* 0x000fc60006761270 */
[----:B------:R-:W3:Y:S01]  /*98b20*/  LDL.LU R59, [R1+0x430] ;  /* 0x00043000013b7983 */ /* 0x000ee20000300800 */
[----:B------:R-:W-:Y:S01]  /*98b30*/  ISETP.LT.AND P1, PT, R40, c[0x0][0x178], !P4 ;  /* 0x00005e0028007a0c */ /* 0x000fe20006721270 */
[----:B------:R-:W-:-:S04]  /*98b40*/  IMAD.WIDE R12, R0, 0x2, R52 ;  /* 0x00000002000c7825 */ /* 0x000fc800078e0234 */
[----:B0-----:R-:W-:-:S04]  /*98b50*/  IMAD.WIDE R8, R0, 0x2, R54 ;  /* 0x0000000200087825 */ /* 0x001fc800078e0236 */
[----:B------:R-:W-:Y:S01]  /*98b60*/  IMAD.WIDE R10, R0, 0x2, R2 ;  /* 0x00000002000a7825 */ /* 0x000fe200078e0202 */
[----:B------:R-:W-:Y:S04]  /*98b70*/  @P0 STG.E.U16 [R8.64], R16 ;  /* 0x0000001008000986 */ /* 0x000fe8000c101504 */
[----:B------:R0:W-:Y:S04]  /*98b80*/  @P2 STG.E.U16 [R10.64], R17 ;  /* 0x000000110a002986 */ /* 0x0001e8000c101504 */
[----:B------:R1:W-:Y:S01]  /*98b90*/  @P3 STG.E.U16 [R12.64], R18 ;  /* 0x000000120c003986 */ /* 0x0003e2000c101504 */
[----:B------:R-:W-:-:S03]  /*98ba0*/  ISETP.LT.AND P3, PT, R46, c[0x0][0x178], !P4 ;  /* 0x00005e002e007a0c */ /* 0x000fc60006761270 */
[----:B------:R1:W-:Y:S01]  /*98bb0*/  @P1 STG.E.U16 [R14.64], R4 ;  /* 0x000000040e001986 */ /* 0x0003e2000c101504 */
[----:B------:R-:W-:Y:S02]  /*98bc0*/  ISETP.LT.AND P1, PT, R47, c[0x0][0x178], !P4 ;  /* 0x00005e002f007a0c */ /* 0x000fe40006721270 */
[----:B------:R-:W-:Y:S02]  /*98bd0*/  ISETP.LT.AND P4, PT, R45, c[0x0][0x178], !P4 ;  /* 0x00005e002d007a0c */ /* 0x000fe40006781270 */
[----:B------:R-:W-:Y:S01]  /*98be0*/  PRMT R22, R4, 0x7632, R22 ;  /* 0x0000763204167816 */ /* 0x000fe20000000016 */
[C---:B0-----:R-:W-:Y:S01]  /*98bf0*/  IMAD.WIDE R16, R0.reuse, 0x2, R24 ;  /* 0x0000000200107825 */ /* 0x041fe200078e0218 */
[----:B----4-:R-:W0:Y:S03]  /*98c00*/  LDS.128 R8, [R61] ;  /* 0x000000003d087984 */ /* 0x010e260000000c00 */
[C---:B-1----:R-:W-:Y:S01]  /*98c10*/  IMAD.WIDE R12, R0.reuse, 0x2, R48 ;  /* 0x00000002000c7825 */ /* 0x042fe200078e0230 */
[----:B------:R-:W-:-:S03]  /*98c20*/  IADD3 R4, R0, c[0x0][0x198], RZ ;  /* 0x0000660000047a10 */ /* 0x000fc60007ffe0ff */
[----:B------:R-:W-:Y:S01]  /*98c30*/  IMAD.WIDE R14, R0, 0x2, R26 ;  /* 0x00000002000e7825 */ /* 0x000fe200078e021a */
[----:B------:R-:W-:Y:S03]  /*98c40*/  @P1 STG.E.U16 [R12.64], R20 ;  /* 0x000000140c001986 */ /* 0x000fe6000c101504 */
[----:B------:R-:W-:Y:S01]  /*98c50*/  IMAD.WIDE R18, R4, 0x2, R56 ;  /* 0x0000000204127825 */ /* 0x000fe200078e0238 */
[----:B------:R-:W-:Y:S04]  /*98c60*/  @P3 STG.E.U16 [R14.64], R21 ;  /* 0x000000150e003986 */ /* 0x000fe8000c101504 */
[----:B------:R-:W-:Y:S04]  /*98c70*/  @P4 STG.E.U16 [R16.64], R22 ;  /* 0x0000001610004986 */ /* 0x000fe8000c101504 */
[----:B------:R1:W-:Y:S04]  /*98c80*/  @P6 STG.E.U16 [R18.64], R30 ;  /* 0x0000001e12006986 */ /* 0x0003e8000c101504 */
[----:B-1----:R-:W4:Y:S04]  /*98c90*/  LDL.LU R18, [R1+0x3254] ;  /* 0x0032540001127983 */ /* 0x002f280000300800 */
[----:B------:R-:W4:Y:S01]  /*98ca0*/  LDL.LU R61, [R1+0x894] ;  /* 0x00089400013d7983 */ /* 0x000f220000300800 */
[----:B------:R-:W-:-:S02]  /*98cb0*/  ISETP.LT.AND P0, PT, R42, c[0x0][0x178], !P5 ;  /* 0x00005e002a007a0c */ /* 0x000fc40006f01270 */
[----:B------:R-:W-:Y:S02]  /*98cc0*/  ISETP.LT.AND P2, PT, R37, c[0x0][0x178], !P5 ;  /* 0x00005e0025007a0c */ /* 0x000fe40006f41270 */
[----:B------:R-:W-:Y:S01]  /*98cd0*/  ISETP.LT.AND P6, PT, R41, c[0x0][0x178], !P5 ;  /* 0x00005e0029007a0c */ /* 0x000fe20006fc1270 */
[----:B------:R-:W-:Y:S01]  /*98ce0*/  IMAD.WIDE R12, R4, 0x2, R54 ;  /* 0x00000002040c7825 */ /* 0x000fe200078e0236 */
[----:B------:R-:W-:-:S03]  /*98cf0*/  ISETP.LT.AND P4, PT, R40, c[0x0][0x178], !P5 ;  /* 0x00005e0028007a0c */ /* 0x000fc60006f81270 */
[----:B------:R-:W-:Y:S01]  /*98d00*/  IMAD.WIDE R14, R4, 0x2, R2 ;  /* 0x00000002040e7825 */ /* 0x000fe200078e0202 */
[----:B------:R-:W-:Y:S02]  /*98d10*/  ISETP.LT.AND P3, PT, R47, c[0x0][0x178], !P5 ;  /* 0x00005e002f007a0c */ /* 0x000fe40006f61270 */
[----:B------:R-:W-:Y:S01]  /*98d20*/  ISETP.GE.AND P1, PT, R36, c[0x0][0x17c], PT ;  /* 0x00005f0024007a0c */ /* 0x000fe20003f26270 */
[C---:B------:R-:W-:Y:S01]  /*98d30*/  IMAD.WIDE R16, R4.reuse, 0x2, R48 ;  /* 0x0000000204107825 */ /* 0x040fe200078e0230 */
[----:B------:R-:W-:Y:S01]  /*98d40*/  IADD3 R0, R4, c[0x0][0x198], RZ ;  /* 0x0000660004007a10 */ /* 0x000fe20007ffe0ff */
[----:B--2---:R1:W-:Y:S04]  /*98d50*/  @P0 STG.E.U16 [R12.64], R29 ;  /* 0x0000001d0c000986 */ /* 0x0043e8000c101504 */
[----:B---3--:R2:W-:Y:S01]  /*98d60*/  @P2 STG.E.U16 [R14.64], R44 ;  /* 0x0000002c0e002986 */ /* 0x0085e2000c101504 */
[----:B------:R-:W-:-:S02]  /*98d70*/  ISETP.LT.AND P2, PT, R46, c[0x0][0x178], !P5 ;  /* 0x00005e002e007a0c */ /* 0x000fc40006f41270 */
[----:B------:R-:W-:Y:S01]  /*98d80*/  ISETP.LT.AND P5, PT, R45, c[0x0][0x178], !P5 ;  /* 0x00005e002d007a0c */ /* 0x000fe20006fa1270 */
[----:B-1----:R-:W-:-:S04]  /*98d90*/  IMAD.WIDE R12, R4, 0x2, R52 ;  /* 0x00000002040c7825 */ /* 0x002fc800078e0234 */
[----:B--2---:R-:W-:Y:S01]  /*98da0*/  IMAD.WIDE R14, R4, 0x2, R50 ;  /* 0x00000002040e7825 */ /* 0x004fe200078e0232 */
[----:B------:R1:W-:Y:S04]  /*98db0*/  @P6 STG.E.U16 [R12.64], R23 ;  /* 0x000000170c006986 */ /* 0x0003e8000c101504 */
[----:B------:R2:W-:Y:S01]  /*98dc0*/  @P4 STG.E.U16 [R14.64], R58 ;  /* 0x0000003a0e004986 */ /* 0x0005e2000c101504 */
[----:B------:R-:W-:Y:S02]  /*98dd0*/  ISETP.LT.AND P4, PT, R35, c[0x0][0x178], !P1 ;  /* 0x00005e0023007a0c */ /* 0x000fe40004f81270 */
[----:B------:R-:W-:Y:S01]  /*98de0*/  ISETP.LT.AND P6, PT, R42, c[0x0][0x178], !P1 ;  /* 0x00005e002a007a0c */ /* 0x000fe20004fc1270 */
[----:B------:R3:W-:Y:S01]  /*98df0*/  @P3 STG.E.U16 [R16.64], R60 ;  /* 0x0000003c10003986 */ /* 0x0007e2000c101504 */
[----:B------:R-:W-:Y:S01]  /*98e00*/  ISETP.LT.AND P3, PT, R37, c[0x0][0x178], !P1 ;  /* 0x00005e0025007a0c */ /* 0x000fe20004f61270 */
[----:B-1----:R-:W-:-:S04]  /*98e10*/  IMAD.WIDE R12, R4, 0x2, R26 ;  /* 0x00000002040c7825 */ /* 0x002fc800078e021a */
[----:B--2---:R-:W-:-:S04]  /*98e20*/  IMAD.WIDE R14, R0, 0x2, R56 ;  /* 0x00000002000e7825 */ /* 0x004fc800078e0238 */
[----:B---3--:R-:W-:Y:S01]  /*98e30*/  IMAD.WIDE R16, R4, 0x2, R24 ;  /* 0x0000000204107825 */ /* 0x008fe200078e0218 */
[----:B------:R-:W-:Y:S01]  /*98e40*/  PRMT R4, R30, 0x7632, R4 ;  /* 0x000076321e047816 */ /* 0x000fe20000000004 */
[----:B------:R1:W-:Y:S04]  /*98e50*/  @P2 STG.E.U16 [R12.64], R59 ;  /* 0x0000003b0c002986 */ /* 0x0003e8000c101504 */
[----:B0-----:R0:W-:Y:S04]  /*98e60*/  @P5 STG.E.U16 [R16.64], R8 ;  /* 0x0000000810005986 */ /* 0x0011e8000c101504 */
[----:B------:R-:W2:Y:S01]  /*98e70*/  LDL.LU R30, [R1+0x5f0] ;  /* 0x0005f000011e7983 */ /* 0x000ea20000300800 */
[----:B-1----:R-:W-:-:S03]  /*98e80*/  IMAD.WIDE R12, R0, 0x2, R54 ;  /* 0x00000002000c7825 */ /* 0x002fc600078e0236 */
[----:B------:R1:W-:Y:S01]  /*98e90*/  @P4 STG.E.U16 [R14.64], R4 ;  /* 0x000000040e004986 */ /* 0x0003e2000c101504 */
[----:B0-----:R-:W-:-:S03]  /*98ea0*/  PRMT R8, R29, 0x7632, R8 ;  /* 0x000076321d087816 */ /* 0x001fc60000000008 */
[----:B------:R-:W3:Y:S01]  /*98eb0*/  LDL.LU R29, [R1+0x5d0] ;  /* 0x0005d000011d7983 */ /* 0x000ee20000300800 */
[----:B------:R-:W-:Y:S02]  /*98ec0*/  ISETP.GE.AND P0, PT, R31, c[0x0][0x17c], PT ;  /* 0x00005f001f007a0c */ /* 0x000fe40003f06270 */
[----:B-1----:R-:W-:Y:S01]  /*98ed0*/  PRMT R4, R44, 0x7632, R4 ;  /* 0x000076322c047816 */ /* 0x002fe20000000004 */
[----:B------:R-:W-:Y:S01]  /*98ee0*/  IMAD.WIDE R14, R0, 0x2, R2 ;  /* 0x00000002000e7825 */ /* 0x000fe200078e0202 */
[----:B------:R-:W-:Y:S04]  /*98ef0*/  @P6 STG.E.U16 [R12.64], R8 ;  /* 0x000000080c006986 */ /* 0x000fe8000c101504 */
[----:B------:R0:W-:Y:S04]  /*98f00*/  @P3 STG.E.U16 [R14.64], R4 ;  /* 0x000000040e003986 */ /* 0x0001e8000c101504 */
[----:B------:R-:W3:Y:S04]  /*98f10*/  LDL.LU R31, [R1+0x3258] ;  /* 0x00325800011f7983 */ /* 0x000ee80000300800 */
[----:B------:R-:W3:Y:S01]  /*98f20*/  LDL.LU R44, [R1+0x5b0] ;  /* 0x0005b000012c7983 */ /* 0x000ee20000300800 */
[----:B0-----:R-:W-:-:S02]  /*98f30*/  PRMT R14, R23, 0x7632, R14 ;  /* 0x00007632170e7816 */ /* 0x001fc4000000000e */
[----:B------:R-:W-:Y:S01]  /*98f40*/  PRMT R4, R58, 0x7632, R4 ;  /* 0x000076323a047816 */ /* 0x000fe20000000004 */
[----:B------:R-:W3:Y:S01]  /*98f50*/  LDL.LU R23, [R1+0x530] ;  /* 0x0005300001177983 */ /* 0x000ee20000300800 */
[----:B------:R-:W-:-:S03]  /*98f60*/  PRMT R8, R60, 0x7632, R8 ;  /* 0x000076323c087816 */ /* 0x000fc60000000008 */
[----:B------:R-:W3:Y:S01]  /*98f70*/  LDL.LU R58, [R1+0x4f0] ;  /* 0x0004f000013a7983 */ /* 0x000ee20000300800 */
[----:B------:R-:W-:-:S03]  /*98f80*/  PRMT R22, R59, 0x7632, R22 ;  /* 0x000076323b167816 */ /* 0x000fc60000000016 */
[----:B------:R-:W3:Y:S01]  /*98f90*/  LDL.LU R60, [R1+0x460] ;  /* 0x00046000013c7983 */ /* 0x000ee20000300800 */
[----:B------:R-:W-:-:S03]  /*98fa0*/  ISETP.LT.AND P4, PT, R41, c[0x0][0x178], !P1 ;  /* 0x00005e0029007a0c */ /* 0x000fc60004f81270 */
[----:B------:R-:W3:Y:S01]  /*98fb0*/  LDL.LU R59, [R1+0x3e0] ;  /* 0x0003e000013b7983 */ /* 0x000ee20000300800 */
[----:B------:R-:W-:-:S09]  /*98fc0*/  IMAD.WIDE R12, R0, 0x2, R52 ;  /* 0x00000002000c7825 */ /* 0x000fd200078e0234 */
[----:B------:R-:W-:Y:S04]  /*98fd0*/  @P4 STG.E.U16 [R12.64], R14 ;  /* 0x0000000e0c004986 */ /* 0x000fe8000c101504 */
[----:B----4-:R0:W1:Y:S04]  /*98fe0*/  LDS.128 R12, [R61] ;  /* 0x000000003d0c7984 */ /* 0x0100680000000c00 */
[----:B0-----:R-:W4:Y:S01]  /*98ff0*/  LDL.LU R61, [R1+0x898] ;  /* 0x00089800013d7983 */ /* 0x001f220000300800 */
[----:B------:R-:W-:Y:S02]  /*99000*/  ISETP.LT.AND P6, PT, R40, c[0x0][0x178], !P1 ;  /* 0x00005e0028007a0c */ /* 0x000fe40004fc1270 */
[----:B------:R-:W-:Y:S01]  /*99010*/  ISETP.LT.AND P5, PT, R47, c[0x0][0x178], !P1 ;  /* 0x00005e002f007a0c */ /* 0x000fe20004fa1270 */
[----:B------:R-:W-:Y:S01]  /*99020*/  IMAD.WIDE R16, R0, 0x2, R50 ;  /* 0x0000000200107825 */ /* 0x000fe200078e0232 */
[----:B------:R-:W-:Y:S01]  /*99030*/  ISETP.LT.AND P3, PT, R46, c[0x0][0x178], !P1 ;  /* 0x00005e002e007a0c */ /* 0x000fe20004f61270 */
[----:B------:R-:W4:Y:S01]  /*99040*/  LDL.LU R36, [R1+0x325c] ;  /* 0x00325c0001247983 */ /* 0x000f220000300800 */
[----:B------:R-:W-:-:S02]  /*99050*/  ISETP.LT.AND P1, PT, R45, c[0x0][0x178], !P1 ;  /* 0x00005e002d007a0c */ /* 0x000fc40004f21270 */
[----:B------:R-:W-:Y:S01]  /*99060*/  ISETP.GE.AND P2, PT, R18, c[0x0][0x17c], PT ;  /* 0x00005f0012007a0c */ /* 0x000fe20003f46270 */
[----:B------:R-:W-:Y:S01]  /*99070*/  IMAD.WIDE R18, R0, 0x2, R48 ;  /* 0x0000000200127825 */ /* 0x000fe200078e0230 */
[----:B------:R-:W-:-:S03]  /*99080*/  ISETP.LT.AND P4, PT, R42, c[0x0][0x178], !P0 ;  /* 0x00005e002a007a0c */ /* 0x000fc60004781270 */
[----:B------:R0:W-:Y:S01]  /*99090*/  @P6 STG.E.U16 [R16.64], R4 ;  /* 0x0000000410006986 */ /* 0x0001e2000c101504 */
[----:B------:R-:W-:Y:S01]  /*990a0*/  ISETP.LT.AND P6, PT, R35, c[0x0][0x178], !P0 ;  /* 0x00005e0023007a0c */ /* 0x000fe200047c1270 */
[C---:B------:R-:W-:Y:S02]  /*990b0*/  IMAD.WIDE R20, R0.reuse, 0x2, R26 ;  /* 0x0000000200147825 */ /* 0x040fe400078e021a */
[----:B------:R1:W-:Y:S01]  /*990c0*/  @P5 STG.E.U16 [R18.64], R8 ;  /* 0x0000000812005986 */ /* 0x0003e2000c101504 */
[----:B------:R-:W-:Y:S02]  /*990d0*/  ISETP.LT.AND P5, PT, R37, c[0x0][0x178], !P0 ;  /* 0x00005e0025007a0c */ /* 0x000fe400047a1270 */
[C---:B0-----:R-:W-:Y:S01]  /*990e0*/  IADD3 R4, R0.reuse, c[0x0][0x198], RZ ;  /* 0x0000660000047a10 */ /* 0x041fe20007ffe0ff */
[----:B------:R-:W-:Y:S01]  /*990f0*/  IMAD.WIDE R16, R0, 0x2, R24 ;  /* 0x0000000200107825 */ /* 0x000fe200078e0218 */
[----:B-1----:R-:W-:-:S03]  /*99100*/  PRMT R8, R8, 0x7632, R8 ;  /* 0x0000763208087816 */ /* 0x002fc60000000008 */
[----:B------:R-:W-:Y:S01]  /*99110*/  IMAD.WIDE R18, R4, 0x2, R56 ;  /* 0x0000000204127825 */ /* 0x000fe200078e0238 */
[----:B------:R0:W-:Y:S01]  /*99120*/  @P3 STG.E.U16 [R20.64], R22 ;  /* 0x0000001614003986 */ /* 0x0001e2000c101504 */
[----:B------:R-:W-:-:S03]  /*99130*/  ISETP.LT.AND P3, PT, R41, c[0x0][0x178], !P0 ;  /* 0x00005e0029007a0c */ /* 0x000fc60004761270 */
[----:B------:R1:W-:Y:S01]  /*99140*/  @P1 STG.E.U16 [R16.64], R8 ;  /* 0x0000000810001986 */ /* 0x0003e2000c101504 */
[----:B------:R-:W-:Y:S01]  /*99150*/  ISETP.LT.AND P1, PT, R40, c[0x0][0x178], !P0 ;  /* 0x00005e0028007a0c */ /* 0x000fe20004721270 */
[----:B0-----:R-:W-:-:S04]  /*99160*/  IMAD.WIDE R20, R4, 0x2, R54 ;  /* 0x0000000204147825 */ /* 0x001fc800078e0236 */
[C---:B-1----:R-:W-:Y:S01]  /*99170*/  IMAD.WIDE R16, R4.reuse, 0x2, R2 ;  /* 0x0000000204107825 */ /* 0x042fe200078e0202 */
[----:B------:R-:W-:Y:S01]  /*99180*/  IADD3 R0, R4, c[0x0][0x198], RZ ;  /* 0x0000660004007a10 */ /* 0x000fe20007ffe0ff */
[----:B--2---:R0:W-:Y:S01]  /*99190*/  @P6 STG.E.U16 [R18.64], R30 ;  /* 0x0000001e12006986 */ /* 0x0041e2000c101504 */
[----:B------:R-:W-:-:S03]  /*991a0*/  ISETP.LT.AND P6, PT, R47, c[0x0][0x178], !P0 ;  /* 0x00005e002f007a0c */ /* 0x000fc600047c1270 */
[----:B---3--:R1:W-:Y:S01]  /*991b0*/  @P4 STG.E.U16 [R20.64], R29 ;  /* 0x0000001d14004986 */ /* 0x0083e2000c101504 */
[----:B------:R-:W-:Y:S01]  /*991c0*/  ISETP.LT.AND P4, PT, R46, c[0x0][0x178], !P0 ;  /* 0x00005e002e007a0c */ /* 0x000fe20004781270 */
[----:B0-----:R-:W-:Y:S01]  /*991d0*/  IMAD.WIDE R18, R4, 0x2, R52 ;  /* 0x0000000204127825 */ /* 0x001fe200078e0234 */
[----:B------:R-:W-:-:S03]  /*991e0*/  ISETP.LT.AND P0, PT, R45, c[0x0][0x178], !P0 ;  /* 0x00005e002d007a0c */ /* 0x000fc60004701270 */
[----:B-1----:R-:W-:Y:S01]  /*991f0*/  IMAD.WIDE R20, R4, 0x2, R50 ;  /* 0x0000000204147825 */ /* 0x002fe200078e0232 */
[----:B------:R0:W-:Y:S04]  /*99200*/  @P5 STG.E.U16 [R16.64], R44 ;  /* 0x0000002c10005986 */ /* 0x0001e8000c101504 */
[----:B------:R1:W-:Y:S01]  /*99210*/  @P3 STG.E.U16 [R18.64], R23 ;  /* 0x0000001712003986 */ /* 0x0003e2000c101504 */
[----:B------:R-:W-:-:S03]  /*99220*/  ISETP.LT.AND P3, PT, R35, c[0x0][0x178], !P2 ;  /* 0x00005e0023007a0c */ /* 0x000fc60005761270 */
[----:B------:R2:W-:Y:S01]  /*99230*/  @P1 STG.E.U16 [R20.64], R58 ;  /* 0x0000003a14001986 */ /* 0x0005e2000c101504 */
[----:B0-----:R-:W-:-:S04]  /*99240*/  IMAD.WIDE R16, R4, 0x2, R48 ;  /* 0x0000000204107825 */ /* 0x001fc800078e0230 */
[C---:B-1----:R-:W-:Y:S01]  /*99250*/  IMAD.WIDE R18, R4.reuse, 0x2, R26 ;  /* 0x0000000204127825 */ /* 0x042fe200078e021a */
[----:B------:R0:W-:Y:S03]  /*99260*/  @P6 STG.E.U16 [R16.64], R60 ;  /* 0x0000003c10006986 */ /* 0x0001e6000c101504 */
[----:B--2---:R-:W-:Y:S01]  /*99270*/  IMAD.WIDE R20, R4, 0x2, R24 ;  /* 0x0000000204147825 */ /* 0x004fe200078e0218 */
[----:B------:R1:W-:Y:S01]  /*99280*/  @P4 STG.E.U16 [R18.64], R59 ;  /* 0x0000003b12004986 */ /* 0x0003e2000c101504 */
[----:B------:R-:W-:-:S03]  /*99290*/  PRMT R4, R30, 0x7632, R4 ;  /* 0x000076321e047816 */ /* 0x000fc60000000004 */
[----:B------:R2:W-:Y:S01]  /*992a0*/  @P0 STG.E.U16 [R20.64], R12 ;  /* 0x0000000c14000986 */ /* 0x0005e2000c101504 */
[----:B------:R-:W-:Y:S02]  /*992b0*/  ISETP.LT.AND P0, PT, R42, c[0x0][0x178], !P2 ;  /* 0x00005e002a007a0c */ /* 0x000fe40005701270 */
[----:B------:R-:W-:Y:S01]  /*992c0*/  ISETP.LT.AND P1, PT, R37, c[0x0][0x178], !P2 ;  /* 0x00005e0025007a0c */ /* 0x000fe20005721270 */
[----:B0-----:R-:W-:Y:S01]  /*992d0*/  IMAD.WIDE R16, R0, 0x2, R56 ;  /* 0x0000000200107825 */ /* 0x001fe200078e0238 */
[----:B------:R-:W-:Y:S01]  /*992e0*/  ISETP.LT.AND P4, PT, R41, c[0x0][0x178], !P2 ;  /* 0x00005e0029007a0c */ /* 0x000fe20005781270 */
[----:B------:R-:W3:Y:S01]  /*992f0*/  LDL.LU R30, [R1+0x600] ;  /* 0x00060000011e7983 */ /* 0x000ee20000300800 */
[----:B------:R-:W-:-:S03]  /*99300*/  PRMT R8, R58, 0x7632, R8 ;  /* 0x000076323a087816 */ /* 0x000fc60000000008 */
[----:B------:R0:W-:Y:S01]  /*99310*/  @P3 STG.E.U16 [R16.64], R4 ;  /* 0x0000000410003986 */ /* 0x0001e2000c101504 */
[----:B------:R-:W-:Y:S01]  /*99320*/  ISETP.LT.AND P3, PT, R40, c[0x0][0x178], !P2 ;  /* 0x00005e0028007a0c */ /* 0x000fe20005761270 */
[----:B-1----:R-:W-:Y:S01]  /*99330*/  IMAD.WIDE R18, R0, 0x2, R2 ;  /* 0x0000000200127825 */ /* 0x002fe200078e0202 */
[----:B--2---:R-:W-:Y:S02]  /*99340*/  PRMT R12, R44, 0x7632, R12 ;  /* 0x000076322c0c7816 */ /* 0x004fe4000000000c */
[----:B------:R-:W2:Y:S04]  /*99350*/  LDL.LU R44, [R1+0x5e0] ;  /* 0x0005e000012c7983 */ /* 0x000ea80000300800 */
[----:B------:R-:W2:Y:S01]  /*99360*/  LDL.LU R58, [R1+0x5a0] ;  /* 0x0005a000013a7983 */ /* 0x000ea20000300800 */
[----:B0-----:R-:W-:Y:S01]  /*99370*/  PRMT R4, R29, 0x7632, R4 ;  /* 0x000076321d047816 */ /* 0x001fe20000000004 */
[----:B------:R-:W-:Y:S01]  /*99380*/  IMAD.WIDE R16, R0, 0x2, R54 ;  /* 0x0000000200107825 */ /* 0x000fe200078e0236 */
[----:B------:R-:W-:-:S02]  /*99390*/  ISETP.GE.AND P5, PT, R31, c[0x0][0x17c], PT ;  /* 0x00005f001f007a0c */ /* 0x000fc40003fa6270 */
[----:B------:R-:W-:Y:S02]  /*993a0*/  PRMT R28, R23, 0x7632, R28 ;  /* 0x00007632171c7816 */ /* 0x000fe4000000001c */
[----:B------:R0:W-:Y:S01]  /*993b0*/  @P0 STG.E.U16 [R16.64], R4 ;  /* 0x0000000410000986 */ /* 0x0001e2000c101504 */
[----:B------:R-:W-:-:S03]  /*993c0*/  IMAD.WIDE R20, R0, 0x2, R52 ;  /* 0x0000000200147825 */ /* 0x000fc600078e0234 */
[----:B------:R-:W-:Y:S01]  /*993d0*/  @P1 STG.E.U16 [R18.64], R12 ;  /* 0x0000000c12001986 */ /* 0x000fe2000c101504 */
[----:B------:R-:W-:-:S03]  /*993e0*/  IMAD.WIDE R22, R0, 0x2, R50 ;  /* 0x0000000200167825 */ /* 0x000fc600078e0232 */
[----:B----4-:R1:W4:Y:S01]  /*993f0*/  LDS.128 R16, [R61] ;  /* 0x000000003d107984 */ /* 0x0103220000000c00 */
[----:B0-----:R-:W-:-:S03]  /*99400*/  PRMT R4, R60, 0x7632, R4 ;  /* 0x000076323c047816 */ /* 0x001fc60000000004 */
[----:B------:R-:W4:Y:S04]  /*99410*/  LDL.LU R60, [R1+0x510] ;  /* 0x00051000013c7983 */ /* 0x000f280000300800 */
[----:B------:R-:W4:Y:S04]  /*99420*/  LDL.LU R31, [R1+0x3260] ;  /* 0x00326000011f7983 */ /* 0x000f280000300800 */
[----:B-1----:R-:W4:Y:S04]  /*99430*/  LDL.LU R61, [R1+0x4e0] ;  /* 0x0004e000013d7983 */ /* 0x002f280000300800 */
[----:B------:R-:W-:Y:S04]  /*99440*/  @P4 STG.E.U16 [R20.64], R28 ;  /* 0x0000001c14004986 */ /* 0x000fe8000c101504 */
[----:B------:R0:W-:Y:S02]  /*99450*/  @P3 STG.E.U16 [R22.64], R8 ;  /* 0x0000000816003986 */ /* 0x0001e4000c101504 */
[----:B0-----:R-:W-:-:S02]  /*99460*/  PRMT R8, R59, 0x7632, R8 ;  /* 0x000076323b087816 */ /* 0x001fc40000000008 */
[----:B------:R-:W4:Y:S01]  /*99470*/  LDL.LU R59, [R1+0x450] ;  /* 0x00045000013b7983 */ /* 0x000f220000300800 */
[----:B------:R-:W-:Y:S02]  /*99480*/  ISETP.LT.AND P1, PT, R47, c[0x0][0x178], !P2 ;  /* 0x00005e002f007a0c */ /* 0x000fe40005721270 */
[----:B------:R-:W-:Y:S01]  /*99490*/  ISETP.LT.AND P0, PT, R46, c[0x0][0x178], !P2 ;  /* 0x00005e002e007a0c */ /* 0x000fe20005701270 */
[C---:B------:R-:W-:Y:S01]  /*994a0*/  IMAD.WIDE R20, R0.reuse, 0x2, R48 ;  /* 0x0000000200147825 */ /* 0x040fe200078e0230 */
[----:B------:R-:W-:Y:S01]  /*994b0*/  ISETP.LT.AND P2, PT, R45, c[0x0][0x178], !P2 ;  /* 0x00005e002d007a0c */ /* 0x000fe20005741270 */
[----:B------:R-:W4:Y:S01]  /*994c0*/  LDL.LU R38, [R1+0x4d4] ;  /* 0x0004d40001267983 */ /* 0x000f220000300800 */
[----:B------:R-:W-:Y:S01]  /*994d0*/  ISETP.LT.AND P3, PT, R35, c[0x0][0x178], !P5 ;  /* 0x00005e0023007a0c */ /* 0x000fe20006f61270 */
[----:B------:R-:W-:Y:S01]  /*994e0*/  IMAD.WIDE R22, R0, 0x2, R26 ;  /* 0x0000000200167825 */ /* 0x000fe200078e021a */
[----:B------:R-:W-:Y:S02]  /*994f0*/  PRMT R12, R12, 0x7632, R12 ;  /* 0x000076320c0c7816 */ /* 0x000fe4000000000c */
[----:B------:R-:W-:Y:S01]  /*99500*/  ISETP.LT.AND P4, PT, R42, c[0x0][0x178], !P5 ;  /* 0x00005e002a007a0c */ /* 0x000fe20006f81270 */
[C---:B------:R-:W-:Y:S01]  /*99510*/  IMAD.WIDE R28, R0.reuse, 0x2, R24 ;  /* 0x00000002001c7825 */ /* 0x040fe200078e0218 */
[----:B------:R-:W-:Y:S01]  /*99520*/  ISETP.LT.AND P6, PT, R37, c[0x0][0x178], !P5 ;  /* 0x00005e0025007a0c */ /* 0x000fe20006fc1270 */
[----:B------:R0:W-:Y:S01]  /*99530*/  @P1 STG.E.U16 [R20.64], R4 ;  /* 0x0000000414001986 */ /* 0x0001e2000c101504 */
[----:B------:R-:W-:-:S03]  /*99540*/  IADD3 R0, R0, c[0x0][0x198], RZ ;  /* 0x0000660000007a10 */ /* 0x000fc60007ffe0ff */
[----:B------:R1:W-:Y:S01]  /*99550*/  @P0 STG.E.U16 [R22.64], R8 ;  /* 0x0000000816000986 */ /* 0x0003e2000c101504 */
[----:B------:R-:W-:-:S03]  /*99560*/  ISETP.LT.AND P1, PT, R40, c[0x0][0x178], !P5 ;  /* 0x00005e0028007a0c */ /* 0x000fc60006f21270 */
[----:B------:R1:W-:Y:S01]  /*99570*/  @P2 STG.E.U16 [R28.64], R12 ;  /* 0x0000000c1c002986 */ /* 0x0003e2000c101504 */
[----:B------:R-:W-:Y:S01]  /*99580*/  ISETP.LT.AND P2, PT, R41, c[0x0][0x178], !P5 ;  /* 0x00005e0029007a0c */ /* 0x000fe20006f41270 */
[----:B0-----:R-:W-:-:S04]  /*99590*/  IMAD.WIDE R20, R0, 0x2, R2 ;  /* 0x0000000200147825 */ /* 0x001fc800078e0202 */
[----:B-1----:R-:W-:-:S04]  /*995a0*/  IMAD.WIDE R22, R0, 0x2, R56 ;  /* 0x0000000200167825 */ /* 0x002fc800078e0238 */
[----:B------:R-:W-:Y:S01]  /*995b0*/  IMAD.WIDE R28, R0, 0x2, R54 ;  /* 0x00000002001c7825 */ /* 0x000fe200078e0236 */
[----:B------:R-:W-:Y:S02]  /*995c0*/  ISETP.GE.AND P0, PT, R36, c[0x0][0x17c], PT ;  /* 0x00005f0024007a0c */ /* 0x000fe40003f06270 */
[----:B------:R-:W-:Y:S01]  /*995d0*/  IADD3 R4, R0, c[0x0][0x198], RZ ;  /* 0x0000660000047a10 */ /* 0x000fe20007ffe0ff */
[----:B------:R-:W4:Y:S04]  /*995e0*/  LDL.LU R36, [R1+0x4c4] ;  /* 0x0004c40001247983 */ /* 0x000f280000300800 */
[----:B------:R-:W4:Y:S04]  /*995f0*/  LDL.LU R43, [R1+0x3264] ;  /* 0x00326400012b7983 */ /* 0x000f280000300800 */
[----:B------:R-:W4:Y:S04]  /*99600*/  LDL.LU R39, [R1+0x3268] ;  /* 0x0032680001277983 */ /* 0x000f280000300800 */
[----:B---3--:R0:W-:Y:S01]  /*99610*/  @P3 STG.E.U16 [R22.64], R30 ;  /* 0x0000001e16003986 */ /* 0x0081e2000c101504 */
[----:B------:R-:W-:-:S03]  /*99620*/  ISETP.LT.AND P3, PT, R47, c[0x0][0x178], !P5 ;  /* 0x00005e002f007a0c */ /* 0x000fc60006f61270 */
[----:B--2---:R-:W-:Y:S01]  /*99630*/  @P4 STG.E.U16 [R28.64], R44 ;  /* 0x0000002c1c004986 */ /* 0x004fe2000c101504 */
[----:B------:R-:W-:Y:S01]  /*99640*/  ISETP.LT.AND P4, PT, R46, c[0x0][0x178], !P5 ;  /* 0x00005e002e007a0c */ /* 0x000fe20006f81270 */
[C---:B0-----:R-:W-:Y:S02]  /*99650*/  IMAD.WIDE R22, R0.reuse, 0x2, R52 ;  /* 0x0000000200167825 */ /* 0x041fe400078e0234 */
[----:B------:R0:W-:Y:S01]  /*99660*/  @P6 STG.E.U16 [R20.64], R58 ;  /* 0x0000003a14006986 */ /* 0x0001e2000c101504 */
[----:B------:R-:W-:Y:S01]  /*99670*/  ISETP.LT.AND P5, PT, R45, c[0x0][0x178], !P5 ;  /* 0x00005e002d007a0c */ /* 0x000fe20006fa1270 */
[C---:B0-----:R-:W-:Y:S01]  /*99680*/  IMAD.WIDE R20, R0.reuse, 0x2, R50 ;  /* 0x0000000200147825 */ /* 0x041fe200078e0232 */
[----:B------:R-:W-:Y:S01]  /*99690*/  ISETP.LT.AND P6, PT, R35, c[0x0][0x178], !P0 ;  /* 0x00005e0023007a0c */ /* 0x000fe200047c1270 */
[----:B----4-:R0:W-:Y:S04]  /*996a0*/  @P2 STG.E.U16 [R22.64], R60 ;  /* 0x0000003c16002986 */ /* 0x0101e8000c101504 */
[----:B------:R1:W-:Y:S01]  /*996b0*/  @P1 STG.E.U16 [R20.64], R61 ;  /* 0x0000003d14001986 */ /* 0x0003e2000c101504 */
[----:B0-----:R-:W-:Y:S01]  /*996c0*/  IMAD.WIDE R22, R0, 0x2, R26 ;  /* 0x0000000200167825 */ /* 0x001fe200078e021a */
[----:B------:R-:W-:-:S03]  /*996d0*/  ISETP.LT.AND P1, PT, R42, c[0x0][0x178], !P0 ;  /* 0x00005e002a007a0c */ /* 0x000fc60004721270 */
[----:B-1----:R-:W-:-:S04]  /*996e0*/  IMAD.WIDE R20, R0, 0x2, R48 ;  /* 0x0000000200147825 */ /* 0x002fc800078e0230 */
[----:B------:R-:W-:Y:S01]  /*996f0*/  IMAD.WIDE R28, R0, 0x2, R24 ;  /* 0x00000002001c7825 */ /* 0x000fe200078e0218 */
[----:B------:R0:W-:Y:S04]  /*99700*/  @P3 STG.E.U16 [R20.64], R59 ;  /* 0x0000003b14003986 */ /* 0x0001e8000c101504 */
[----:B------:R-:W-:Y:S01]  /*99710*/  @P4 STG.E.U16 [R22.64], R32 ;  /* 0x0000002016004986 */ /* 0x000fe2000c101504 */
[----:B------:R-:W-:Y:S02]  /*99720*/  ISETP.LT.AND P4, PT, R37, c[0x0][0x178], !P0 ;  /* 0x00005e0025007a0c */ /* 0x000fe40004781270 */
[----:B------:R-:W-:Y:S01]  /*99730*/  ISETP.GE.AND P2, PT, R31, c[0x0][0x17c], PT ;  /* 0x00005f001f007a0c */ /* 0x000fe20003f46270 */
[----:B------:R1:W-:Y:S01]  /*99740*/  @P5 STG.E.U16 [R28.64], R16 ;  /* 0x000000101c005986 */ /* 0x0003e2000c101504 */
[----:B------:R-:W-:Y:S01]  /*99750*/  PRMT R8, R30, 0x7632, R8 ;  /* 0x000076321e087816 */ /* 0x000fe20000000008 */
[----:B------:R-:W-:Y:S01]  /*99760*/  IMAD.WIDE R30, R4, 0x2, R56 ;  /* 0x00000002041e7825 */ /* 0x000fe200078e0238 */
[----:B------:R-:W-:-:S02]  /*99770*/  PRMT R12, R44, 0x7632, R12 ;  /* 0x000076322c0c7816 */ /* 0x000fc4000000000c */
[----:B------:R-:W-:Y:S01]  /*99780*/  PRMT R0, R58, 0x7632, R0 ;  /* 0x000076323a007816 */ /* 0x000fe20000000000 */
[C---:B0-----:R-:W-:Y:S01]  /*99790*/  IMAD.WIDE R20, R4.reuse, 0x2, R2 ;  /* 0x0000000204147825 */ /* 0x041fe200078e0202 */
[----:B------:R-:W2:Y:S04]  /*997a0*/  LDL.LU R44, [R1+0x4b4] ;  /* 0x0004b400012c7983 */ /* 0x000ea80000300800 */
[----:B------:R-:W3:Y:S01]  /*997b0*/  LDL.LU R58, [R1+0x4a4] ;  /* 0x0004a400013a7983 */ /* 0x000ee20000300800 */
[----:B-1----:R-:W-:-:S03]  /*997c0*/  IMAD.WIDE R28, R4, 0x2, R54 ;  /* 0x00000002041c7825 */ /* 0x002fc600078e0236 */
[----:B------:R0:W-:Y:S04]  /*997d0*/  @P6 STG.E.U16 [R30.64], R8 ;  /* 0x000000081e006986 */ /* 0x0001e8000c101504 */
[----:B------:R1:W-:Y:S04]  /*997e0*/  @P1 STG.E.U16 [R28.64], R12 ;  /* 0x0000000c1c001986 */ /* 0x0003e8000c101504 */
[----:B------:R4:W-:Y:S01]  /*997f0*/  @P4 STG.E.U16 [R20.64], R0 ;  /* 0x0000000014004986 */ /* 0x0009e2000c101504 */
[----:B0-----:R-:W-:-:S03]  /*99800*/  PRMT R8, R60, 0x7632, R8 ;  /* 0x000076323c087816 */ /* 0x001fc60000000008 */
[----:B------:R-:W3:Y:S01]  /*99810*/  LDL.LU R60, [R1+0x494] ;  /* 0x00049400013c7983 */ /* 0x000ee20000300800 */
[----:B-1----:R-:W-:-:S03]  /*99820*/  PRMT R12, R61, 0x7632, R12 ;  /* 0x000076323d0c7816 */ /* 0x002fc6000000000c */
[----:B------:R-:W3:Y:S01]  /*99830*/  LDL.LU R61, [R1+0x484] ;  /* 0x00048400013d7983 */ /* 0x000ee20000300800 */
[----:B----4-:R-:W-:-:S03]  /*99840*/  PRMT R0, R59, 0x7632, R0 ;  /* 0x000076323b007816 */ /* 0x010fc60000000000 */
        /* <DEDUP_REMOVED lines=14> */
[----:B------:R-:W-:Y:S02]  /*99930*/  PRMT R32, R32, 0x7632, R32 ;  /* 0x0000763220207816 */ /* 0x000fe40000000020 */
[----:B------:R-:W-:Y:S01]  /*99940*/  PRMT R16, R16, 0x7632, R16 ;  /* 0x0000763210107816 */ /* 0x000fe20000000010 */
[C---:B0-----:R-:W-:Y:S01]  /*99950*/  IMAD.WIDE R22, R4.reuse, 0x2, R24 ;  /* 0x0000000204167825 */ /* 0x041fe200078e0218 */
[----:B------:R-:W-:Y:S02]  /*99960*/  ISETP.LT.AND P0, PT, R37, c[0x0][0x178], !P2 ;  /* 0x00005e0025007a0c */ /* 0x000fe40005701270 */
[C---:B-1----:R-:W-:Y:S01]  /*99970*/  IADD3 R0, R4.reuse, c[0x0][0x198], RZ ;  /* 0x0000660004007a10 */ /* 0x042fe20007ffe0ff */
[----:B------:R-:W-:Y:S01]  /*99980*/  IMAD.WIDE R20, R4, 0x2, R26 ;  /* 0x0000000204147825 */ /* 0x000fe200078e021a */
[----:B------:R-:W-:-:S03]  /*99990*/  ISETP.LT.AND P3, PT, R41, c[0x0][0x178], !P2 ;  /* 0x00005e0029007a0c */ /* 0x000fc60005761270 */
[C---:B------:R-:W-:Y:S01]  /*999a0*/  IMAD.WIDE R28, R0.reuse, 0x2, R56 ;  /* 0x00000002001c7825 */ /* 0x040fe200078e0238 */
[----:B------:R0:W-:Y:S03]  /*999b0*/  @P4 STG.E.U16 [R20.64], R32 ;  /* 0x0000002014004986 */ /* 0x0001e6000c101504 */
[----:B------:R-:W-:Y:S01]  /*999c0*/  IMAD.WIDE R30, R0, 0x2, R54 ;  /* 0x00000002001e7825 */ /* 0x000fe200078e0236 */
[----:B------:R1:W-:Y:S01]  /*999d0*/  @P1 STG.E.U16 [R22.64], R16 ;  /* 0x0000001016001986 */ /* 0x0003e2000c101504 */
[----:B------:R-:W-:-:S03]  /*999e0*/  ISETP.LT.AND P4, PT, R40, c[0x0][0x178], !P2 ;  /* 0x00005e0028007a0c */ /* 0x000fc60005781270 */
[----:B------:R-:W-:Y:S01]  /*999f0*/  @P5 STG.E.U16 [R28.64], R38 ;  /* 0x000000261c005986 */ /* 0x000fe2000c101504 */
[----:B------:R-:W-:-:S03]  /*99a00*/  ISETP.LT.AND P5, PT, R47, c[0x0][0x178], !P2 ;  /* 0x00005e002f007a0c */ /* 0x000fc600057a1270 */
[----:B------:R1:W-:Y:S01]  /*99a10*/  @P6 STG.E.U16 [R30.64], R36 ;  /* 0x000000241e006986 */ /* 0x0003e2000c101504 */
[----:B------:R-:W-:Y:S01]  /*99a20*/  ISETP.LT.AND P6, PT, R46, c[0x0][0x178], !P2 ;  /* 0x00005e002e007a0c */ /* 0x000fe200057c1270 */
[C---:B0-----:R-:W-:Y:S01]  /*99a30*/  IMAD.WIDE R20, R0.reuse, 0x2, R2 ;  /* 0x0000000200147825 */ /* 0x041fe200078e0202 */
[----:B------:R-:W-:Y:S02]  /*99a40*/  ISETP.LT.AND P2, PT, R45, c[0x0][0x178], !P2 ;  /* 0x00005e002d007a0c */ /* 0x000fe40005741270 */
[----:B------:R-:W-:Y:S01]  /*99a50*/  ISETP.GE.AND P1, PT, R43, c[0x0][0x17c], PT ;  /* 0x00005f002b007a0c */ /* 0x000fe20003f26270 */
[----:B-1----:R-:W-:-:S04]  /*99a60*/  IMAD.WIDE R22, R0, 0x2, R48 ;  /* 0x0000000200167825 */ /* 0x002fc800078e0230 */
[----:B------:R-:W-:-:S04]  /*99a70*/  IMAD.WIDE R30, R0, 0x2, R52 ;  /* 0x00000002001e7825 */ /* 0x000fc800078e0234 */
[----:B------:R-:W-:Y:S01]  /*99a80*/  IMAD.WIDE R28, R0, 0x2, R50 ;  /* 0x00000002001c7825 */ /* 0x000fe200078e0232 */
[----:B------:R-:W-:Y:S02]  /*99a90*/  PRMT R8, R38, 0x7632, R8 ;  /* 0x0000763226087816 */ /* 0x000fe40000000008 */
[----:B------:R-:W-:Y:S01]  /*99aa0*/  PRMT R4, R36, 0x7632, R4 ;  /* 0x0000763224047816 */ /* 0x000fe20000000004 */
[----:B--2---:R0:W-:Y:S04]  /*99ab0*/  @P0 STG.E.U16 [R20.64], R44 ;  /* 0x0000002c14000986 */ /* 0x0041e8000c101504 */
[----:B---3--:R1:W-:Y:S01]  /*99ac0*/  @P3 STG.E.U16 [R30.64], R58 ;  /* 0x0000003a1e003986 */ /* 0x0083e2000c101504 */
[----:B------:R-:W-:Y:S01]  /*99ad0*/  ISETP.LT.AND P3, PT, R35, c[0x0][0x178], !P1 ;  /* 0x00005e0023007a0c */ /* 0x000fe20004f61270 */
[----:B0-----:R-:W-:-:S04]  /*99ae0*/  IMAD.WIDE R20, R0, 0x2, R26 ;  /* 0x0000000200147825 */ /* 0x001fc800078e021a */
[C---:B-1----:R-:W-:Y:S01]  /*99af0*/  IMAD.WIDE R30, R0.reuse, 0x2, R24 ;  /* 0x00000002001e7825 */ /* 0x042fe200078e0218 */
[----:B------:R-:W-:Y:S01]  /*99b00*/  IADD3 R0, R0, c[0x0][0x198], RZ ;  /* 0x0000660000007a10 */ /* 0x000fe20007ffe0ff */
[----:B------:R0:W-:Y:S04]  /*99b10*/  @P4 STG.E.U16 [R28.64], R60 ;  /* 0x0000003c1c004986 */ /* 0x0001e8000c101504 */
[----:B------:R-:W-:Y:S01]  /*99b20*/  @P5 STG.E.U16 [R22.64], R61 ;  /* 0x0000003d16005986 */ /* 0x000fe2000c101504 */
[----:B------:R-:W-:-:S03]  /*99b30*/  ISETP.LT.AND P5, PT, R37, c[0x0][0x178], !P1 ;  /* 0x00005e0025007a0c */ /* 0x000fc60004fa1270 */
[----:B----4-:R-:W-:Y:S01]  /*99b40*/  @P6 STG.E.U16 [R20.64], R59 ;  /* 0x0000003b14006986 */ /* 0x010fe2000c101504 */
[----:B------:R-:W-:-:S03]  /*99b50*/  ISETP.LT.AND P6, PT, R41, c[0x0][0x178], !P1 ;  /* 0x00005e0029007a0c */ /* 0x000fc60004fc1270 */
[----:B------:R1:W-:Y:S01]  /*99b60*/  @P2 STG.E.U16 [R30.64], R5 ;  /* 0x000000051e002986 */ /* 0x0003e2000c101504 */
[----:B------:R-:W-:Y:S01]  /*99b70*/  ISETP.LT.AND P2, PT, R42, c[0x0][0x178], !P1 ;  /* 0x00005e002a007a0c */ /* 0x000fe20004f41270 */
[C---:B0-----:R-:W-:Y:S02]  /*99b80*/  IMAD.WIDE R28, R0.reuse, 0x2, R56 ;  /* 0x00000002001c7825 */ /* 0x041fe400078e0238 */
[----:B-1----:R-:W2:Y:S04]  /*99b90*/  LDL.LU R31, [R1+0x326c] ;  /* 0x00326c00011f7983 */ /* 0x002ea80000300800 */
[----:B------:R-:W3:Y:S04]  /*99ba0*/  LDL.LU R30, [R1+0x3270] ;  /* 0x00327000011e7983 */ /* 0x000ee80000300800 */
[----:B------:R-:W4:Y:S01]  /*99bb0*/  LDL.LU R38, [R1+0x5c4] ;  /* 0x0005c40001267983 */ /* 0x000f220000300800 */
[----:B------:R-:W-:Y:S01]  /*99bc0*/  IMAD.WIDE R20, R0, 0x2, R54 ;  /* 0x0000000200147825 */ /* 0x000fe200078e0236 */
[----:B------:R-:W-:-:S02]  /*99bd0*/  PRMT R5, R44, 0x7632, R5 ;  /* 0x000076322c057816 */ /* 0x000fc40000000005 */
[----:B------:R0:W-:Y:S01]  /*99be0*/  @P3 STG.E.U16 [R28.64], R8 ;  /* 0x000000081c003986 */ /* 0x0001e2000c101504 */
[----:B------:R-:W-:-:S03]  /*99bf0*/  IMAD.WIDE R22, R0, 0x2, R2 ;  /* 0x0000000200167825 */ /* 0x000fc600078e0202 */
[----:B------:R-:W3:Y:S04]  /*99c00*/  LDL.LU R36, [R1+0x594] ;  /* 0x0005940001247983 */ /* 0x000ee80000300800 */
[----:B------:R-:W3:Y:S01]  /*99c10*/  LDL.LU R44, [R1+0x584] ;  /* 0x00058400012c7983 */ /* 0x000ee20000300800 */
[----:B0-----:R-:W-:Y:S01]  /*99c20*/  PRMT R8, R58, 0x7632, R8 ;  /* 0x000076323a087816 */ /* 0x001fe20000000008 */
[----:B------:R-:W-:Y:S02]  /*99c30*/  IMAD.WIDE R28, R0, 0x2, R52 ;  /* 0x00000002001c7825 */ /* 0x000fe400078e0234 */
[----:B------:R0:W-:Y:S01]  /*99c40*/  @P2 STG.E.U16 [R20.64], R4 ;  /* 0x0000000414002986 */ /* 0x0001e2000c101504 */
[----:B------:R-:W-:-:S03]  /*99c50*/  PRMT R12, R61, 0x7632, R12 ;  /* 0x000076323d0c7816 */ /* 0x000fc6000000000c */
[----:B------:R-:W-:Y:S04]  /*99c60*/  @P5 STG.E.U16 [R22.64], R5 ;  /* 0x0000000516005986 */ /* 0x000fe8000c101504 */
[----:B------:R-:W3:Y:S01]  /*99c70*/  LDL.LU R58, [R1+0x524] ;  /* 0x00052400013a7983 */ /* 0x000ee20000300800 */
[----:B0-----:R-:W-:-:S03]  /*99c80*/  PRMT R4, R60, 0x7632, R4 ;  /* 0x000076323c047816 */ /* 0x001fc60000000004 */
[----:B------:R0:W-:Y:S04]  /*99c90*/  @P6 STG.E.U16 [R28.64], R8 ;  /* 0x000000081c006986 */ /* 0x0001e8000c101504 */
[----:B------:R-:W3:Y:S04]  /*99ca0*/  LDL.LU R60, [R1+0x504] ;  /* 0x00050400013c7983 */ /* 0x000ee80000300800 */
[----:B0-----:R-:W3:Y:S04]  /*99cb0*/  LDL.LU R29, [R1+0x3274] ;  /* 0x00327400011d7983 */ /* 0x001ee80000300800 */
[----:B------:R-:W3:Y:S01]  /*99cc0*/  LDL.LU R61, [R1+0x474] ;  /* 0x00047400013d7983 */ /* 0x000ee20000300800 */
[----:B------:R-:W-:-:S03]  /*99cd0*/  PRMT R16, R59, 0x7632, R16 ;  /* 0x000076323b107816 */ /* 0x000fc60000000010 */
[----:B------:R-:W3:Y:S01]  /*99ce0*/  LDL.LU R59, [R1+0x434] ;  /* 0x00043400013b7983 */ /* 0x000ee20000300800 */
[----:B------:R-:W-:Y:S01]  /*99cf0*/  ISETP.LT.AND P4, PT, R40, c[0x0][0x178], !P1 ;  /* 0x00005e0028007a0c */ /* 0x000fe20004f81270 */
[----:B------:R-:W-:Y:S01]  /*99d00*/  IMAD.WIDE R20, R0, 0x2, R50 ;  /* 0x0000000200147825 */ /* 0x000fe200078e0232 */
[----:B------:R-:W-:Y:S02]  /*99d10*/  ISETP.LT.AND P3, PT, R47, c[0x0][0x178], !P1 ;  /* 0x00005e002f007a0c */ /* 0x000fe40004f61270 */
[----:B------:R-:W-:Y:S02]  /*99d20*/  ISETP.LT.AND P5, PT, R46, c[0x0][0x178], !P1 ;  /* 0x00005e002e007a0c */ /* 0x000fe40004fa1270 */
[----:B------:R-:W-:Y:S02]  /*99d30*/  ISETP.GE.AND P0, PT, R39, c[0x0][0x17c], PT ;  /* 0x00005f0027007a0c */ /* 0x000fe40003f06270 */
[----:B------:R-:W-:Y:S01]  /*99d40*/  ISETP.LT.AND P2, PT, R45, c[0x0][0x178], !P1 ;  /* 0x00005e002d007a0c */ /* 0x000fe20004f41270 */
[----:B------:R-:W-:-:S04]  /*99d50*/  IMAD.WIDE R22, R0, 0x2, R48 ;  /* 0x0000000200167825 */ /* 0x000fc800078e0230 */
[----:B------:R0:W-:Y:S01]  /*99d60*/  @P4 STG.E.U16 [R20.64], R4 ;  /* 0x0000000414004986 */ /* 0x0001e2000c101504 */
[----:B------:R-:W-:Y:S02]  /*99d70*/  ISETP.LT.AND P4, PT, R35, c[0x0][0x178], !P0 ;  /* 0x00005e0023007a0c */ /* 0x000fe40004781270 */
[----:B------:R-:W-:Y:S01]  /*99d80*/  IADD3 R8, R0, c[0x0][0x198], RZ ;  /* 0x0000660000087a10 */ /* 0x000fe20007ffe0ff */
[----:B------:R-:W-:Y:S01]  /*99d90*/  @P3 STG.E.U16 [R22.64], R12 ;  /* 0x0000000c16003986 */ /* 0x000fe2000c101504 */
[----:B------:R-:W-:Y:S02]  /*99da0*/  PRMT R28, R5, 0x7632, R28 ;  /* 0x00007632051c7816 */ /* 0x000fe4000000001c */
[----:B------:R-:W-:Y:S01]  /*99db0*/  ISETP.LT.AND P1, PT, R42, c[0x0][0x178], !P0 ;  /* 0x00005e002a007a0c */ /* 0x000fe20004721270 */
[----:B0-----:R-:W-:-:S04]  /*99dc0*/  IMAD.WIDE R20, R0, 0x2, R26 ;  /* 0x0000000200147825 */ /* 0x001fc800078e021a */
[----:B------:R-:W-:Y:S01]  /*99dd0*/  IMAD.WIDE R4, R0, 0x2, R24 ;  /* 0x0000000200047825 */ /* 0x000fe200078e0218 */
[----:B------:R0:W-:Y:S01]  /*99de0*/  @P5 STG.E.U16 [R20.64], R16 ;  /* 0x0000001014005986 */ /* 0x0001e2000c101504 */
[----:B------:R-:W-:Y:S02]  /*99df0*/  ISETP.LT.AND P5, PT, R37, c[0x0][0x178], !P0 ;  /* 0x00005e0025007a0c */ /* 0x000fe400047a1270 */
[----:B------:R-:W-:Y:S01]  /*99e00*/  ISETP.LT.AND P3, PT, R41, c[0x0][0x178], !P0 ;  /* 0x00005e0029007a0c */ /* 0x000fe20004761270 */
[----:B------:R1:W-:Y:S01]  /*99e10*/  @P2 STG.E.U16 [R4.64], R28 ;  /* 0x0000001c04002986 */ /* 0x0003e2000c101504 */
[----:B------:R-:W-:Y:S01]  /*99e20*/  ISETP.LT.AND P6, PT, R40, c[0x0][0x178], !P0 ;  /* 0x00005e0028007a0c */ /* 0x000fe200047c1270 */
[----:B0-----:R-:W-:-:S04]  /*99e30*/  IMAD.WIDE R20, R8, 0x2, R56 ;  /* 0x0000000208147825 */ /* 0x001fc800078e0238 */
[----:B-1----:R-:W-:-:S04]  /*99e40*/  IMAD.WIDE R4, R8, 0x2, R54 ;  /* 0x0000000208047825 */ /* 0x002fc800078e0236 */
[C---:B------:R-:W-:Y:S01]  /*99e50*/  IMAD.WIDE R22, R8.reuse, 0x2, R2 ;  /* 0x0000000208167825 */ /* 0x040fe200078e0202 */
[C---:B------:R-:W-:Y:S01]  /*99e60*/  IADD3 R0, R8.reuse, c[0x0][0x198], RZ ;  /* 0x0000660008007a10 */ /* 0x040fe20007ffe0ff */
[----:B----4-:R0:W-:Y:S01]  /*99e70*/  @P4 STG.E.U16 [R20.64], R38 ;  /* 0x0000002614004986 */ /* 0x0101e2000c101504 */
[----:B------:R-:W-:Y:S02]  /*99e80*/  ISETP.LT.AND P4, PT, R47, c[0x0][0x178], !P0 ;  /* 0x00005e002f007a0c */ /* 0x000fe40004781270 */
[----:B--2---:R-:W-:Y:S01]  /*99e90*/  ISETP.GE.AND P2, PT, R31, c[0x0][0x17c], PT ;  /* 0x00005f001f007a0c */ /* 0x004fe20003f46270 */
[----:B---3--:R1:W-:Y:S01]  /*99ea0*/  @P1 STG.E.U16 [R4.64], R36 ;  /* 0x0000002404001986 */ /* 0x0083e2000c101504 */
[----:B0-----:R-:W-:-:S03]  /*99eb0*/  IMAD.WIDE R20, R8, 0x2, R52 ;  /* 0x0000000208147825 */ /* 0x001fc600078e0234 */
[----:B------:R0:W-:Y:S01]  /*99ec0*/  @P5 STG.E.U16 [R22.64], R44 ;  /* 0x0000002c16005986 */ /* 0x0001e2000c101504 */
[----:B------:R-:W-:Y:S01]  /*99ed0*/  ISETP.LT.AND P5, PT, R46, c[0x0][0x178], !P0 ;  /* 0x00005e002e007a0c */ /* 0x000fe200047a1270 */
[----:B-1----:R-:W-:-:S04]  /*99ee0*/  IMAD.WIDE R4, R8, 0x2, R50 ;  /* 0x0000000208047825 */ /* 0x002fc800078e0232 */
[----:B0-----:R-:W-:Y:S01]  /*99ef0*/  IMAD.WIDE R22, R8, 0x2, R48 ;  /* 0x0000000208167825 */ /* 0x001fe200078e0230 */
[----:B------:R0:W-:Y:S01]  /*99f00*/  @P3 STG.E.U16 [R20.64], R58 ;  /* 0x0000003a14003986 */ /* 0x0001e2000c101504 */
[----:B------:R-:W-:-:S03]  /*99f10*/  ISETP.LT.AND P3, PT, R45, c[0x0][0x178], !P0 ;  /* 0x00005e002d007a0c */ /* 0x000fc60004761270 */
[----:B------:R1:W-:Y:S01]  /*99f20*/  @P6 STG.E.U16 [R4.64], R60 ;  /* 0x0000003c04006986 */ /* 0x0003e2000c101504 */
[----:B------:R-:W-:Y:S01]  /*99f30*/  ISETP.LT.AND P6, PT, R35, c[0x0][0x178], !P2 ;  /* 0x00005e0023007a0c */ /* 0x000fe200057c1270 */
[----:B0-----:R-:W-:Y:S01]  /*99f40*/  IMAD.WIDE R20, R8, 0x2, R24 ;  /* 0x0000000208147825 */ /* 0x001fe200078e0218 */
[----:B------:R-:W-:Y:S02]  /*99f50*/  PRMT R12, R38, 0x7632, R12 ;  /* 0x00007632260c7816 */ /* 0x000fe4000000000c */
[----:B------:R-:W2:Y:S04]  /*99f60*/  LDL.LU R38, [R1+0x5f4] ;  /* 0x0005f40001267983 */ /* 0x000ea80000300800 */
[----:B------:R0:W-:Y:S01]  /*99f70*/  @P4 STG.E.U16 [R22.64], R61 ;  /* 0x0000003d16004986 */ /* 0x0001e2000c101504 */
[----:B------:R-:W-:Y:S01]  /*99f80*/  ISETP.LT.AND P4, PT, R42, c[0x0][0x178], !P2 ;  /* 0x00005e002a007a0c */ /* 0x000fe20005781270 */
[----:B-1----:R-:W-:-:S04]  /*99f90*/  IMAD.WIDE R4, R0, 0x2, R56 ;  /* 0x0000000200047825 */ /* 0x002fc800078e0238 */
[----:B0-----:R-:W-:Y:S01]  /*99fa0*/  IMAD.WIDE R22, R8, 0x2, R26 ;  /* 0x0000000208167825 */ /* 0x001fe200078e021a */
[----:B------:R-:W-:Y:S02]  /*99fb0*/  PRMT R8, R36, 0x7632, R8 ;  /* 0x0000763224087816 */ /* 0x000fe40000000008 */
[----:B------:R-:W3:Y:S04]  /*99fc0*/  LDL.LU R36, [R1+0x5d4] ;  /* 0x0005d40001247983 */ /* 0x000ee80000300800 */
[----:B------:R0:W-:Y:S04]  /*99fd0*/  @P5 STG.E.U16 [R22.64], R59 ;  /* 0x0000003b16005986 */ /* 0x0001e8000c101504 */
[----:B------:R1:W-:Y:S01]  /*99fe0*/  @P3 STG.E.U16 [R20.64], R9 ;  /* 0x0000000914003986 */ /* 0x0003e2000c101504 */
[----:B------:R-:W-:-:S03]  /*99ff0*/  ISETP.LT.AND P3, PT, R37, c[0x0][0x178], !P2 ;  /* 0x00005e0025007a0c */ /* 0x000fc60005761270 */
[----:B------:R4:W-:Y:S01]  /*9a000*/  @P6 STG.E.U16 [R4.64], R12 ;  /* 0x0000000c04006986 */ /* 0x0009e2000c101504 */
[----:B0-----:R-:W-:Y:S01]  /*9a010*/  IMAD.WIDE R22, R0, 0x2, R54 ;  /* 0x0000000200167825 */ /* 0x001fe200078e0236 */
[----:B------:R-:W-:-:S04]  /*9a020*/  ISETP.LT.AND P6, PT, R41, c[0x0][0x178], !P2 ;  /* 0x00005e0029007a0c */ /* 0x000fc800057c1270 */
[----:B------:R0:W-:Y:S01]  /*9a030*/  @P4 STG.E.U16 [R22.64], R8 ;  /* 0x0000000816004986 */ /* 0x0001e2000c101504 */
[----:B------:R-:W-:Y:S02]  /*9a040*/  ISETP.LT.AND P4, PT, R40, c[0x0][0x178], !P2 ;  /* 0x00005e0028007a0c */ /* 0x000fe40005781270 */
[----:B------:R-:W-:Y:S02]  /*9a050*/  ISETP.GE.AND P1, PT, R30, c[0x0][0x17c], PT ;  /* 0x00005f001e007a0c */ /* 0x000fe40003f26270 */
[----:B------:R-:W3:Y:S01]  /*9a060*/  LDL.LU R30, [R1+0x3278] ;  /* 0x00327800011e7983 */ /* 0x000ee20000300800 */
[----:B-1----:R-:W-:Y:S01]  /*9a070*/  PRMT R9, R58, 0x7632, R9 ;  /* 0x000076323a097816 */ /* 0x002fe20000000009 */
[----:B----4-:R-:W-:Y:S01]  /*9a080*/  IMAD.WIDE R4, R0, 0x2, R2 ;  /* 0x0000000200047825 */ /* 0x010fe200078e0202 */
[----:B0-----:R-:W-:Y:S02]  /*9a090*/  PRMT R8, R44, 0x7632, R8 ;  /* 0x000076322c087816 */ /* 0x001fe40000000008 */
[----:B------:R-:W4:Y:S01]  /*9a0a0*/  LDL.LU R44, [R1+0x5b4] ;  /* 0x0005b400012c7983 */ /* 0x000f220000300800 */
[----:B------:R-:W-:-:S03]  /*9a0b0*/  IMAD.WIDE R20, R0, 0x2, R52 ;  /* 0x0000000200147825 */ /* 0x000fc600078e0234 */
[----:B------:R-:W4:Y:S01]  /*9a0c0*/  LDL.LU R58, [R1+0x534] ;  /* 0x00053400013a7983 */ /* 0x000f220000300800 */
[----:B------:R-:W-:Y:S01]  /*9a0d0*/  PRMT R12, R60, 0x7632, R12 ;  /* 0x000076323c0c7816 */ /* 0x000fe2000000000c */
[----:B------:R-:W-:Y:S02]  /*9a0e0*/  IMAD.WIDE R22, R0, 0x2, R50 ;  /* 0x0000000200167825 */ /* 0x000fe400078e0232 */
[----:B------:R-:W-:Y:S01]  /*9a0f0*/  @P3 STG.E.U16 [R4.64], R8 ;  /* 0x0000000804003986 */ /* 0x000fe2000c101504 */
[----:B------:R-:W-:-:S03]  /*9a100*/  PRMT R16, R61, 0x7632, R16 ;  /* 0x000076323d107816 */ /* 0x000fc60000000010 */
[----:B------:R-:W-:Y:S04]  /*9a110*/  @P6 STG.E.U16 [R20.64], R9 ;  /* 0x0000000914006986 */ /* 0x000fe8000c101504 */
[----:B------:R-:W4:Y:S04]  /*9a120*/  LDL.LU R60, [R1+0x4f4] ;  /* 0x0004f400013c7983 */ /* 0x000f280000300800 */
[----:B------:R0:W-:Y:S04]  /*9a130*/  @P4 STG.E.U16 [R22.64], R12 ;  /* 0x0000000c16004986 */ /* 0x0001e8000c101504 */
[----:B------:R-:W4:Y:S01]  /*9a140*/  LDL.LU R61, [R1+0x464] ;  /* 0x00046400013d7983 */ /* 0x000f220000300800 */
[----:B0-----:R-:W-:-:S03]  /*9a150*/  PRMT R12, R59, 0x7632, R12 ;  /* 0x000076323b0c7816 */ /* 0x001fc6000000000c */
[----:B------:R-:W4:Y:S01]  /*9a160*/  LDL.LU R59, [R1+0x3e4] ;  /* 0x0003e400013b7983 */ /* 0x000f220000300800 */
[----:B------:R-:W-:Y:S02]  /*9a170*/  ISETP.LT.AND P5, PT, R47, c[0x0][0x178], !P2 ;  /* 0x00005e002f007a0c */ /* 0x000fe400057a1270 */
[----:B------:R-:W-:Y:S02]  /*9a180*/  ISETP.LT.AND P3, PT, R46, c[0x0][0x178], !P2 ;  /* 0x00005e002e007a0c */ /* 0x000fe40005761270 */
[----:B------:R-:W-:Y:S01]  /*9a190*/  ISETP.GE.AND P0, PT, R29, c[0x0][0x17c], PT ;  /* 0x00005f001d007a0c */ /* 0x000fe20003f06270 */
[C---:B------:R-:W-:Y:S01]  /*9a1a0*/  IMAD.WIDE R28, R0.reuse, 0x2, R48 ;  /* 0x00000002001c7825 */ /* 0x040fe200078e0230 */
[----:B------:R-:W-:Y:S02]  /*9a1b0*/  ISETP.LT.AND P2, PT, R45, c[0x0][0x178], !P2 ;  /* 0x00005e002d007a0c */ /* 0x000fe40005741270 */
[----:B------:R-:W-:Y:S01]  /*9a1c0*/  ISETP.LT.AND P6, PT, R35, c[0x0][0x178], !P1 ;  /* 0x00005e0023007a0c */ /* 0x000fe20004fc1270 */
[C---:B------:R-:W-:Y:S01]  /*9a1d0*/  IMAD.WIDE R20, R0.reuse, 0x2, R26 ;  /* 0x0000000200147825 */ /* 0x040fe200078e021a */
[----:B------:R-:W-:-:S03]  /*9a1e0*/  IADD3 R4, R0, c[0x0][0x198], RZ ;  /* 0x0000660000047a10 */ /* 0x000fc60007ffe0ff */
[----:B------:R0:W-:Y:S01]  /*9a1f0*/  @P5 STG.E.U16 [R28.64], R16 ;  /* 0x000000101c005986 */ /* 0x0001e2000c101504 */
[----:B------:R-:W-:Y:S01]  /*9a200*/  ISETP.LT.AND P5, PT, R42, c[0x0][0x178], !P1 ;  /* 0x00005e002a007a0c */ /* 0x000fe20004fa1270 */
[----:B------:R-:W-:Y:S01]  /*9a210*/  IMAD.WIDE R22, R0, 0x2, R24 ;  /* 0x0000000200167825 */ /* 0x000fe200078e0218 */
[----:B------:R-:W-:Y:S01]  /*9a220*/  ISETP.LT.AND P4, PT, R37, c[0x0][0x178], !P1 ;  /* 0x00005e0025007a0c */ /* 0x000fe20004f81270 */
[----:B------:R1:W-:Y:S01]  /*9a230*/  @P3 STG.E.U16 [R20.64], R12 ;  /* 0x0000000c14003986 */ /* 0x0003e2000c101504 */
[----:B------:R-:W-:Y:S01]  /*9a240*/  PRMT R5, R9, 0x7632, R5 ;  /* 0x0000763209057816 */ /* 0x000fe20000000005 */
[----:B------:R-:W-:Y:S01]  /*9a250*/  IMAD.WIDE R8, R4, 0x2, R56 ;  /* 0x0000000204087825 */ /* 0x000fe200078e0238 */
[----:B------:R-:W-:-:S03]  /*9a260*/  ISETP.LT.AND P3, PT, R41, c[0x0][0x178], !P1 ;  /* 0x00005e0029007a0c */ /* 0x000fc60004f61270 */
[----:B------:R1:W-:Y:S04]  /*9a270*/  @P2 STG.E.U16 [R22.64], R5 ;  /* 0x0000000516002986 */ /* 0x0003e8000c101504 */
[----:B0-----:R-:W4:Y:S01]  /*9a280*/  LDL.LU R29, [R1+0x327c] ;  /* 0x00327c00011d7983 */ /* 0x001f220000300800 */
[----:B-1----:R-:W-:Y:S01]  /*9a290*/  IMAD.WIDE R20, R4, 0x2, R54 ;  /* 0x0000000204147825 */ /* 0x002fe200078e0236 */
[----:B------:R-:W-:Y:S02]  /*9a2a0*/  ISETP.LT.AND P2, PT, R40, c[0x0][0x178], !P1 ;  /* 0x00005e0028007a0c */ /* 0x000fe40004f41270 */
[C---:B------:R-:W-:Y:S01]  /*9a2b0*/  IADD3 R0, R4.reuse, c[0x0][0x198], RZ ;  /* 0x0000660004007a10 */ /* 0x040fe20007ffe0ff */
[----:B------:R-:W-:Y:S01]  /*9a2c0*/  IMAD.WIDE R22, R4, 0x2, R26 ;  /* 0x0000000204167825 */ /* 0x000fe200078e021a */
[----:B--2---:R0:W-:Y:S01]  /*9a2d0*/  @P6 STG.E.U16 [R8.64], R38 ;  /* 0x0000002608006986 */ /* 0x0041e2000c101504 */
[----:B------:R-:W-:-:S02]  /*9a2e0*/  ISETP.LT.AND P6, PT, R47, c[0x0][0x178], !P1 ;  /* 0x00005e002f007a0c */ /* 0x000fc40004fc1270 */
[----:B0-----:R-:W-:Y:S01]  /*9a2f0*/  IMAD.WIDE R8, R4, 0x2, R2 ;  /* 0x0000000204087825 */ /* 0x001fe200078e0202 */
[----:B---3--:R0:W-:Y:S01]  /*9a300*/  @P5 STG.E.U16 [R20.64], R36 ;  /* 0x0000002414005986 */ /* 0x0081e2000c101504 */
[----:B------:R-:W-:Y:S02]  /*9a310*/  ISETP.LT.AND P5, PT, R46, c[0x0][0x178], !P1 ;  /* 0x00005e002e007a0c */ /* 0x000fe40004fa1270 */
[----:B------:R-:W-:Y:S01]  /*9a320*/  ISETP.LT.AND P1, PT, R45, c[0x0][0x178], !P1 ;  /* 0x00005e002d007a0c */ /* 0x000fe20004f21270 */
[----:B0-----:R-:W-:Y:S01]  /*9a330*/  IMAD.WIDE R20, R4, 0x2, R52 ;  /* 0x0000000204147825 */ /* 0x001fe200078e0234 */
[----:B------:R-:W-:Y:S01]  /*9a340*/  PRMT R12, R38, 0x7632, R12 ;  /* 0x00007632260c7816 */ /* 0x000fe2000000000c */
[----:B----4-:R0:W-:Y:S04]  /*9a350*/  @P4 STG.E.U16 [R8.64], R44 ;  /* 0x0000002c08004986 */ /* 0x0101e8000c101504 */
[----:B------:R1:W-:Y:S01]  /*9a360*/  @P3 STG.E.U16 [R20.64], R58 ;  /* 0x0000003a14003986 */ /* 0x0003e2000c101504 */
[----:B------:R-:W-:Y:S01]  /*9a370*/  ISETP.LT.AND P3, PT, R35, c[0x0][0x178], !P0 ;  /* 0x00005e0023007a0c */ /* 0x000fe20004761270 */
[----:B0-----:R-:W-:-:S04]  /*9a380*/  IMAD.WIDE R8, R4, 0x2, R50 ;  /* 0x0000000204087825 */ /* 0x001fc800078e0232 */
[C---:B-1----:R-:W-:Y:S01]  /*9a390*/  IMAD.WIDE R20, R4.reuse, 0x2, R48 ;  /* 0x0000000204147825 */ /* 0x042fe200078e0230 */
[----:B------:R0:W-:Y:S03]  /*9a3a0*/  @P2 STG.E.U16 [R8.64], R60 ;  /* 0x0000003c08002986 */ /* 0x0001e6000c101504 */
[----:B------:R-:W-:Y:S01]  /*9a3b0*/  IMAD.WIDE R4, R4, 0x2, R24 ;  /* 0x0000000204047825 */ /* 0x000fe200078e0218 */
[----:B------:R1:W-:Y:S01]  /*9a3c0*/  @P6 STG.E.U16 [R20.64], R61 ;  /* 0x0000003d14006986 */ /* 0x0003e2000c101504 */
[----:B------:R-:W-:Y:S02]  /*9a3d0*/  ISETP.LT.AND P2, PT, R37, c[0x0][0x178], !P0 ;  /* 0x00005e0025007a0c */ /* 0x000fe40004741270 */
[----:B0-----:R-:W-:Y:S01]  /*9a3e0*/  IMAD.WIDE R8, R0, 0x2, R56 ;  /* 0x0000000200087825 */ /* 0x001fe200078e0238 */
[----:B------:R-:W-:Y:S01]  /*9a3f0*/  @P5 STG.E.U16 [R22.64], R59 ;  /* 0x0000003b16005986 */ /* 0x000fe2000c101504 */
[----:B------:R-:W-:-:S03]  /*9a400*/  ISETP.LT.AND P5, PT, R41, c[0x0][0x178], !P0 ;  /* 0x00005e0029007a0c */ /* 0x000fc600047a1270 */
[----:B------:R0:W-:Y:S01]  /*9a410*/  @P1 STG.E.U16 [R4.64], R13 ;  /* 0x0000000d04001986 */ /* 0x0001e2000c101504 */
[----:B------:R-:W-:-:S03]  /*9a420*/  ISETP.LT.AND P1, PT, R42, c[0x0][0x178], !P0 ;  /* 0x00005e002a007a0c */ /* 0x000fc60004721270 */
[----:B------:R2:W-:Y:S01]  /*9a430*/  @P3 STG.E.U16 [R8.64], R12 ;  /* 0x0000000c08003986 */ /* 0x0005e2000c101504 */
[----:B------:R-:W-:Y:S01]  /*9a440*/  ISETP.LT.AND P3, PT, R40, c[0x0][0x178], !P0 ;  /* 0x00005e0028007a0c */ /* 0x000fe20004761270 */
[----:B-1----:R-:W-:Y:S01]  /*9a450*/  IMAD.WIDE R20, R0, 0x2, R52 ;  /* 0x0000000200147825 */ /* 0x002fe200078e0234 */
[----:B------:R-:W-:Y:S02]  /*9a460*/  PRMT R16, R58, 0x7632, R16 ;  /* 0x000076323a107816 */ /* 0x000fe40000000010 */
[----:B------:R-:W-:Y:S01]  /*9a470*/  PRMT R28, R60, 0x7632, R28 ;  /* 0x000076323c1c7816 */ /* 0x000fe2000000001c */
[----:B0-----:R-:W-:Y:S01]  /*9a480*/  IMAD.WIDE R4, R0, 0x2, R54 ;  /* 0x0000000200047825 */ /* 0x001fe200078e0236 */
[----:B------:R-:W-:Y:S02]  /*9a490*/  PRMT R13, R44, 0x7632, R13 ;  /* 0x000076322c0d7816 */ /* 0x000fe4000000000d */
[----:B--2---:R-:W-:Y:S01]  /*9a4a0*/  PRMT R12, R36, 0x7632, R12 ;  /* 0x00007632240c7816 */ /* 0x004fe2000000000c */
[C---:B------:R-:W-:Y:S01]  /*9a4b0*/  IMAD.WIDE R8, R0.reuse, 0x2, R2 ;  /* 0x0000000200087825 */ /* 0x040fe200078e0202 */
[----:B------:R-:W2:Y:S03]  /*9a4c0*/  LDL.LU R36, [R1+0x604] ;  /* 0x0006040001247983 */ /* 0x000ea60000300800 */
[----:B------:R-:W-:Y:S01]  /*9a4d0*/  IMAD.WIDE R22, R0, 0x2, R50 ;  /* 0x0000000200167825 */ /* 0x000fe200078e0232 */
[----:B------:R-:W3:Y:S04]  /*9a4e0*/  LDL.LU R44, [R1+0x5e4] ;  /* 0x0005e400012c7983 */ /* 0x000ee80000300800 */
[----:B------:R-:W4:Y:S04]  /*9a4f0*/  LDL.LU R58, [R1+0x5a4] ;  /* 0x0005a400013a7983 */ /* 0x000f280000300800 */
[----:B------:R-:W-:Y:S04]  /*9a500*/  @P1 STG.E.U16 [R4.64], R12 ;  /* 0x0000000c04001986 */ /* 0x000fe8000c101504 */
[----:B------:R-:W-:Y:S04]  /*9a510*/  @P2 STG.E.U16 [R8.64], R13 ;  /* 0x0000000d08002986 */ /* 0x000fe8000c101504 */
[----:B------:R0:W-:Y:S04]  /*9a520*/  @P5 STG.E.U16 [R20.64], R16 ;  /* 0x0000001014005986 */ /* 0x0001e8000c101504 */
[----:B------:R-:W4:Y:S04]  /*9a530*/  LDL.LU R60, [R1+0x514] ;  /* 0x00051400013c7983 */ /* 0x000f280000300800 */
[----:B------:R1:W-:Y:S01]  /*9a540*/  @P3 STG.E.U16 [R22.64], R28 ;  /* 0x0000001c16003986 */ /* 0x0003e2000c101504 */
[----:B0-----:R-:W-:-:S02]  /*9a550*/  PRMT R16, R61, 0x7632, R16 ;  /* 0x000076323d107816 */ /* 0x001fc40000000010 */
[----:B------:R-:W-:Y:S01]  /*9a560*/  PRMT R20, R59, 0x7632, R20 ;  /* 0x000076323b147816 */ /* 0x000fe20000000014 */
[----:B-1----:R-:W4:Y:S04]  /*9a570*/  LDL.LU R23, [R1+0x3280] ;  /* 0x0032800001177983 */ /* 0x002f280000300800 */
[----:B------:R-:W4:Y:S04]  /*9a580*/  LDL.LU R61, [R1+0x4e4] ;  /* 0x0004e400013d7983 */ /* 0x000f280000300800 */
[----:B------:R-:W4:Y:S01]  /*9a590*/  LDL.LU R59, [R1+0x454] ;  /* 0x00045400013b7983 */ /* 0x000f220000300800 */
[----:B------:R-:W-:-:S02]  /*9a5a0*/  ISETP.LT.AND P2, PT, R47, c[0x0][0x178], !P0 ;  /* 0x00005e002f007a0c */ /* 0x000fc40004741270 */
[----:B------:R-:W-:Y:S02]  /*9a5b0*/  ISETP.LT.AND P1, PT, R46, c[0x0][0x178], !P0 ;  /* 0x00005e002e007a0c */ /* 0x000fe40004721270 */
[----:B------:R-:W-:Y:S01]  /*9a5c0*/  ISETP.GE.AND P4, PT, R30, c[0x0][0x17c], PT ;  /* 0x00005f001e007a0c */ /* 0x000fe20003f86270 */
[C---:B------:R-:W-:Y:S01]  /*9a5d0*/  IMAD.WIDE R8, R0.reuse, 0x2, R26 ;  /* 0x0000000200087825 */ /* 0x040fe200078e021a */
[----:B------:R-:W-:Y:S01]  /*9a5e0*/  ISETP.LT.AND P0, PT, R45, c[0x0][0x178], !P0 ;  /* 0x00005e002d007a0c */ /* 0x000fe20004701270 */
[----:B------:R-:W4:Y:S01]  /*9a5f0*/  LDL.LU R38, [R1+0x4d8] ;  /* 0x0004d80001267983 */ /* 0x000f220000300800 */
[----:B------:R-:W-:Y:S01]  /*9a600*/  PRMT R21, R13, 0x7632, R21 ;  /* 0x000076320d157816 */ /* 0x000fe20000000015 */
[----:B------:R-:W-:Y:S01]  /*9a610*/  IMAD.WIDE R12, R0, 0x2, R48 ;  /* 0x00000002000c7825 */ /* 0x000fe200078e0230 */
[----:B------:R-:W-:Y:S02]  /*9a620*/  ISETP.LT.AND P3, PT, R35, c[0x0][0x178], !P4 ;  /* 0x00005e0023007a0c */ /* 0x000fe40006761270 */
[----:B------:R-:W-:Y:S01]  /*9a630*/  ISETP.LT.AND P5, PT, R42, c[0x0][0x178], !P4 ;  /* 0x00005e002a007a0c */ /* 0x000fe200067a1270 */
[----:B------:R-:W-:Y:S01]  /*9a640*/  IMAD.WIDE R4, R0, 0x2, R24 ;  /* 0x0000000200047825 */ /* 0x000fe200078e0218 */
[----:B------:R-:W-:-:S02]  /*9a650*/  ISETP.LT.AND P6, PT, R37, c[0x0][0x178], !P4 ;  /* 0x00005e0025007a0c */ /* 0x000fc400067c1270 */
[----:B------:R-:W-:Y:S01]  /*9a660*/  IADD3 R0, R0, c[0x0][0x198], RZ ;  /* 0x0000660000007a10 */ /* 0x000fe20007ffe0ff */
[----:B------:R0:W-:Y:S01]  /*9a670*/  @P2 STG.E.U16 [R12.64], R16 ;  /* 0x000000100c002986 */ /* 0x0001e2000c101504 */
[----:B------:R-:W-:-:S03]  /*9a680*/  ISETP.LT.AND P2, PT, R40, c[0x0][0x178], !P4 ;  /* 0x00005e0028007a0c */ /* 0x000fc60006741270 */
[----:B------:R1:W-:Y:S01]  /*9a690*/  @P1 STG.E.U16 [R8.64], R20 ;  /* 0x0000001408001986 */ /* 0x0003e2000c101504 */
[----:B------:R-:W-:-:S03]  /*9a6a0*/  ISETP.LT.AND P1, PT, R41, c[0x0][0x178], !P4 ;  /* 0x00005e0029007a0c */ /* 0x000fc60006721270 */
[----:B------:R1:W-:Y:S01]  /*9a6b0*/  @P0 STG.E.U16 [R4.64], R21 ;  /* 0x0000001504000986 */ /* 0x0003e2000c101504 */
[----:B0-----:R-:W-:-:S04]  /*9a6c0*/  IMAD.WIDE R12, R0, 0x2, R54 ;  /* 0x00000002000c7825 */ /* 0x001fc800078e0236 */
[----:B-1----:R-:W-:-:S04]  /*9a6d0*/  IMAD.WIDE R8, R0, 0x2, R56 ;  /* 0x0000000200087825 */ /* 0x002fc800078e0238 */
[C---:B------:R-:W-:Y:S01]  /*9a6e0*/  IMAD.WIDE R4, R0.reuse, 0x2, R2 ;  /* 0x0000000200047825 */ /* 0x040fe200078e0202 */
[----:B------:R-:W-:Y:S02]  /*9a6f0*/  ISETP.GE.AND P0, PT, R29, c[0x0][0x17c], PT ;  /* 0x00005f001d007a0c */ /* 0x000fe40003f06270 */
[----:B------:R-:W-:-:S05]  /*9a700*/  IADD3 R16, R0, c[0x0][0x198], RZ ;  /* 0x0000660000107a10 */ /* 0x000fca0007ffe0ff */
[----:B------:R-:W-:Y:S01]  /*9a710*/  IMAD.WIDE R20, R16, 0x2, R56 ;  /* 0x0000000210147825 */ /* 0x000fe200078e0238 */
[----:B--2---:R0:W-:Y:S01]  /*9a720*/  @P3 STG.E.U16 [R8.64], R36 ;  /* 0x0000002408003986 */ /* 0x0041e2000c101504 */
[----:B------:R-:W-:-:S03]  /*9a730*/  ISETP.LT.AND P3, PT, R47, c[0x0][0x178], !P4 ;  /* 0x00005e002f007a0c */ /* 0x000fc60006761270 */
[----:B---3--:R-:W-:Y:S01]  /*9a740*/  @P5 STG.E.U16 [R12.64], R44 ;  /* 0x0000002c0c005986 */ /* 0x008fe2000c101504 */
[----:B------:R-:W-:Y:S02]  /*9a750*/  ISETP.LT.AND P5, PT, R46, c[0x0][0x178], !P4 ;  /* 0x00005e002e007a0c */ /* 0x000fe400067a1270 */
[----:B------:R-:W-:Y:S01]  /*9a760*/  ISETP.LT.AND P4, PT, R45, c[0x0][0x178], !P4 ;  /* 0x00005e002d007a0c */ /* 0x000fe20006781270 */
[----:B----4-:R1:W-:Y:S01]  /*9a770*/  @P6 STG.E.U16 [R4.64], R58 ;  /* 0x0000003a04006986 */ /* 0x0103e2000c101504 */
[----:B------:R-:W-:Y:S01]  /*9a780*/  ISETP.LT.AND P6, PT, R35, c[0x0][0x178], !P0 ;  /* 0x00005e0023007a0c */ /* 0x000fe200047c1270 */
[----:B0-----:R-:W-:-:S04]  /*9a790*/  IMAD.WIDE R8, R0, 0x2, R52 ;  /* 0x0000000200087825 */ /* 0x001fc800078e0234 */
[C---:B-1----:R-:W-:Y:S01]  /*9a7a0*/  IMAD.WIDE R4, R0.reuse, 0x2, R50 ;  /* 0x0000000200047825 */ /* 0x042fe200078e0232 */
[----:B------:R0:W-:Y:S03]  /*9a7b0*/  @P1 STG.E.U16 [R8.64], R60 ;  /* 0x0000003c08001986 */ /* 0x0001e6000c101504 */
[----:B------:R-:W-:Y:S01]  /*9a7c0*/  IMAD.WIDE R12, R0, 0x2, R24 ;  /* 0x00000002000c7825 */ /* 0x000fe200078e0218 */
[----:B------:R-:W-:Y:S02]  /*9a7d0*/  PRMT R22, R36, 0x7632, R22 ;  /* 0x0000763224167816 */ /* 0x000fe40000000016 */
[----:B------:R-:W2:Y:S01]  /*9a7e0*/  LDL.LU R36, [R1+0x4c8] ;  /* 0x0004c80001247983 */ /* 0x000ea20000300800 */
[----:B0-----:R-:W-:-:S03]  /*9a7f0*/  IMAD.WIDE R8, R0, 0x2, R48 ;  /* 0x0000000200087825 */ /* 0x001fc600078e0230 */
[----:B------:R0:W-:Y:S01]  /*9a800*/  @P2 STG.E.U16 [R4.64], R61 ;  /* 0x0000003d04002986 */ /* 0x0001e2000c101504 */
[----:B------:R-:W-:-:S03]  /*9a810*/  ISETP.LT.AND P2, PT, R42, c[0x0][0x178], !P0 ;  /* 0x00005e002a007a0c */ /* 0x000fc60004741270 */
[----:B------:R-:W-:Y:S01]  /*9a820*/  @P3 STG.E.U16 [R8.64], R59 ;  /* 0x0000003b08003986 */ /* 0x000fe2000c101504 */
[----:B0-----:R-:W-:-:S05]  /*9a830*/  IMAD.WIDE R4, R0, 0x2, R26 ;  /* 0x0000000200047825 */ /* 0x001fca00078e021a */
[----:B------:R-:W-:Y:S04]  /*9a840*/  @P5 STG.E.U16 [R4.64], R33 ;  /* 0x0000002104005986 */ /* 0x000fe8000c101504 */
[----:B------:R0:W-:Y:S01]  /*9a850*/  @P4 STG.E.U16 [R12.64], R17 ;  /* 0x000000110c004986 */ /* 0x0001e2000c101504 */
[----:B------:R-:W-:-:S03]  /*9a860*/  ISETP.LT.AND P4, PT, R37, c[0x0][0x178], !P0 ;  /* 0x00005e0025007a0c */ /* 0x000fc60004781270 */
[----:B------:R1:W-:Y:S01]  /*9a870*/  @P6 STG.E.U16 [R20.64], R22 ;  /* 0x0000001614006986 */ /* 0x0003e2000c101504 */
[----:B------:R-:W-:-:S03]  /*9a880*/  ISETP.GE.AND P1, PT, R23, c[0x0][0x17c], PT ;  /* 0x00005f0017007a0c */ /* 0x000fc60003f26270 */
[----:B------:R-:W3:Y:S01]  /*9a890*/  LDL.LU R23, [R1+0x3284] ;  /* 0x0032840001177983 */ /* 0x000ee20000300800 */
[----:B0-----:R-:W-:Y:S01]  /*9a8a0*/  IMAD.WIDE R12, R16, 0x2, R54 ;  /* 0x00000002100c7825 */ /* 0x001fe200078e0236 */
[----:B-1----:R-:W-:Y:S02]  /*9a8b0*/  PRMT R20, R44, 0x7632, R20 ;  /* 0x000076322c147816 */ /* 0x002fe40000000014 */
[----:B------:R-:W4:Y:S01]  /*9a8c0*/  LDL.LU R22, [R1+0x3288] ;  /* 0x0032880001167983 */ /* 0x000f220000300800 */
[----:B------:R-:W-:Y:S01]  /*9a8d0*/  PRMT R0, R58, 0x7632, R0 ;  /* 0x000076323a007816 */ /* 0x000fe20000000000 */
[----:B------:R-:W-:Y:S01]  /*9a8e0*/  IMAD.WIDE R8, R16, 0x2, R2 ;  /* 0x0000000210087825 */ /* 0x000fe200078e0202 */
[----:B------:R-:W-:Y:S01]  /*9a8f0*/  PRMT R17, R60, 0x7632, R17 ;  /* 0x000076323c117816 */ /* 0x000fe20000000011 */
[----:B------:R-:W4:Y:S04]  /*9a900*/  LDL.LU R44, [R1+0x4b8] ;  /* 0x0004b800012c7983 */ /* 0x000f280000300800 */
[----:B------:R0:W-:Y:S04]  /*9a910*/  @P2 STG.E.U16 [R12.64], R20 ;  /* 0x000000140c002986 */ /* 0x0001e8000c101504 */
[----:B------:R-:W4:Y:S04]  /*9a920*/  LDL.LU R58, [R1+0x4a8] ;  /* 0x0004a800013a7983 */ /* 0x000f280000300800 */
[----:B------:R-:W4:Y:S01]  /*9a930*/  LDL.LU R60, [R1+0x498] ;  /* 0x00049800013c7983 */ /* 0x000f220000300800 */
[----:B0-----:R-:W-:-:S03]  /*9a940*/  PRMT R20, R61, 0x7632, R20 ;  /* 0x000076323d147816 */ /* 0x001fc60000000014 */
[----:B------:R-:W4:Y:S04]  /*9a950*/  LDL.LU R61, [R1+0x488] ;  /* 0x00048800013d7983 */ /* 0x000f280000300800 */
[----:B------:R0:W-:Y:S02]  /*9a960*/  @P4 STG.E.U16 [R8.64], R0 ;  /* 0x0000000008004986 */ /* 0x0001e4000c101504 */
[----:B0-----:R-:W-:Y:S02]  /*9a970*/  PRMT R0, R59, 0x7632, R0 ;  /* 0x000076323b007816 */ /* 0x001fe40000000000 */
[----:B------:R-:W4:Y:S01]  /*9a980*/  LDL.LU R59, [R1+0x448] ;  /* 0x00044800013b7983 */ /* 0x000f220000300800 */
[----:B------:R-:W-:Y:S02]  /*9a990*/  ISETP.LT.AND P5, PT, R41, c[0x0][0x178], !P0 ;  /* 0x00005e0029007a0c */ /* 0x000fe400047a1270 */
[----:B------:R-:W-:-:S02]  /*9a9a0*/  ISETP.LT.AND P6, PT, R40, c[0x0][0x178], !P0 ;  /* 0x00005e0028007a0c */ /* 0x000fc400047c1270 */
[----:B------:R-:W-:Y:S01]  /*9a9b0*/  ISETP.LT.AND P3, PT, R47, c[0x0][0x178], !P0 ;  /* 0x00005e002f007a0c */ /* 0x000fe20004761270 */
[----:B------:R-:W-:Y:S01]  /*9a9c0*/  IMAD.WIDE R4, R16, 0x2, R52 ;  /* 0x0000000210047825 */ /* 0x000fe200078e0234 */
[----:B------:R-:W-:Y:S01]  /*9a9d0*/  ISETP.LT.AND P4, PT, R46, c[0x0][0x178], !P0 ;  /* 0x00005e002e007a0c */ /* 0x000fe20004781270 */
[----:B------:R-:W4:Y:S02]  /*9a9e0*/  LDL.LU R29, [R1+0x328c] ;  /* 0x00328c00011d7983 */ /* 0x000f240000300800 */
[----:B------:R-:W-:Y:S01]  /*9a9f0*/  IMAD.WIDE R12, R16, 0x2, R50 ;  /* 0x00000002100c7825 */ /* 0x000fe200078e0232 */
[----:B------:R-:W-:-:S03]  /*9aa00*/  ISETP.LT.AND P0, PT, R45, c[0x0][0x178], !P0 ;  /* 0x00005e002d007a0c */ /* 0x000fc60004701270 */
[----:B------:R0:W-:Y:S01]  /*9aa10*/  @P5 STG.E.U16 [R4.64], R17 ;  /* 0x0000001104005986 */ /* 0x0001e2000c101504 */
[----:B------:R-:W-:-:S03]  /*9aa20*/  ISETP.LT.AND P5, PT, R35, c[0x0][0x178], !P1 ;  /* 0x00005e0023007a0c */ /* 0x000fc60004fa1270 */
[----:B------:R1:W-:Y:S01]  /*9aa30*/  @P6 STG.E.U16 [R12.64], R20 ;  /* 0x000000140c006986 */ /* 0x0003e2000c101504 */
[----:B0-----:R-:W-:Y:S01]  /*9aa40*/  IMAD.WIDE R4, R16, 0x2, R48 ;  /* 0x0000000210047825 */ /* 0x001fe200078e0230 */
[----:B------:R-:W-:-:S04]  /*9aa50*/  ISETP.LT.AND P6, PT, R42, c[0x0][0x178], !P1 ;  /* 0x00005e002a007a0c */ /* 0x000fc80004fc1270 */
[----:B------:R0:W-:Y:S01]  /*9aa60*/  @P3 STG.E.U16 [R4.64], R0 ;  /* 0x0000000004003986 */ /* 0x0001e2000c101504 */
[----:B------:R-:W-:Y:S02]  /*9aa70*/  PRMT R33, R33, 0x7632, R33 ;  /* 0x0000763221217816 */ /* 0x000fe40000000021 */
[----:B-1----:R-:W-:Y:S02]  /*9aa80*/  PRMT R20, R17, 0x7632, R20 ;  /* 0x0000763211147816 */ /* 0x002fe40000000014 */
[C---:B0-----:R-:W-:Y:S01]  /*9aa90*/  IADD3 R0, R16.reuse, c[0x0][0x198], RZ ;  /* 0x0000660010007a10 */ /* 0x041fe20007ffe0ff */
[----:B------:R-:W-:-:S04]  /*9aaa0*/  IMAD.WIDE R4, R16, 0x2, R26 ;  /* 0x0000000210047825 */ /* 0x000fc800078e021a */
[----:B------:R-:W-:Y:S01]  /*9aab0*/  IMAD.WIDE R16, R16, 0x2, R24 ;  /* 0x0000000210107825 */ /* 0x000fe200078e0218 */
[----:B------:R-:W-:-:S03]  /*9aac0*/  ISETP.LT.AND P2, PT, R37, c[0x0][0x178], !P1 ;  /* 0x00005e0025007a0c */ /* 0x000fc60004f41270 */
[C---:B------:R-:W-:Y:S01]  /*9aad0*/  IMAD.WIDE R8, R0.reuse, 0x2, R56 ;  /* 0x0000000200087825 */ /* 0x040fe200078e0238 */
[----:B------:R0:W-:Y:S01]  /*9aae0*/  @P4 STG.E.U16 [R4.64], R33 ;  /* 0x0000002104004986 */ /* 0x0001e2000c101504 */
[----:B------:R-:W-:Y:S02]  /*9aaf0*/  ISETP.LT.AND P3, PT, R41, c[0x0][0x178], !P1 ;  /* 0x00005e0029007a0c */ /* 0x000fe40004f61270 */
[----:B------:R-:W-:Y:S01]  /*9ab00*/  IMAD.WIDE R12, R0, 0x2, R54 ;  /* 0x00000002000c7825 */ /* 0x000fe200078e0236 */
        /* <DEDUP_REMOVED lines=8> */
[----:B------:R-:W-:Y:S02]  /*9ab90*/  ISETP.LT.AND P6, PT, R46, c[0x0][0x178], !P1 ;  /* 0x00005e002e007a0c */ /* 0x000fe40004fc1270 */
[----:B------:R-:W-:Y:S01]  /*9aba0*/  ISETP.LT.AND P1, PT, R45, c[0x0][0x178], !P1 ;  /* 0x00005e002d007a0c */ /* 0x000fe20004f21270 */
[----:B0-----:R-:W-:Y:S01]  /*9abb0*/  IMAD.WIDE R12, R0, 0x2, R50 ;  /* 0x00000002000c7825 */ /* 0x001fe200078e0232 */
[----:B---3--:R-:W-:Y:S02]  /*9abc0*/  ISETP.GE.AND P0, PT, R23, c[0x0][0x17c], PT ;  /* 0x00005f0017007a0c */ /* 0x008fe40003f06270 */
[----:B------:R-:W2:Y:S04]  /*9abd0*/  LDL.LU R23, [R1+0x3290] ;  /* 0x0032900001177983 */ /* 0x000ea80000300800 */
[----:B----4-:R0:W-:Y:S04]  /*9abe0*/  @P2 STG.E.U16 [R4.64], R44 ;  /* 0x0000002c04002986 */ /* 0x0101e8000c101504 */
[----:B------:R1:W-:Y:S01]  /*9abf0*/  @P3 STG.E.U16 [R16.64], R58 ;  /* 0x0000003a10003986 */ /* 0x0003e2000c101504 */
[----:B------:R-:W-:-:S03]  /*9ac00*/  ISETP.LT.AND P3, PT, R35, c[0x0][0x178], !P0 ;  /* 0x00005e0023007a0c */ /* 0x000fc60004761270 */
[----:B------:R3:W-:Y:S01]  /*9ac10*/  @P4 STG.E.U16 [R12.64], R60 ;  /* 0x0000003c0c004986 */ /* 0x0007e2000c101504 */
[----:B0-----:R-:W-:Y:S01]  /*9ac20*/  IMAD.WIDE R4, R0, 0x2, R26 ;  /* 0x0000000200047825 */ /* 0x001fe200078e021a */
[----:B------:R-:W-:Y:S02]  /*9ac30*/  ISETP.LT.AND P4, PT, R42, c[0x0][0x178], !P0 ;  /* 0x00005e002a007a0c */ /* 0x000fe40004781270 */
[----:B------:R0:W-:Y:S01]  /*9ac40*/  @P5 STG.E.U16 [R8.64], R61 ;  /* 0x0000003d08005986 */ /* 0x0001e2000c101504 */
[----:B------:R-:W-:Y:S01]  /*9ac50*/  ISETP.LT.AND P5, PT, R37, c[0x0][0x178], !P0 ;  /* 0x00005e0025007a0c */ /* 0x000fe200047a1270 */
[C---:B-1----:R-:W-:Y:S01]  /*9ac60*/  IMAD.WIDE R16, R0.reuse, 0x2, R24 ;  /* 0x0000000200107825 */ /* 0x042fe200078e0218 */
[----:B------:R-:W-:-:S05]  /*9ac70*/  IADD3 R0, R0, c[0x0][0x198], RZ ;  /* 0x0000660000007a10 */ /* 0x000fca0007ffe0ff */
[----:B---3--:R-:W-:-:S04]  /*9ac80*/  IMAD.WIDE R12, R0, 0x2, R56 ;  /* 0x00000002000c7825 */ /* 0x008fc800078e0238 */
[----:B0-----:R-:W-:Y:S01]  /*9ac90*/  IMAD.WIDE R8, R0, 0x2, R54 ;  /* 0x0000000200087825 */ /* 0x001fe200078e0236 */
[----:B------:R0:W-:Y:S01]  /*9aca0*/  @P6 STG.E.U16 [R4.64], R59 ;  /* 0x0000003b04006986 */ /* 0x0001e2000c101504 */
[----:B------:R-:W-:-:S03]  /*9acb0*/  ISETP.LT.AND P6, PT, R41, c[0x0][0x178], !P0 ;  /* 0x00005e0029007a0c */ /* 0x000fc600047c1270 */
[----:B------:R1:W-:Y:S01]  /*9acc0*/  @P1 STG.E.U16 [R16.64], R6 ;  /* 0x0000000610001986 */ /* 0x0003e2000c101504 */
[----:B------:R-:W-:Y:S01]  /*9acd0*/  ISETP.LT.AND P1, PT, R40, c[0x0][0x178], !P0 ;  /* 0x00005e0028007a0c */ /* 0x000fe20004721270 */
[----:B0-----:R-:W-:Y:S01]  /*9ace0*/  IMAD.WIDE R4, R0, 0x2, R2 ;  /* 0x0000000200047825 */ /* 0x001fe200078e0202 */
[----:B-1----:R-:W-:Y:S02]  /*9acf0*/  PRMT R17, R38, 0x7632, R17 ;  /* 0x0000763226117816 */ /* 0x002fe40000000011 */
[----:B------:R-:W-:Y:S01]  /*9ad00*/  PRMT R6, R36, 0x7632, R6 ;  /* 0x0000763224067816 */ /* 0x000fe20000000006 */
[----:B------:R-:W3:Y:S01]  /*9ad10*/  LDL.LU R38, [R1+0x5c8] ;  /* 0x0005c80001267983 */ /* 0x000ee20000300800 */
[----:B------:R-:W-:-:S03]  /*9ad20*/  PRMT R16, R44, 0x7632, R16 ;  /* 0x000076322c107816 */ /* 0x000fc60000000010 */
[----:B------:R0:W-:Y:S04]  /*9ad30*/  @P3 STG.E.U16 [R12.64], R17 ;  /* 0x000000110c003986 */ /* 0x0001e8000c101504 */
[----:B------:R1:W-:Y:S04]  /*9ad40*/  @P4 STG.E.U16 [R8.64], R6 ;  /* 0x0000000608004986 */ /* 0x0003e8000c101504 */
[----:B------:R4:W-:Y:S01]  /*9ad50*/  @P5 STG.E.U16 [R4.64], R16 ;  /* 0x0000001004005986 */ /* 0x0009e2000c101504 */
[----:B0-----:R-:W-:Y:S01]  /*9ad60*/  PRMT R17, R58, 0x7632, R17 ;  /* 0x000076323a117816 */ /* 0x001fe20000000011 */
[----:B------:R-:W-:-:S02]  /*9ad70*/  IMAD.WIDE R12, R0, 0x2, R52 ;  /* 0x00000002000c7825 */ /* 0x000fc400078e0234 */
[----:B------:R-:W2:Y:S01]  /*9ad80*/  LDL.LU R36, [R1+0x598] ;  /* 0x0005980001247983 */ /* 0x000ea20000300800 */
[----:B-1----:R-:W-:-:S03]  /*9ad90*/  PRMT R6, R60, 0x7632, R6 ;  /* 0x000076323c067816 */ /* 0x002fc60000000006 */
[----:B------:R-:W2:Y:S01]  /*9ada0*/  LDL.LU R44, [R1+0x588] ;  /* 0x00058800012c7983 */ /* 0x000ea20000300800 */
[----:B----4-:R-:W-:Y:S01]  /*9adb0*/  IMAD.WIDE R4, R0, 0x2, R50 ;  /* 0x0000000200047825 */ /* 0x010fe200078e0232 */
[----:B------:R-:W-:Y:S02]  /*9adc0*/  ISETP.GE.AND P2, PT, R22, c[0x0][0x17c], PT ;  /* 0x00005f0016007a0c */ /* 0x000fe40003f46270 */
[----:B------:R-:W-:Y:S04]  /*9add0*/  @P6 STG.E.U16 [R12.64], R17 ;  /* 0x000000110c006986 */ /* 0x000fe8000c101504 */
[----:B------:R-:W4:Y:S04]  /*9ade0*/  LDL.LU R58, [R1+0x528] ;  /* 0x00052800013a7983 */ /* 0x000f280000300800 */
[----:B------:R0:W-:Y:S04]  /*9adf0*/  @P1 STG.E.U16 [R4.64], R6 ;  /* 0x0000000604001986 */ /* 0x0001e8000c101504 */
[----:B------:R-:W4:Y:S04]  /*9ae00*/  LDL.LU R60, [R1+0x508] ;  /* 0x00050800013c7983 */ /* 0x000f280000300800 */
[----:B------:R-:W4:Y:S01]  /*9ae10*/  LDL.LU R22, [R1+0x3294] ;  /* 0x0032940001167983 */ /* 0x000f220000300800 */
[----:B0-----:R-:W-:-:S03]  /*9ae20*/  PRMT R5, R61, 0x7632, R5 ;  /* 0x000076323d057816 */ /* 0x001fc60000000005 */
[----:B------:R-:W4:Y:S01]  /*9ae30*/  LDL.LU R61, [R1+0x478] ;  /* 0x00047800013d7983 */ /* 0x000f220000300800 */
[----:B------:R-:W-:-:S03]  /*9ae40*/  PRMT R6, R59, 0x7632, R6 ;  /* 0x000076323b067816 */ /* 0x000fc60000000006 */
[----:B------:R-:W4:Y:S01]  /*9ae50*/  LDL.LU R59, [R1+0x438] ;  /* 0x00043800013b7983 */ /* 0x000f220000300800 */
[----:B------:R-:W-:Y:S02]  /*9ae60*/  ISETP.LT.AND P3, PT, R47, c[0x0][0x178], !P0 ;  /* 0x00005e002f007a0c */ /* 0x000fe40004761270 */
[----:B------:R-:W-:Y:S02]  /*9ae70*/  ISETP.LT.AND P4, PT, R46, c[0x0][0x178], !P0 ;  /* 0x00005e002e007a0c */ /* 0x000fe40004781270 */
[----:B------:R-:W-:Y:S01]  /*9ae80*/  ISETP.LT.AND P0, PT, R45, c[0x0][0x178], !P0 ;  /* 0x00005e002d007a0c */ /* 0x000fe20004701270 */
[C---:B------:R-:W-:Y:S01]  /*9ae90*/  IMAD.WIDE R8, R0.reuse, 0x2, R48 ;  /* 0x0000000200087825 */ /* 0x040fe200078e0230 */
[----:B------:R-:W-:Y:S02]  /*9aea0*/  ISETP.LT.AND P5, PT, R35, c[0x0][0x178], !P2 ;  /* 0x00005e0023007a0c */ /* 0x000fe400057a1270 */
[C---:B------:R-:W-:Y:S01]  /*9aeb0*/  IADD3 R4, R0.reuse, c[0x0][0x198], RZ ;  /* 0x0000660000047a10 */ /* 0x040fe20007ffe0ff */
[----:B------:R-:W-:Y:S01]  /*9aec0*/  IMAD.WIDE R12, R0, 0x2, R26 ;  /* 0x00000002000c7825 */ /* 0x000fe200078e021a */
[----:B------:R-:W-:-:S02]  /*9aed0*/  ISETP.LT.AND P1, PT, R42, c[0x0][0x178], !P2 ;  /* 0x00005e002a007a0c */ /* 0x000fc40005721270 */
[----:B------:R-:W-:Y:S01]  /*9aee0*/  PRMT R20, R6, 0x7632, R20 ;  /* 0x0000763206147816 */ /* 0x000fe20000000014 */
[----:B------:R-:W-:Y:S01]  /*9aef0*/  @P3 STG.E.U16 [R8.64], R5 ;  /* 0x0000000508003986 */ /* 0x000fe2000c101504 */
[----:B------:R-:W-:-:S03]  /*9af00*/  IMAD.WIDE R16, R0, 0x2, R24 ;  /* 0x0000000200107825 */ /* 0x000fc600078e0218 */
[----:B------:R0:W-:Y:S01]  /*9af10*/  @P4 STG.E.U16 [R12.64], R6 ;  /* 0x000000060c004986 */ /* 0x0001e2000c101504 */
[----:B------:R-:W-:Y:S02]  /*9af20*/  ISETP.LT.AND P4, PT, R37, c[0x0][0x178], !P2 ;  /* 0x00005e0025007a0c */ /* 0x000fe40005781270 */
[----:B------:R-:W-:Y:S01]  /*9af30*/  ISETP.LT.AND P3, PT, R41, c[0x0][0x178], !P2 ;  /* 0x00005e0029007a0c */ /* 0x000fe20005761270 */
[----:B------:R1:W-:Y:S01]  /*9af40*/  @P0 STG.E.U16 [R16.64], R20 ;  /* 0x0000001410000986 */ /* 0x0003e2000c101504 */
[----:B------:R-:W-:Y:S01]  /*9af50*/  ISETP.LT.AND P6, PT, R40, c[0x0][0x178], !P2 ;  /* 0x00005e0028007a0c */ /* 0x000fe200057c1270 */
[----:B0-----:R-:W-:-:S04]  /*9af60*/  IMAD.WIDE R12, R4, 0x2, R56 ;  /* 0x00000002040c7825 */ /* 0x001fc800078e0238 */
[----:B------:R-:W-:-:S04]  /*9af70*/  IMAD.WIDE R8, R4, 0x2, R54 ;  /* 0x0000000204087825 */ /* 0x000fc800078e0236 */
[C---:B-1----:R-:W-:Y:S01]  /*9af80*/  IMAD.WIDE R16, R4.reuse, 0x2, R2 ;  /* 0x0000000204107825 */ /* 0x042fe200078e0202 */
[----:B------:R-:W-:Y:S02]  /*9af90*/  ISETP.GE.AND P0, PT, R29, c[0x0][0x17c], PT ;  /* 0x00005f001d007a0c */ /* 0x000fe40003f06270 */
[C---:B------:R-:W-:Y:S01]  /*9afa0*/  IADD3 R0, R4.reuse, c[0x0][0x198], RZ ;  /* 0x0000660004007a10 */ /* 0x040fe20007ffe0ff */
[----:B---3--:R0:W-:Y:S01]  /*9afb0*/  @P5 STG.E.U16 [R12.64], R38 ;  /* 0x000000260c005986 */ /* 0x0081e2000c101504 */
[----:B------:R-:W-:Y:S01]  /*9afc0*/  ISETP.LT.AND P5, PT, R47, c[0x0][0x178], !P2 ;  /* 0x00005e002f007a0c */ /* 0x000fe200057a1270 */
[----:B0-----:R-:W-:Y:S02]  /*9afd0*/  IMAD.WIDE R12, R4, 0x2, R52 ;  /* 0x00000002040c7825 */ /* 0x001fe400078e0234 */
[----:B--2---:R0:W-:Y:S04]  /*9afe0*/  @P1 STG.E.U16 [R8.64], R36 ;  /* 0x0000002408001986 */ /* 0x0041e8000c101504 */
[----:B------:R1:W-:Y:S01]  /*9aff0*/  @P4 STG.E.U16 [R16.64], R44 ;  /* 0x0000002c10004986 */ /* 0x0003e2000c101504 */
[----:B------:R-:W-:Y:S01]  /*9b000*/  ISETP.LT.AND P4, PT, R46, c[0x0][0x178], !P2 ;  /* 0x00005e002e007a0c */ /* 0x000fe20005781270 */
[----:B0-----:R-:W-:-:S02]  /*9b010*/  IMAD.WIDE R8, R4, 0x2, R50 ;  /* 0x0000000204087825 */ /* 0x001fc400078e0232 */
[----:B----4-:R0:W-:Y:S02]  /*9b020*/  @P3 STG.E.U16 [R12.64], R58 ;  /* 0x0000003a0c003986 */ /* 0x0101e4000c101504 */
[----:B-1----:R-:W-:Y:S01]  /*9b030*/  IMAD.WIDE R16, R4, 0x2, R48 ;  /* 0x0000000204107825 */ /* 0x002fe200078e0230 */
[----:B------:R-:W-:Y:S01]  /*9b040*/  ISETP.LT.AND P3, PT, R45, c[0x0][0x178], !P2 ;  /* 0x00005e002d007a0c */ /* 0x000fe20005761270 */
[----:B------:R1:W-:Y:S01]  /*9b050*/  @P6 STG.E.U16 [R8.64], R60 ;  /* 0x0000003c08006986 */ /* 0x0003e2000c101504 */
[----:B------:R-:W-:Y:S02]  /*9b060*/  ISETP.LT.AND P6, PT, R35, c[0x0][0x178], !P0 ;  /* 0x00005e0023007a0c */ /* 0x000fe400047c1270 */
[----:B------:R-:W-:Y:S01]  /*9b070*/  PRMT R6, R38, 0x7632, R6 ;  /* 0x0000763226067816 */ /* 0x000fe20000000006 */
[----:B0-----:R-:W-:Y:S01]  /*9b080*/  IMAD.WIDE R12, R4, 0x2, R24 ;  /* 0x00000002040c7825 */ /* 0x001fe200078e0218 */
[----:B------:R-:W2:Y:S04]  /*9b090*/  LDL.LU R38, [R1+0x5f8] ;  /* 0x0005f80001267983 */ /* 0x000ea80000300800 */
[----:B------:R0:W-:Y:S01]  /*9b0a0*/  @P5 STG.E.U16 [R16.64], R61 ;  /* 0x0000003d10005986 */ /* 0x0001e2000c101504 */
[----:B------:R-:W-:Y:S01]  /*9b0b0*/  ISETP.LT.AND P5, PT, R42, c[0x0][0x178], !P0 ;  /* 0x00005e002a007a0c */ /* 0x000fe200047a1270 */
[----:B-1----:R-:W-:-:S04]  /*9b0c0*/  IMAD.WIDE R8, R4, 0x2, R26 ;  /* 0x0000000204087825 */ /* 0x002fc800078e021a */
[----:B------:R-:W-:Y:S01]  /*9b0d0*/  IMAD.WIDE R4, R0, 0x2, R56 ;  /* 0x0000000200047825 */ /* 0x000fe200078e0238 */
[----:B------:R1:W-:Y:S01]  /*9b0e0*/  @P4 STG.E.U16 [R8.64], R59 ;  /* 0x0000003b08004986 */ /* 0x0003e2000c101504 */
[----:B------:R-:W-:Y:S02]  /*9b0f0*/  ISETP.LT.AND P4, PT, R37, c[0x0][0x178], !P0 ;  /* 0x00005e0025007a0c */ /* 0x000fe40004781270 */
[----:B0-----:R-:W-:Y:S01]  /*9b100*/  PRMT R16, R36, 0x7632, R16 ;  /* 0x0000763224107816 */ /* 0x001fe20000000010 */
[----:B------:R-:W-:Y:S01]  /*9b110*/  @P3 STG.E.U16 [R12.64], R10 ;  /* 0x0000000a0c003986 */ /* 0x000fe2000c101504 */
[----:B------:R-:W-:Y:S01]  /*9b120*/  ISETP.GE.AND P2, PT, R22, c[0x0][0x17c], PT ;  /* 0x00005f0016007a0c */ /* 0x000fe20003f46270 */
[----:B-1----:R-:W-:Y:S02]  /*9b130*/  IMAD.WIDE R8, R0, 0x2, R54 ;  /* 0x0000000200087825 */ /* 0x002fe400078e0236 */
[----:B------:R0:W-:Y:S01]  /*9b140*/  @P6 STG.E.U16 [R4.64], R6 ;  /* 0x0000000604006986 */ /* 0x0001e2000c101504 */
[----:B------:R-:W-:-:S02]  /*9b150*/  ISETP.LT.AND P6, PT, R41, c[0x0][0x178], !P0 ;  /* 0x00005e0029007a0c */ /* 0x000fc400047c1270 */
[----:B------:R-:W-:Y:S01]  /*9b160*/  ISETP.LT.AND P3, PT, R40, c[0x0][0x178], !P0 ;  /* 0x00005e0028007a0c */ /* 0x000fe20004761270 */
[----:B------:R1:W-:Y:S01]  /*9b170*/  @P5 STG.E.U16 [R8.64], R16 ;  /* 0x0000001008005986 */ /* 0x0003e2000c101504 */
[----:B------:R-:W-:-:S03]  /*9b180*/  ISETP.LT.AND P5, PT, R47, c[0x0][0x178], !P0 ;  /* 0x00005e002f007a0c */ /* 0x000fc600047a1270 */
[----:B------:R-:W3:Y:S01]  /*9b190*/  LDL.LU R36, [R1+0x5d8] ;  /* 0x0005d80001247983 */ /* 0x000ee20000300800 */
[----:B0-----:R-:W-:-:S03]  /*9b1a0*/  PRMT R6, R44, 0x7632, R6 ;  /* 0x000076322c067816 */ /* 0x001fc60000000006 */
[----:B------:R-:W4:Y:S04]  /*9b1b0*/  LDL.LU R22, [R1+0x3298] ;  /* 0x0032980001167983 */ /* 0x000f280000300800 */
[----:B------:R-:W4:Y:S01]  /*9b1c0*/  LDL.LU R44, [R1+0x5b8] ;  /* 0x0005b800012c7983 */ /* 0x000f220000300800 */
[----:B------:R-:W-:Y:S01]  /*9b1d0*/  PRMT R10, R58, 0x7632, R10 ;  /* 0x000076323a0a7816 */ /* 0x000fe2000000000a */
[----:B------:R-:W-:Y:S01]  /*9b1e0*/  IMAD.WIDE R4, R0, 0x2, R2 ;  /* 0x0000000200047825 */ /* 0x000fe200078e0202 */
[----:B------:R-:W-:Y:S01]  /*9b1f0*/  PRMT R20, R60, 0x7632, R20 ;  /* 0x000076323c147816 */ /* 0x000fe20000000014 */
[----:B------:R-:W4:Y:S02]  /*9b200*/  LDL.LU R58, [R1+0x538] ;  /* 0x00053800013a7983 */ /* 0x000f240000300800 */
[C---:B-1----:R-:W-:Y:S01]  /*9b210*/  IMAD.WIDE R8, R0.reuse, 0x2, R52 ;  /* 0x0000000200087825 */ /* 0x042fe200078e0234 */
[----:B------:R-:W-:Y:S01]  /*9b220*/  PRMT R21, R61, 0x7632, R21 ;  /* 0x000076323d157816 */ /* 0x000fe20000000015 */
[----:B------:R-:W4:Y:S02]  /*9b230*/  LDL.LU R60, [R1+0x4f8] ;  /* 0x0004f800013c7983 */ /* 0x000f240000300800 */
[----:B------:R-:W-:-:S02]  /*9b240*/  IMAD.WIDE R12, R0, 0x2, R50 ;  /* 0x00000002000c7825 */ /* 0x000fc400078e0232 */
[----:B------:R-:W-:Y:S02]  /*9b250*/  @P4 STG.E.U16 [R4.64], R6 ;  /* 0x0000000604004986 */ /* 0x000fe4000c101504 */
[----:B------:R-:W-:Y:S02]  /*9b260*/  IMAD.WIDE R16, R0, 0x2, R48 ;  /* 0x0000000200107825 */ /* 0x000fe400078e0230 */
[----:B------:R-:W-:Y:S04]  /*9b270*/  @P6 STG.E.U16 [R8.64], R10 ;  /* 0x0000000a08006986 */ /* 0x000fe8000c101504 */
[----:B------:R-:W-:Y:S04]  /*9b280*/  @P3 STG.E.U16 [R12.64], R20 ;  /* 0x000000140c003986 */ /* 0x000fe8000c101504 */
[----:B------:R0:W-:Y:S04]  /*9b290*/  @P5 STG.E.U16 [R16.64], R21 ;  /* 0x0000001510005986 */ /* 0x0001e8000c101504 */
[----:B------:R-:W4:Y:S01]  /*9b2a0*/  LDL.LU R61, [R1+0x468] ;  /* 0x00046800013d7983 */ /* 0x000f220000300800 */
[----:B0-----:R-:W-:-:S03]  /*9b2b0*/  PRMT R16, R59, 0x7632, R16 ;  /* 0x000076323b107816 */ /* 0x001fc60000000010 */
[----:B------:R-:W4:Y:S01]  /*9b2c0*/  LDL.LU R59, [R1+0x3e8] ;  /* 0x0003e800013b7983 */ /* 0x000f220000300800 */
[----:B------:R-:W-:Y:S02]  /*9b2d0*/  ISETP.GE.AND P1, PT, R23, c[0x0][0x17c], PT ;  /* 0x00005f0017007a0c */ /* 0x000fe40003f26270 */
[----:B------:R-:W-:Y:S02]  /*9b2e0*/  ISETP.LT.AND P4, PT, R46, c[0x0][0x178], !P0 ;  /* 0x00005e002e007a0c */ /* 0x000fe40004781270 */
[----:B------:R-:W-:Y:S02]  /*9b2f0*/  ISETP.LT.AND P0, PT, R45, c[0x0][0x178], !P0 ;  /* 0x00005e002d007a0c */ /* 0x000fe40004701270 */
[----:B------:R-:W-:Y:S02]  /*9b300*/  ISETP.LT.AND P5, PT, R35, c[0x0][0x178], !P1 ;  /* 0x00005e0023007a0c */ /* 0x000fe40004fa1270 */
[C---:B------:R-:W-:Y:S01]  /*9b310*/  IADD3 R6, R0.reuse, c[0x0][0x198], RZ ;  /* 0x0000660000067a10 */ /* 0x040fe20007ffe0ff */
[----:B------:R-:W-:Y:S01]  /*9b320*/  IMAD.WIDE R4, R0, 0x2, R26 ;  /* 0x0000000200047825 */ /* 0x000fe200078e021a */
[----:B------:R-:W-:-:S02]  /*9b330*/  ISETP.LT.AND P6, PT, R42, c[0x0][0x178], !P1 ;  /* 0x00005e002a007a0c */ /* 0x000fc40004fc1270 */
[----:B------:R-:W-:Y:S01]  /*9b340*/  PRMT R10, R10, 0x7632, R10 ;  /* 0x000076320a0a7816 */ /* 0x000fe2000000000a */
[----:B------:R-:W-:Y:S01]  /*9b350*/  IMAD.WIDE R12, R0, 0x2, R24 ;  /* 0x00000002000c7825 */ /* 0x000fe200078e0218 */
[----:B------:R-:W-:-:S03]  /*9b360*/  ISETP.LT.AND P3, PT, R37, c[0x0][0x178], !P1 ;  /* 0x00005e0025007a0c */ /* 0x000fc60004f61270 */
[----:B------:R-:W-:Y:S01]  /*9b370*/  IMAD.WIDE R8, R6, 0x2, R56 ;  /* 0x0000000206087825 */ /* 0x000fe200078e0238 */
[----:B------:R0:W-:Y:S01]  /*9b380*/  @P4 STG.E.U16 [R4.64], R16 ;  /* 0x0000001004004986 */ /* 0x0001e2000c101504 */
[----:B------:R-:W-:-:S03]  /*9b390*/  ISETP.LT.AND P4, PT, R41, c[0x0][0x178], !P1 ;  /* 0x00005e0029007a0c */ /* 0x000fc60004f81270 */
[----:B------:R1:W-:Y:S01]  /*9b3a0*/  @P0 STG.E.U16 [R12.64], R10 ;  /* 0x0000000a0c000986 */ /* 0x0003e2000c101504 */
[C---:B0-----:R-:W-:Y:S01]  /*9b3b0*/  IMAD.WIDE R4, R6.reuse, 0x2, R54 ;  /* 0x0000000206047825 */ /* 0x041fe200078e0236 */
[----:B------:R-:W-:-:S03]  /*9b3c0*/  IADD3 R0, R6, c[0x0][0x198], RZ ;  /* 0x0000660006007a10 */ /* 0x000fc60007ffe0ff */
[----:B-1----:R-:W-:Y:S01]  /*9b3d0*/  IMAD.WIDE R12, R6, 0x2, R24 ;  /* 0x00000002060c7825 */ /* 0x002fe200078e0218 */
[----:B--2---:R0:W-:Y:S01]  /*9b3e0*/  @P5 STG.E.U16 [R8.64], R38 ;  /* 0x0000002608005986 */ /* 0x0041e2000c101504 */
[----:B------:R-:W-:Y:S02]  /*9b3f0*/  ISETP.LT.AND P5, PT, R40, c[0x0][0x178], !P1 ;  /* 0x00005e0028007a0c */ /* 0x000fe40004fa1270 */
[----:B0-----:R-:W-:Y:S01]  /*9b400*/  IMAD.WIDE R8, R6, 0x2, R2 ;  /* 0x0000000206087825 */ /* 0x001fe200078e0202 */
[----:B------:R-:W-:Y:S01]  /*9b410*/  PRMT R10, R38, 0x7632, R10 ;  /* 0x00007632260a7816 */ /* 0x000fe2000000000a */
[----:B---3--:R0:W-:Y:S01]  /*9b420*/  @P6 STG.E.U16 [R4.64], R36 ;  /* 0x0000002404006986 */ /* 0x0081e2000c101504 */
[----:B------:R-:W-:-:S03]  /*9b430*/  ISETP.LT.AND P6, PT, R47, c[0x0][0x178], !P1 ;  /* 0x00005e002f007a0c */ /* 0x000fc60004fc1270 */
[----:B----4-:R1:W-:Y:S01]  /*9b440*/  @P3 STG.E.U16 [R8.64], R44 ;  /* 0x0000002c08003986 */ /* 0x0103e2000c101504 */
[----:B------:R-:W-:Y:S01]  /*9b450*/  ISETP.LT.AND P3, PT, R46, c[0x0][0x178], !P1 ;  /* 0x00005e002e007a0c */ /* 0x000fe20004f61270 */
[----:B0-----:R-:W-:Y:S01]  /*9b460*/  IMAD.WIDE R4, R6, 0x2, R52 ;  /* 0x0000000206047825 */ /* 0x001fe200078e0234 */
[----:B------:R-:W-:-:S04]  /*9b470*/  ISETP.LT.AND P1, PT, R45, c[0x0][0x178], !P1 ;  /* 0x00005e002d007a0c */ /* 0x000fc80004f21270 */
[----:B------:R0:W-:Y:S01]  /*9b480*/  @P4 STG.E.U16 [R4.64], R58 ;  /* 0x0000003a04004986 */ /* 0x0001e2000c101504 */
[----:B-1----:R-:W-:Y:S01]  /*9b490*/  IMAD.WIDE R8, R6, 0x2, R50 ;  /* 0x0000000206087825 */ /* 0x002fe200078e0232 */
[----:B------:R-:W-:-:S04]  /*9b4a0*/  ISETP.LT.AND P4, PT, R35, c[0x0][0x178], !P2 ;  /* 0x00005e0023007a0c */ /* 0x000fc80005781270 */
[----:B------:R1:W-:Y:S01]  /*9b4b0*/  @P5 STG.E.U16 [R8.64], R60 ;  /* 0x0000003c08005986 */ /* 0x0003e2000c101504 */
[----:B------:R-:W-:Y:S01]  /*9b4c0*/  ISETP.LT.AND P5, PT, R42, c[0x0][0x178], !P2 ;  /* 0x00005e002a007a0c */ /* 0x000fe200057a1270 */
[----:B0-----:R-:W-:-:S04]  /*9b4d0*/  IMAD.WIDE R4, R6, 0x2, R48 ;  /* 0x0000000206047825 */ /* 0x001fc800078e0230 */
[----:B-1----:R-:W-:Y:S01]  /*9b4e0*/  IMAD.WIDE R8, R6, 0x2, R26 ;  /* 0x0000000206087825 */ /* 0x002fe200078e021a */
[----:B------:R0:W-:Y:S01]  /*9b4f0*/  @P6 STG.E.U16 [R4.64], R61 ;  /* 0x0000003d04006986 */ /* 0x0001e2000c101504 */
[----:B------:R-:W-:Y:S02]  /*9b500*/  PRMT R6, R36, 0x7632, R6 ;  /* 0x0000763224067816 */ /* 0x000fe40000000006 */
[----:B------:R-:W-:Y:S02]  /*9b510*/  ISETP.GE.AND P0, PT, R22, c[0x0][0x17c], PT ;  /* 0x00005f0016007a0c */ /* 0x000fe40003f06270 */
[----:B------:R-:W2:Y:S04]  /*9b520*/  LDL.LU R22, [R1+0x329c] ;  /* 0x00329c0001167983 */ /* 0x000ea80000300800 */
[----:B------:R1:W-:Y:S01]  /*9b530*/  @P3 STG.E.U16 [R8.64], R59 ;  /* 0x0000003b08003986 */ /* 0x0003e2000c101504 */
[----:B0-----:R-:W-:-:S03]  /*9b540*/  IMAD.WIDE R4, R0, 0x2, R56 ;  /* 0x0000000200047825 */ /* 0x001fc600078e0238 */
[----:B------:R-:W-:Y:S01]  /*9b550*/  @P1 STG.E.U16 [R12.64], R14 ;  /* 0x0000000e0c001986 */ /* 0x000fe2000c101504 */
[----:B------:R-:W-:-:S03]  /*9b560*/  ISETP.LT.AND P1, PT, R37, c[0x0][0x178], !P2 ;  /* 0x00005e0025007a0c */ /* 0x000fc60005721270 */
[----:B------:R0:W-:Y:S01]  /*9b570*/  @P4 STG.E.U16 [R4.64], R10 ;  /* 0x0000000a04004986 */ /* 0x0001e2000c101504 */
[----:B-1----:R-:W-:-:S03]  /*9b580*/  IMAD.WIDE R8, R0, 0x2, R54 ;  /* 0x0000000200087825 */ /* 0x002fc600078e0236 */
[----:B------:R-:W3:Y:S01]  /*9b590*/  LDL.LU R36, [R1+0x608] ;  /* 0x0006080001247983 */ /* 0x000ee20000300800 */
[----:B------:R-:W-:-:S03]  /*9b5a0*/  ISETP.LT.AND P3, PT, R41, c[0x0][0x178], !P2 ;  /* 0x00005e0029007a0c */ /* 0x000fc60005761270 */
[----:B------:R1:W-:Y:S04]  /*9b5b0*/  @P5 STG.E.U16 [R8.64], R6 ;  /* 0x0000000608005986 */ /* 0x0003e8000c101504 */
[----:B------:R-:W4:Y:S01]  /*9b5c0*/  LDL.LU R21, [R1+0x32a0] ;  /* 0x0032a00001157983 */ /* 0x000f220000300800 */
[----:B0-----:R-:W-:Y:S02]  /*9b5d0*/  PRMT R10, R58, 0x7632, R10 ;  /* 0x000076323a0a7816 */ /* 0x001fe4000000000a */
[----:B-1----:R-:W-:Y:S02]  /*9b5e0*/  PRMT R6, R44, 0x7632, R6 ;  /* 0x000076322c067816 */ /* 0x002fe40000000006 */
[----:B------:R-:W4:Y:S01]  /*9b5f0*/  LDL.LU R44, [R1+0x5e8] ;  /* 0x0005e800012c7983 */ /* 0x000f220000300800 */
[----:B------:R-:W-:-:S03]  /*9b600*/  PRMT R14, R60, 0x7632, R14 ;  /* 0x000076323c0e7816 */ /* 0x000fc6000000000e */
[----:B------:R-:W4:Y:S01]  /*9b610*/  LDL.LU R58, [R1+0x5a8] ;  /* 0x0005a800013a7983 */ /* 0x000f220000300800 */
[C---:B------:R-:W-:Y:S01]  /*9b620*/  IMAD.WIDE R4, R0.reuse, 0x2, R2 ;  /* 0x0000000200047825 */ /* 0x040fe200078e0202 */
[----:B------:R-:W-:Y:S02]  /*9b630*/  PRMT R20, R61, 0x7632, R20 ;  /* 0x000076323d147816 */ /* 0x000fe40000000014 */
[----:B------:R-:W4:Y:S01]  /*9b640*/  LDL.LU R60, [R1+0x518] ;  /* 0x00051800013c7983 */ /* 0x000f220000300800 */
[----:B------:R-:W-:-:S03]  /*9b650*/  IMAD.WIDE R8, R0, 0x2, R52 ;  /* 0x0000000200087825 */ /* 0x000fc600078e0234 */
[----:B------:R-:W4:Y:S04]  /*9b660*/  LDL.LU R61, [R1+0x4e8] ;  /* 0x0004e800013d7983 */ /* 0x000f280000300800 */
[----:B------:R-:W-:Y:S04]  /*9b670*/  @P1 STG.E.U16 [R4.64], R6 ;  /* 0x0000000604001986 */ /* 0x000fe8000c101504 */
[----:B------:R0:W-:Y:S02]  /*9b680*/  @P3 STG.E.U16 [R8.64], R10 ;  /* 0x0000000a08003986 */ /* 0x0001e4000c101504 */
[----:B0-----:R-:W-:-:S02]  /*9b690*/  PRMT R10, R59, 0x7632, R10 ;  /* 0x000076323b0a7816 */ /* 0x001fc4000000000a */
[----:B------:R-:W4:Y:S01]  /*9b6a0*/  LDL.LU R59, [R1+0x458] ;  /* 0x00045800013b7983 */ /* 0x000f220000300800 */
[----:B------:R-:W-:Y:S02]  /*9b6b0*/  ISETP.LT.AND P4, PT, R40, c[0x0][0x178], !P2 ;  /* 0x00005e0028007a0c */ /* 0x000fe40005781270 */
[----:B------:R-:W-:Y:S02]  /*9b6c0*/  ISETP.LT.AND P5, PT, R47, c[0x0][0x178], !P2 ;  /* 0x00005e002f007a0c */ /* 0x000fe400057a1270 */
[----:B------:R-:W-:Y:S01]  /*9b6d0*/  ISETP.LT.AND P3, PT, R46, c[0x0][0x178], !P2 ;  /* 0x00005e002e007a0c */ /* 0x000fe20005761270 */
[C---:B------:R-:W-:Y:S01]  /*9b6e0*/  IMAD.WIDE R12, R0.reuse, 0x2, R50 ;  /* 0x00000002000c7825 */ /* 0x040fe200078e0232 */
[----:B------:R-:W-:Y:S02]  /*9b6f0*/  ISETP.LT.AND P1, PT, R45, c[0x0][0x178], !P2 ;  /* 0x00005e002d007a0c */ /* 0x000fe40005721270 */
[----:B------:R-:W-:Y:S01]  /*9b700*/  ISETP.LT.AND P2, PT, R35, c[0x0][0x178], !P0 ;  /* 0x00005e0023007a0c */ /* 0x000fe20004741270 */
[C---:B------:R-:W-:Y:S01]  /*9b710*/  IMAD.WIDE R16, R0.reuse, 0x2, R48 ;  /* 0x0000000200107825 */ /* 0x040fe200078e0230 */
[----:B------:R-:W-:-:S03]  /*9b720*/  IADD3 R6, R0, c[0x0][0x198], RZ ;  /* 0x0000660000067a10 */ /* 0x000fc60007ffe0ff */
[----:B------:R0:W-:Y:S01]  /*9b730*/  @P4 STG.E.U16 [R12.64], R14 ;  /* 0x0000000e0c004986 */ /* 0x0001e2000c101504 */
[----:B------:R-:W-:Y:S01]  /*9b740*/  ISETP.LT.AND P4, PT, R42, c[0x0][0x178], !P0 ;  /* 0x00005e002a007a0c */ /* 0x000fe20004781270 */
[C---:B------:R-:W-:Y:S01]  /*9b750*/  IMAD.WIDE R4, R0.reuse, 0x2, R26 ;  /* 0x0000000200047825 */ /* 0x040fe200078e021a */
[----:B------:R-:W-:Y:S01]  /*9b760*/  ISETP.LT.AND P6, PT, R37, c[0x0][0x178], !P0 ;  /* 0x00005e0025007a0c */ /* 0x000fe200047c1270 */
[----:B------:R-:W-:Y:S02]  /*9b770*/  @P5 STG.E.U16 [R16.64], R20 ;  /* 0x0000001410005986 */ /* 0x000fe4000c101504 */
[----:B------:R-:W-:Y:S02]  /*9b780*/  IMAD.WIDE R8, R0, 0x2, R24 ;  /* 0x0000000200087825 */ /* 0x000fe400078e0218 */
[----:B------:R1:W-:Y:S01]  /*9b790*/  @P3 STG.E.U16 [R4.64], R10 ;  /* 0x0000000a04003986 */ /* 0x0003e2000c101504 */
[----:B------:R-:W-:Y:S02]  /*9b7a0*/  ISETP.LT.AND P3, PT, R41, c[0x0][0x178], !P0 ;  /* 0x00005e0029007a0c */ /* 0x000fe40004761270 */
[----:B0-----:R-:W-:Y:S01]  /*9b7b0*/  PRMT R14, R14, 0x7632, R14 ;  /* 0x000076320e0e7816 */ /* 0x001fe2000000000e */
[----:B------:R-:W-:-:S04]  /*9b7c0*/  IMAD.WIDE R12, R6, 0x2, R54 ;  /* 0x00000002060c7825 */ /* 0x000fc800078e0236 */
[----:B------:R0:W-:Y:S01]  /*9b7d0*/  @P1 STG.E.U16 [R8.64], R14 ;  /* 0x0000000e08001986 */ /* 0x0001e2000c101504 */
[----:B------:R-:W-:Y:S01]  /*9b7e0*/  ISETP.LT.AND P1, PT, R40, c[0x0][0x178], !P0 ;  /* 0x00005e0028007a0c */ /* 0x000fe20004721270 */
[----:B-1----:R-:W-:-:S04]  /*9b7f0*/  IMAD.WIDE R4, R6, 0x2, R56 ;  /* 0x0000000206047825 */ /* 0x002fc800078e0238 */
[C---:B0-----:R-:W-:Y:S01]  /*9b800*/  IMAD.WIDE R8, R6.reuse, 0x2, R2 ;  /* 0x0000000206087825 */ /* 0x041fe200078e0202 */
[----:B------:R-:W-:-:S05]  /*9b810*/  IADD3 R0, R6, c[0x0][0x198], RZ ;  /* 0x0000660006007a10 */ /* 0x000fca0007ffe0ff */
[----:B------:R-:W-:Y:S01]  /*9b820*/  IMAD.WIDE R16, R0, 0x2, R56 ;  /* 0x0000000200107825 */ /* 0x000fe200078e0238 */
[----:B--2---:R-:W-:Y:S01]  /*9b830*/  ISETP.GE.AND P5, PT, R22, c[0x0][0x17c], PT ;  /* 0x00005f0016007a0c */ /* 0x004fe20003fa6270 */
[----:B---3--:R0:W-:Y:S02]  /*9b840*/  @P2 STG.E.U16 [R4.64], R36 ;  /* 0x0000002404002986 */ /* 0x0081e4000c101504 */
[----:B0-----:R-:W-:Y:S02]  /*9b850*/  IMAD.WIDE R4, R6, 0x2, R52 ;  /* 0x0000000206047825 */ /* 0x001fe400078e0234 */
[----:B----4-:R-:W-:Y:S01]  /*9b860*/  @P4 STG.E.U16 [R12.64], R44 ;  /* 0x0000002c0c004986 */ /* 0x010fe2000c101504 */
[----:B------:R-:W-:-:S03]  /*9b870*/  ISETP.LT.AND P4, PT, R47, c[0x0][0x178], !P0 ;  /* 0x00005e002f007a0c */ /* 0x000fc60004781270 */
[----:B------:R0:W-:Y:S01]  /*9b880*/  @P6 STG.E.U16 [R8.64], R58 ;  /* 0x0000003a08006986 */ /* 0x0001e2000c101504 */
[----:B------:R-:W-:-:S03]  /*9b890*/  ISETP.GE.AND P2, PT, R21, c[0x0][0x17c], PT ;  /* 0x00005f0015007a0c */ /* 0x000fc60003f46270 */
[----:B------:R1:W-:Y:S01]  /*9b8a0*/  @P3 STG.E.U16 [R4.64], R60 ;  /* 0x0000003c04003986 */ /* 0x0003e2000c101504 */
[----:B------:R-:W-:Y:S02]  /*9b8b0*/  ISETP.LT.AND P3, PT, R46, c[0x0][0x178], !P0 ;  /* 0x00005e002e007a0c */ /* 0x000fe40004761270 */
[----:B------:R-:W-:Y:S01]  /*9b8c0*/  ISETP.LT.AND P0, PT, R45, c[0x0][0x178], !P0 ;  /* 0x00005e002d007a0c */ /* 0x000fe20004701270 */
[----:B------:R-:W2:Y:S01]  /*9b8d0*/  LDL.LU R21, [R1+0x32a4] ;  /* 0x0032a40001157983 */ /* 0x000ea20000300800 */
[C---:B0-----:R-:W-:Y:S01]  /*9b8e0*/  IMAD.WIDE R8, R6.reuse, 0x2, R50 ;  /* 0x0000000206087825 */ /* 0x041fe200078e0232 */
[----:B------:R-:W-:Y:S02]  /*9b8f0*/  ISETP.LT.AND P6, PT, R35, c[0x0][0x178], !P5 ;  /* 0x00005e0023007a0c */ /* 0x000fe40006fc1270 */
[----:B------:R-:W3:Y:S01]  /*9b900*/  LDL.LU R20, [R1+0x32a8] ;  /* 0x0032a80001147983 */ /* 0x000ee20000300800 */
[----:B-1----:R-:W-:-:S03]  /*9b910*/  IMAD.WIDE R4, R6, 0x2, R48 ;  /* 0x0000000206047825 */ /* 0x002fc600078e0230 */
[----:B------:R0:W-:Y:S01]  /*9b920*/  @P1 STG.E.U16 [R8.64], R61 ;  /* 0x0000003d08001986 */ /* 0x0001e2000c101504 */
[----:B------:R-:W-:-:S03]  /*9b930*/  ISETP.LT.AND P1, PT, R42, c[0x0][0x178], !P5 ;  /* 0x00005e002a007a0c */ /* 0x000fc60006f21270 */
[----:B------:R-:W4:Y:S01]  /*9b940*/  LDL.LU R38, [R1+0x4dc] ;  /* 0x0004dc0001267983 */ /* 0x000f220000300800 */
[----:B------:R-:W-:Y:S01]  /*9b950*/  PRMT R10, R36, 0x7632, R10 ;  /* 0x00007632240a7816 */ /* 0x000fe2000000000a */
[C---:B------:R-:W-:Y:S02]  /*9b960*/  IMAD.WIDE R12, R6.reuse, 0x2, R24 ;  /* 0x00000002060c7825 */ /* 0x040fe400078e0218 */
[----:B------:R-:W3:Y:S04]  /*9b970*/  LDL.LU R36, [R1+0x4cc] ;  /* 0x0004cc0001247983 */ /* 0x000ee80000300800 */
[----:B------:R1:W-:Y:S01]  /*9b980*/  @P4 STG.E.U16 [R4.64], R59 ;  /* 0x0000003b04004986 */ /* 0x0003e2000c101504 */
[----:B0-----:R-:W-:Y:S01]  /*9b990*/  IMAD.WIDE R8, R6, 0x2, R26 ;  /* 0x0000000206087825 */ /* 0x001fe200078e021a */
[----:B------:R-:W-:-:S02]  /*9b9a0*/  ISETP.LT.AND P4, PT, R37, c[0x0][0x178], !P5 ;  /* 0x00005e0025007a0c */ /* 0x000fc40006f81270 */
[----:B------:R-:W-:Y:S02]  /*9b9b0*/  PRMT R6, R44, 0x7632, R6 ;  /* 0x000076322c067816 */ /* 0x000fe40000000006 */
[----:B------:R-:W3:Y:S04]  /*9b9c0*/  LDL.LU R44, [R1+0x4bc] ;  /* 0x0004bc00012c7983 */ /* 0x000ee80000300800 */
[----:B------:R0:W-:Y:S01]  /*9b9d0*/  @P3 STG.E.U16 [R8.64], R34 ;  /* 0x0000002208003986 */ /* 0x0001e2000c101504 */
[----:B-1----:R-:W-:-:S03]  /*9b9e0*/  IMAD.WIDE R4, R0, 0x2, R54 ;  /* 0x0000000200047825 */ /* 0x002fc600078e0236 */
[----:B------:R-:W-:Y:S04]  /*9b9f0*/  @P0 STG.E.U16 [R12.64], R18 ;  /* 0x000000120c000986 */ /* 0x000fe8000c101504 */
[----:B------:R1:W-:Y:S01]  /*9ba00*/  @P6 STG.E.U16 [R16.64], R10 ;  /* 0x0000000a10006986 */ /* 0x0003e2000c101504 */
[----:B0-----:R-:W-:-:S03]  /*9ba10*/  IMAD.WIDE R8, R0, 0x2, R2 ;  /* 0x0000000200087825 */ /* 0x001fc600078e0202 */
[----:B------:R0:W-:Y:S01]  /*9ba20*/  @P1 STG.E.U16 [R4.64], R6 ;  /* 0x0000000604001986 */ /* 0x0001e2000c101504 */
[----:B-1----:R-:W-:-:S03]  /*9ba30*/  PRMT R10, R58, 0x7632, R10 ;  /* 0x000076323a0a7816 */ /* 0x002fc6000000000a */
[----:B------:R-:W3:Y:S01]  /*9ba40*/  LDL.LU R58, [R1+0x4ac] ;  /* 0x0004ac00013a7983 */ /* 0x000ee20000300800 */
[----:B0-----:R-:W-:-:S03]  /*9ba50*/  PRMT R6, R60, 0x7632, R6 ;  /* 0x000076323c067816 */ /* 0x001fc60000000006 */
[----:B------:R-:W3:Y:S01]  /*9ba60*/  LDL.LU R60, [R1+0x49c] ;  /* 0x00049c00013c7983 */ /* 0x000ee20000300800 */
[----:B------:R-:W-:-:S03]  /*9ba70*/  PRMT R14, R59, 0x7632, R14 ;  /* 0x000076323b0e7816 */ /* 0x000fc6000000000e */
[----:B------:R0:W-:Y:S02]  /*9ba80*/  @P4 STG.E.U16 [R8.64], R10 ;  /* 0x0000000a08004986 */ /* 0x0001e4000c101504 */
[----:B0-----:R-:W-:Y:S02]  /*9ba90*/  PRMT R10, R61, 0x7632, R10 ;  /* 0x000076323d0a7816 */ /* 0x001fe4000000000a */
[----:B------:R-:W3:Y:S04]  /*9baa0*/  LDL.LU R61, [R1+0x48c] ;  /* 0x00048c00013d7983 */ /* 0x000ee80000300800 */
[----:B------:R-:W3:Y:S01]  /*9bab0*/  LDL.LU R59, [R1+0x44c] ;  /* 0x00044c00013b7983 */ /* 0x000ee20000300800 */
[----:B------:R-:W-:Y:S02]  /*9bac0*/  ISETP.LT.AND P0, PT, R41, c[0x0][0x178], !P5 ;  /* 0x00005e0029007a0c */ /* 0x000fe40006f01270 */
[----:B------:R-:W-:Y:S01]  /*9bad0*/  ISETP.LT.AND P6, PT, R40, c[0x0][0x178], !P5 ;  /* 0x00005e0028007a0c */ /* 0x000fe20006fc1270 */
[C---:B------:R-:W-:Y:S01]  /*9bae0*/  IMAD.WIDE R4, R0.reuse, 0x2, R52 ;  /* 0x0000000200047825 */ /* 0x040fe200078e0234 */
[----:B------:R-:W-:Y:S01]  /*9baf0*/  ISETP.LT.AND P3, PT, R47, c[0x0][0x178], !P5 ;  /* 0x00005e002f007a0c */ /* 0x000fe20006f61270 */
[----:B------:R-:W3:Y:S02]  /*9bb00*/  LDL.LU R23, [R1+0x32ac] ;  /* 0x0032ac0001177983 */ /* 0x000ee40000300800 */
[----:B------:R-:W-:-:S04]  /*9bb10*/  IMAD.WIDE R8, R0, 0x2, R50 ;  /* 0x0000000200087825 */ /* 0x000fc800078e0232 */
[----:B------:R-:W-:Y:S01]  /*9bb20*/  IMAD.WIDE R12, R0, 0x2, R48 ;  /* 0x00000002000c7825 */ /* 0x000fe200078e0230 */
[----:B------:R-:W-:Y:S01]  /*9bb30*/  PRMT R34, R34, 0x7632, R34 ;  /* 0x0000763222227816 */ /* 0x000fe20000000022 */
[----:B------:R0:W-:Y:S01]  /*9bb40*/  @P0 STG.E.U16 [R4.64], R6 ;  /* 0x0000000604000986 */ /* 0x0001e2000c101504 */
[----:B------:R-:W-:Y:S02]  /*9bb50*/  ISETP.LT.AND P0, PT, R46, c[0x0][0x178], !P5 ;  /* 0x00005e002e007a0c */ /* 0x000fe40006f01270 */
[----:B------:R-:W-:Y:S01]  /*9bb60*/  ISETP.LT.AND P5, PT, R45, c[0x0][0x178], !P5 ;  /* 0x00005e002d007a0c */ /* 0x000fe20006fa1270 */
[----:B------:R1:W-:Y:S01]  /*9bb70*/  @P6 STG.E.U16 [R8.64], R10 ;  /* 0x0000000a08006986 */ /* 0x0003e2000c101504 */
[----:B------:R-:W-:-:S03]  /*9bb80*/  ISETP.LT.AND P6, PT, R35, c[0x0][0x178], !P2 ;  /* 0x00005e0023007a0c */ /* 0x000fc600057c1270 */
[----:B------:R1:W-:Y:S01]  /*9bb90*/  @P3 STG.E.U16 [R12.64], R14 ;  /* 0x0000000e0c003986 */ /* 0x0003e2000c101504 */
[----:B------:R-:W-:Y:S02]  /*9bba0*/  ISETP.LT.AND P3, PT, R42, c[0x0][0x178], !P2 ;  /* 0x00005e002a007a0c */ /* 0x000fe40005761270 */
[C---:B0-----:R-:W-:Y:S01]  /*9bbb0*/  IADD3 R6, R0.reuse, c[0x0][0x198], RZ ;  /* 0x0000660000067a10 */ /* 0x041fe20007ffe0ff */
[----:B------:R-:W-:Y:S01]  /*9bbc0*/  IMAD.WIDE R4, R0, 0x2, R26 ;  /* 0x0000000200047825 */ /* 0x000fe200078e021a */
[----:B------:R-:W-:Y:S01]  /*9bbd0*/  ISETP.LT.AND P4, PT, R37, c[0x0][0x178], !P2 ;  /* 0x00005e0025007a0c */ /* 0x000fe20005781270 */
[----:B------:R-:W3:Y:S01]  /*9bbe0*/  LDL.LU R22, [R1+0x32b4] ;  /* 0x0032b40001167983 */ /* 0x000ee20000300800 */
[----:B------:R-:W-:Y:S01]  /*9bbf0*/  PRMT R18, R18, 0x7632, R18 ;  /* 0x0000763212127816 */ /* 0x000fe20000000012 */
[----:B-1----:R-:W-:-:S04]  /*9bc00*/  IMAD.WIDE R8, R0, 0x2, R24 ;  /* 0x0000000200087825 */ /* 0x002fc800078e0218 */
[C---:B------:R-:W-:Y:S01]  /*9bc10*/  IMAD.WIDE R12, R6.reuse, 0x2, R56 ;  /* 0x00000002060c7825 */ /* 0x040fe200078e0238 */
[----:B------:R0:W-:Y:S04]  /*9bc20*/  @P0 STG.E.U16 [R4.64], R34 ;  /* 0x0000002204000986 */ /* 0x0001e8000c101504 */
[----:B------:R1:W-:Y:S01]  /*9bc30*/  @P5 STG.E.U16 [R8.64], R18 ;  /* 0x0000001208005986 */ /* 0x0003e2000c101504 */
[----:B------:R-:W-:Y:S01]  /*9bc40*/  ISETP.LT.AND P5, PT, R41, c[0x0][0x178], !P2 ;  /* 0x00005e0029007a0c */ /* 0x000fe200057a1270 */
[----:B0-----:R-:W-:-:S04]  /*9bc50*/  IMAD.WIDE R4, R6, 0x2, R54 ;  /* 0x0000000206047825 */ /* 0x001fc800078e0236 */
[----:B-1----:R-:W-:Y:S01]  /*9bc60*/  IMAD.WIDE R8, R6, 0x2, R2 ;  /* 0x0000000206087825 */ /* 0x002fe200078e0202 */
[----:B--2---:R-:W-:Y:S02]  /*9bc70*/  ISETP.GE.AND P1, PT, R21, c[0x0][0x17c], PT ;  /* 0x00005f0015007a0c */ /* 0x004fe40003f26270 */
[----:B------:R-:W2:Y:S04]  /*9bc80*/  LDL.LU R21, [R1+0x32b0] ;  /* 0x0032b00001157983 */ /* 0x000ea80000300800 */
[----:B----4-:R0:W-:Y:S01]  /*9bc90*/  @P6 STG.E.U16 [R12.64], R38 ;  /* 0x000000260c006986 */ /* 0x0101e2000c101504 */
[----:B------:R-:W-:-:S03]  /*9bca0*/  ISETP.LT.AND P6, PT, R40, c[0x0][0x178], !P2 ;  /* 0x00005e0028007a0c */ /* 0x000fc600057c1270 */
[----:B---3--:R1:W-:Y:S01]  /*9bcb0*/  @P3 STG.E.U16 [R4.64], R36 ;  /* 0x0000002404003986 */ /* 0x0083e2000c101504 */
[----:B------:R-:W-:Y:S02]  /*9bcc0*/  ISETP.LT.AND P3, PT, R47, c[0x0][0x178], !P2 ;  /* 0x00005e002f007a0c */ /* 0x000fe40005761270 */
[----:B------:R-:W-:Y:S02]  /*9bcd0*/  PRMT R0, R38, 0x7632, R0 ;  /* 0x0000763226007816 */ /* 0x000fe40000000000 */
[----:B------:R-:W-:Y:S01]  /*9bce0*/  PRMT R10, R36, 0x7632, R10 ;  /* 0x00007632240a7816 */ /* 0x000fe2000000000a */
[----:B0-----:R-:W3:Y:S04]  /*9bcf0*/  LDL.LU R38, [R1+0x5cc] ;  /* 0x0005cc0001267983 */ /* 0x001ee80000300800 */
[----:B------:R0:W-:Y:S01]  /*9bd00*/  @P4 STG.E.U16 [R8.64], R44 ;  /* 0x0000002c08004986 */ /* 0x0001e2000c101504 */
[----:B------:R-:W-:Y:S01]  /*9bd10*/  ISETP.LT.AND P4, PT, R46, c[0x0][0x178], !P2 ;  /* 0x00005e002e007a0c */ /* 0x000fe20005781270 */
[----:B-1----:R-:W-:Y:S01]  /*9bd20*/  IMAD.WIDE R4, R6, 0x2, R52 ;  /* 0x0000000206047825 */ /* 0x002fe200078e0234 */
[----:B------:R-:W-:Y:S01]  /*9bd30*/  ISETP.LT.AND P2, PT, R45, c[0x0][0x178], !P2 ;  /* 0x00005e002d007a0c */ /* 0x000fe20005741270 */
[----:B------:R-:W4:Y:S01]  /*9bd40*/  LDL.LU R36, [R1+0x59c] ;  /* 0x00059c0001247983 */ /* 0x000f220000300800 */
[----:B------:R-:W-:Y:S01]  /*9bd50*/  PRMT R14, R44, 0x7632, R14 ;  /* 0x000076322c0e7816 */ /* 0x000fe2000000000e */
[----:B0-----:R-:W-:-:S02]  /*9bd60*/  IMAD.WIDE R8, R6, 0x2, R50 ;  /* 0x0000000206087825 */ /* 0x001fc400078e0232 */
[----:B------:R-:W2:Y:S02]  /*9bd70*/  LDL.LU R44, [R1+0x58c] ;  /* 0x00058c00012c7983 */ /* 0x000ea40000300800 */
[----:B------:R-:W-:Y:S02]  /*9bd80*/  IMAD.WIDE R12, R6, 0x2, R24 ;  /* 0x00000002060c7825 */ /* 0x000fe400078e0218 */
[----:B------:R0:W-:Y:S01]  /*9bd90*/  @P5 STG.E.U16 [R4.64], R58 ;  /* 0x0000003a04005986 */ /* 0x0001e2000c101504 */
[----:B------:R-:W-:-:S03]  /*9bda0*/  PRMT R16, R58, 0x7632, R16 ;  /* 0x000076323a107816 */ /* 0x000fc60000000010 */
[----:B------:R1:W-:Y:S01]  /*9bdb0*/  @P6 STG.E.U16 [R8.64], R60 ;  /* 0x0000003c08006986 */ /* 0x0003e2000c101504 */
[----:B------:R-:W-:Y:S01]  /*9bdc0*/  PRMT R17, R60, 0x7632, R17 ;  /* 0x000076323c117816 */ /* 0x000fe20000000011 */
[C---:B0-----:R-:W-:Y:S02]  /*9bdd0*/  IMAD.WIDE R4, R6.reuse, 0x2, R48 ;  /* 0x0000000206047825 */ /* 0x041fe400078e0230 */
[----:B------:R-:W2:Y:S02]  /*9bde0*/  LDL.LU R58, [R1+0x52c] ;  /* 0x00052c00013a7983 */ /* 0x000ea40000300800 */
[----:B-1----:R-:W-:Y:S02]  /*9bdf0*/  IMAD.WIDE R8, R6, 0x2, R26 ;  /* 0x0000000206087825 */ /* 0x002fe400078e021a */
[----:B------:R-:W2:Y:S04]  /*9be00*/  LDL.LU R60, [R1+0x50c] ;  /* 0x00050c00013c7983 */ /* 0x000ea80000300800 */
[----:B------:R0:W-:Y:S01]  /*9be10*/  @P3 STG.E.U16 [R4.64], R61 ;  /* 0x0000003d04003986 */ /* 0x0001e2000c101504 */
[----:B------:R-:W-:-:S03]  /*9be20*/  PRMT R18, R61, 0x7632, R18 ;  /* 0x000076323d127816 */ /* 0x000fc60000000012 */
[----:B------:R-:W-:Y:S04]  /*9be30*/  @P4 STG.E.U16 [R8.64], R59 ;  /* 0x0000003b08004986 */ /* 0x000fe8000c101504 */
[----:B------:R1:W-:Y:S04]  /*9be40*/  @P2 STG.E.U16 [R12.64], R7 ;  /* 0x000000070c002986 */ /* 0x0003e8000c101504 */
[----:B0-----:R-:W2:Y:S01]  /*9be50*/  LDL.LU R61, [R1+0x47c] ;  /* 0x00047c00013d7983 */ /* 0x001ea20000300800 */
[----:B-1----:R-:W-:-:S03]  /*9be60*/  PRMT R12, R59, 0x7632, R12 ;  /* 0x000076323b0c7816 */ /* 0x002fc6000000000c */
[----:B------:R-:W2:Y:S01]  /*9be70*/  LDL.LU R59, [R1+0x43c] ;  /* 0x00043c00013b7983 */ /* 0x000ea20000300800 */
[----:B------:R-:W-:Y:S02]  /*9be80*/  ISETP.LT.AND P5, PT, R35, c[0x0][0x178], !P1 ;  /* 0x00005e0023007a0c */ /* 0x000fe40004fa1270 */
[----:B------:R-:W-:Y:S02]  /*9be90*/  ISETP.GE.AND P0, PT, R20, c[0x0][0x17c], PT ;  /* 0x00005f0014007a0c */ /* 0x000fe40003f06270 */
[----:B------:R-:W-:Y:S02]  /*9bea0*/  ISETP.LT.AND P6, PT, R42, c[0x0][0x178], !P1 ;  /* 0x00005e002a007a0c */ /* 0x000fe40004fc1270 */
[----:B------:R-:W-:Y:S02]  /*9beb0*/  IADD3 R20, R6, c[0x0][0x198], RZ ;  /* 0x0000660006147a10 */ /* 0x000fe40007ffe0ff */
[----:B------:R-:W-:Y:S02]  /*9bec0*/  ISETP.LT.AND P2, PT, R37, c[0x0][0x178], !P1 ;  /* 0x00005e0025007a0c */ /* 0x000fe40004f41270 */
[----:B------:R-:W-:Y:S01]  /*9bed0*/  ISETP.LT.AND P3, PT, R41, c[0x0][0x178], !P1 ;  /* 0x00005e0029007a0c */ /* 0x000fe20004f61270 */
[----:B------:R-:W-:Y:S01]  /*9bee0*/  IMAD.WIDE R4, R20, 0x2, R56 ;  /* 0x0000000214047825 */ /* 0x000fe200078e0238 */
[----:B------:R-:W-:-:S03]  /*9bef0*/  ISETP.LT.AND P4, PT, R40, c[0x0][0x178], !P1 ;  /* 0x00005e0028007a0c */ /* 0x000fc60004f81270 */
[C---:B------:R-:W-:Y:S01]  /*9bf00*/  IMAD.WIDE R8, R20.reuse, 0x2, R54 ;  /* 0x0000000214087825 */ /* 0x040fe200078e0236 */
[----:B------:R0:W-:Y:S01]  /*9bf10*/  @P5 STG.E.U16 [R4.64], R0 ;  /* 0x0000000004005986 */ /* 0x0001e2000c101504 */
[----:B------:R-:W-:Y:S02]  /*9bf20*/  PRMT R13, R7, 0x7632, R13 ;  /* 0x00007632070d7816 */ /* 0x000fe4000000000d */
[----:B------:R-:W-:Y:S01]  /*9bf30*/  ISETP.LT.AND P5, PT, R47, c[0x0][0x178], !P1 ;  /* 0x00005e002f007a0c */ /* 0x000fe20004fa1270 */
[----:B------:R1:W-:Y:S01]  /*9bf40*/  @P6 STG.E.U16 [R8.64], R10 ;  /* 0x0000000a08006986 */ /* 0x0003e2000c101504 */
[----:B------:R-:W-:Y:S01]  /*9bf50*/  IMAD.WIDE R6, R20, 0x2, R52 ;  /* 0x0000000214067825 */ /* 0x000fe200078e0234 */
[----:B------:R-:W-:-:S03]  /*9bf60*/  ISETP.LT.AND P6, PT, R46, c[0x0][0x178], !P1 ;  /* 0x00005e002e007a0c */ /* 0x000fc60004fc1270 */
[----:B0-----:R-:W-:-:S04]  /*9bf70*/  IMAD.WIDE R4, R20, 0x2, R2 ;  /* 0x0000000214047825 */ /* 0x001fc800078e0202 */
[----:B-1----:R-:W-:Y:S01]  /*9bf80*/  IMAD.WIDE R8, R20, 0x2, R50 ;  /* 0x0000000214087825 */ /* 0x002fe200078e0232 */
        /* <DEDUP_REMOVED lines=10> */
[----:B------:R0:W-:Y:S01]  /*9c030*/  @P5 STG.E.U16 [R4.64], R18 ;  /* 0x0000001204005986 */ /* 0x0001e2000c101504 */
[----:B------:R-:W-:-:S03]  /*9c040*/  ISETP.LT.AND P2, PT, R37, c[0x0][0x178], !P0 ;  /* 0x00005e0025007a0c */ /* 0x000fc60004741270 */
[----:B------:R1:W-:Y:S01]  /*9c050*/  @P6 STG.E.U16 [R6.64], R12 ;  /* 0x0000000c06006986 */ /* 0x0003e2000c101504 */
[----:B------:R-:W-:-:S03]  /*9c060*/  ISETP.LT.AND P6, PT, R41, c[0x0][0x178], !P0 ;  /* 0x00005e0029007a0c */ /* 0x000fc600047c1270 */
[----:B------:R1:W-:Y:S01]  /*9c070*/  @P1 STG.E.U16 [R8.64], R13 ;  /* 0x0000000d08001986 */ /* 0x0003e2000c101504 */
[----:B0-----:R-:W-:-:S04]  /*9c080*/  IMAD.WIDE R4, R20, 0x2, R56 ;  /* 0x0000000214047825 */ /* 0x001fc800078e0238 */
[----:B-1----:R-:W-:Y:S01]  /*9c090*/  IMAD.WIDE R6, R20, 0x2, R54 ;  /* 0x0000000214067825 */ /* 0x002fe200078e0236 */
[----:B------:R-:W-:Y:S02]  /*9c0a0*/  ISETP.LT.AND P1, PT, R40, c[0x0][0x178], !P0 ;  /* 0x00005e0028007a0c */ /* 0x000fe40004721270 */
[----:B------:R-:W-:Y:S01]  /*9c0b0*/  ISETP.LT.AND P5, PT, R47, c[0x0][0x178], !P0 ;  /* 0x00005e002f007a0c */ /* 0x000fe200047a1270 */
[C---:B------:R-:W-:Y:S01]  /*9c0c0*/  IMAD.WIDE R8, R20.reuse, 0x2, R2 ;  /* 0x0000000214087825 */ /* 0x040fe200078e0202 */
[----:B------:R-:W-:Y:S01]  /*9c0d0*/  IADD3 R0, R20, c[0x0][0x198], RZ ;  /* 0x0000660014007a10 */ /* 0x000fe20007ffe0ff */
[----:B---3--:R0:W-:Y:S04]  /*9c0e0*/  @P3 STG.E.U16 [R4.64], R38 ;  /* 0x0000002604003986 */ /* 0x0081e8000c101504 */
[----:B----4-:R1:W-:Y:S01]  /*9c0f0*/  @P4 STG.E.U16 [R6.64], R36 ;  /* 0x0000002406004986 */ /* 0x0103e2000c101504 */
[----:B------:R-:W-:Y:S01]  /*9c100*/  ISETP.LT.AND P4, PT, R46, c[0x0][0x178], !P0 ;  /* 0x00005e002e007a0c */ /* 0x000fe20004781270 */
[----:B0-----:R-:W-:-:S02]  /*9c110*/  IMAD.WIDE R4, R20, 0x2, R52 ;  /* 0x0000000214047825 */ /* 0x001fc400078e0234 */
[----:B--2---:R0:W-:Y:S02]  /*9c120*/  @P2 STG.E.U16 [R8.64], R44 ;  /* 0x0000002c08002986 */ /* 0x0041e4000c101504 */
[----:B-1----:R-:W-:Y:S01]  /*9c130*/  IMAD.WIDE R6, R20, 0x2, R50 ;  /* 0x0000000214067825 */ /* 0x002fe200078e0232 */
[----:B------:R-:W-:-:S03]  /*9c140*/  PRMT R13, R38, 0x7632, R13 ;  /* 0x00007632260d7816 */ /* 0x000fc6000000000d */
[C---:B0-----:R-:W-:Y:S01]  /*9c150*/  IMAD.WIDE R8, R20.reuse, 0x2, R48 ;  /* 0x0000000214087825 */ /* 0x041fe200078e0230 */
[----:B------:R0:W-:Y:S04]  /*9c160*/  @P6 STG.E.U16 [R4.64], R58 ;  /* 0x0000003a04006986 */ /* 0x0001e8000c101504 */
[----:B------:R-:W-:Y:S01]  /*9c170*/  @P1 STG.E.U16 [R6.64], R60 ;  /* 0x0000003c06001986 */ /* 0x000fe2000c101504 */
[----:B0-----:R-:W-:Y:S01]  /*9c180*/  IMAD.WIDE R4, R20, 0x2, R26 ;  /* 0x0000000214047825 */ /* 0x001fe200078e021a */
[----:B------:R-:W-:Y:S02]  /*9c190*/  PRMT R14, R36, 0x7632, R14 ;  /* 0x00007632240e7816 */ /* 0x000fe4000000000e */
[----:B------:R-:W-:Y:S01]  /*9c1a0*/  @P5 STG.E.U16 [R8.64], R61 ;  /* 0x0000003d08005986 */ /* 0x000fe2000c101504 */
[----:B------:R-:W-:-:S03]  /*9c1b0*/  PRMT R16, R44, 0x7632, R16 ;  /* 0x000076322c107816 */ /* 0x000fc60000000010 */
[----:B------:R0:W-:Y:S02]  /*9c1c0*/  @P4 STG.E.U16 [R4.64], R59 ;  /* 0x0000003b04004986 */ /* 0x0001e4000c101504 */
[----:B0-----:R-:W-:Y:S02]  /*9c1d0*/  IMAD.WIDE R4, R20, 0x2, R24 ;  /* 0x0000000214047825 */ /* 0x001fe400078e0218 */
[----:B------:R-:W2:Y:S04]  /*9c1e0*/  LDL.LU R20, [R1+0x32b8] ;  /* 0x0032b80001147983 */ /* 0x000ea80000300800 */
[----:B------:R-:W3:Y:S04]  /*9c1f0*/  LDL.LU R38, [R1+0x5fc] ;  /* 0x0005fc0001267983 */ /* 0x000ee80000300800 */
[----:B------:R-:W4:Y:S04]  /*9c200*/  LDL.LU R36, [R1+0x5dc] ;  /* 0x0005dc0001247983 */ /* 0x000f280000300800 */
[----:B------:R-:W2:Y:S01]  /*9c210*/  LDL.LU R44, [R1+0x5bc] ;  /* 0x0005bc00012c7983 */ /* 0x000ea20000300800 */
[----:B------:R-:W-:-:S02]  /*9c220*/  ISETP.GE.AND P3, PT, R23, c[0x0][0x17c], PT ;  /* 0x00005f0017007a0c */ /* 0x000fc40003f66270 */
[----:B------:R-:W-:Y:S02]  /*9c230*/  ISETP.LT.AND P0, PT, R45, c[0x0][0x178], !P0 ;  /* 0x00005e002d007a0c */ /* 0x000fe40004701270 */
[----:B------:R-:W-:Y:S02]  /*9c240*/  ISETP.LT.AND P5, PT, R35, c[0x0][0x178], !P3 ;  /* 0x00005e0023007a0c */ /* 0x000fe40005fa1270 */
[----:B------:R-:W-:Y:S02]  /*9c250*/  ISETP.LT.AND P1, PT, R42, c[0x0][0x178], !P3 ;  /* 0x00005e002a007a0c */ /* 0x000fe40005f21270 */
[----:B------:R-:W-:Y:S02]  /*9c260*/  PRMT R10, R58, 0x7632, R10 ;  /* 0x000076323a0a7816 */ /* 0x000fe4000000000a */
[----:B------:R-:W2:Y:S01]  /*9c270*/  LDL.LU R58, [R1+0x53c] ;  /* 0x00053c00013a7983 */ /* 0x000ea20000300800 */
[----:B------:R-:W-:Y:S01]  /*9c280*/  ISETP.LT.AND P4, PT, R37, c[0x0][0x178], !P3 ;  /* 0x00005e0025007a0c */ /* 0x000fe20005f81270 */
[----:B------:R-:W-:Y:S01]  /*9c290*/  IMAD.WIDE R6, R0, 0x2, R56 ;  /* 0x0000000200067825 */ /* 0x000fe200078e0238 */
[----:B------:R-:W-:-:S02]  /*9c2a0*/  PRMT R17, R60, 0x7632, R17 ;  /* 0x000076323c117816 */ /* 0x000fc40000000011 */
[----:B------:R0:W-:Y:S01]  /*9c2b0*/  @P0 STG.E.U16 [R4.64], R11 ;  /* 0x0000000b04000986 */ /* 0x0001e2000c101504 */
[----:B------:R-:W-:Y:S01]  /*9c2c0*/  IMAD.WIDE R8, R0, 0x2, R54 ;  /* 0x0000000200087825 */ /* 0x000fe200078e0236 */
[----:B------:R-:W-:Y:S02]  /*9c2d0*/  PRMT R18, R61, 0x7632, R18 ;  /* 0x000076323d127816 */ /* 0x000fe40000000012 */
[----:B------:R-:W2:Y:S01]  /*9c2e0*/  LDL.LU R60, [R1+0x4fc] ;  /* 0x0004fc00013c7983 */ /* 0x000ea20000300800 */
[----:B------:R-:W-:-:S03]  /*9c2f0*/  ISETP.LT.AND P0, PT, R41, c[0x0][0x178], !P3 ;  /* 0x00005e0029007a0c */ /* 0x000fc60005f01270 */
[----:B------:R1:W-:Y:S01]  /*9c300*/  @P5 STG.E.U16 [R6.64], R13 ;  /* 0x0000000d06005986 */ /* 0x0003e2000c101504 */
[----:B------:R-:W-:-:S03]  /*9c310*/  ISETP.LT.AND P5, PT, R40, c[0x0][0x178], !P3 ;  /* 0x00005e0028007a0c */ /* 0x000fc60005fa1270 */
[----:B------:R-:W2:Y:S01]  /*9c320*/  LDL.LU R61, [R1+0x46c] ;  /* 0x00046c00013d7983 */ /* 0x000ea20000300800 */
[----:B0-----:R-:W-:Y:S01]  /*9c330*/  IMAD.WIDE R4, R0, 0x2, R2 ;  /* 0x0000000200047825 */ /* 0x001fe200078e0202 */
[----:B------:R-:W-:Y:S02]  /*9c340*/  PRMT R12, R59, 0x7632, R12 ;  /* 0x000076323b0c7816 */ /* 0x000fe4000000000c */
[----:B------:R0:W-:Y:S01]  /*9c350*/  @P1 STG.E.U16 [R8.64], R14 ;  /* 0x0000000e08001986 */ /* 0x0001e2000c101504 */
[----:B------:R-:W-:-:S03]  /*9c360*/  ISETP.LT.AND P1, PT, R47, c[0x0][0x178], !P3 ;  /* 0x00005e002f007a0c */ /* 0x000fc60005f21270 */
[----:B------:R-:W2:Y:S01]  /*9c370*/  LDL.LU R59, [R1+0x3ec] ;  /* 0x0003ec00013b7983 */ /* 0x000ea20000300800 */
[----:B-1----:R-:W-:-:S03]  /*9c380*/  IMAD.WIDE R6, R0, 0x2, R50 ;  /* 0x0000000200067825 */ /* 0x002fc600078e0232 */
[----:B------:R1:W-:Y:S01]  /*9c390*/  @P4 STG.E.U16 [R4.64], R16 ;  /* 0x0000001004004986 */ /* 0x0003e2000c101504 */
[----:B------:R-:W-:Y:S02]  /*9c3a0*/  ISETP.LT.AND P4, PT, R46, c[0x0][0x178], !P3 ;  /* 0x00005e002e007a0c */ /* 0x000fe40005f81270 */
[----:B------:R-:W-:Y:S01]  /*9c3b0*/  ISETP.GE.AND P2, PT, R22, c[0x0][0x17c], PT ;  /* 0x00005f0016007a0c */ /* 0x000fe20003f46270 */
[C---:B0-----:R-:W-:Y:S01]  /*9c3c0*/  IMAD.WIDE R8, R0.reuse, 0x2, R48 ;  /* 0x0000000200087825 */ /* 0x041fe200078e0230 */
[----:B------:R-:W-:Y:S01]  /*9c3d0*/  ISETP.LT.AND P3, PT, R45, c[0x0][0x178], !P3 ;  /* 0x00005e002d007a0c */ /* 0x000fe20005f61270 */
[----:B------:R-:W2:Y:S02]  /*9c3e0*/  LDL.LU R29, [R1+0x32bc] ;  /* 0x0032bc00011d7983 */ /* 0x000ea40000300800 */
[----:B-1----:R-:W-:-:S05]  /*9c3f0*/  IMAD.WIDE R4, R0, 0x2, R52 ;  /* 0x0000000200047825 */ /* 0x002fca00078e0234 */
[----:B------:R0:W-:Y:S04]  /*9c400*/  @P0 STG.E.U16 [R4.64], R10 ;  /* 0x0000000a04000986 */ /* 0x0001e8000c101504 */
[----:B------:R-:W-:Y:S01]  /*9c410*/  @P5 STG.E.U16 [R6.64], R17 ;  /* 0x0000001106005986 */ /* 0x000fe2000c101504 */
[----:B------:R-:W-:-:S03]  /*9c420*/  ISETP.LT.AND P5, PT, R35, c[0x0][0x178], !P2 ;  /* 0x00005e0023007a0c */ /* 0x000fc600057a1270 */
[----:B------:R1:W-:Y:S01]  /*9c430*/  @P1 STG.E.U16 [R8.64], R18 ;  /* 0x0000001208001986 */ /* 0x0003e2000c101504 */
[----:B0-----:R-:W-:Y:S01]  /*9c440*/  IMAD.WIDE R4, R0, 0x2, R26 ;  /* 0x0000000200047825 */ /* 0x001fe200078e021a */
[----:B------:R-:W-:Y:S02]  /*9c450*/  ISETP.LT.AND P1, PT, R42, c[0x0][0x178], !P2 ;  /* 0x00005e002a007a0c */ /* 0x000fe40005721270 */
[----:B------:R-:W-:Y:S02]  /*9c460*/  PRMT R11, R11, 0x7632, R11 ;  /* 0x000076320b0b7816 */ /* 0x000fe4000000000b */
[----:B------:R0:W-:Y:S01]  /*9c470*/  @P4 STG.E.U16 [R4.64], R12 ;  /* 0x0000000c04004986 */ /* 0x0001e2000c101504 */
[C---:B-1----:R-:W-:Y:S01]  /*9c480*/  IADD3 R8, R0.reuse, c[0x0][0x198], RZ ;  /* 0x0000660000087a10 */ /* 0x042fe20007ffe0ff */
[----:B------:R-:W-:Y:S01]  /*9c490*/  IMAD.WIDE R6, R0, 0x2, R24 ;  /* 0x0000000200067825 */ /* 0x000fe200078e0218 */
[----:B------:R-:W-:-:S03]  /*9c4a0*/  ISETP.LT.AND P4, PT, R37, c[0x0][0x178], !P2 ;  /* 0x00005e0025007a0c */ /* 0x000fc60005781270 */
[C---:B0-----:R-:W-:Y:S01]  /*9c4b0*/  IMAD.WIDE R4, R8.reuse, 0x2, R56 ;  /* 0x0000000208047825 */ /* 0x041fe200078e0238 */
[----:B------:R0:W-:Y:S03]  /*9c4c0*/  @P3 STG.E.U16 [R6.64], R11 ;  /* 0x0000000b06003986 */ /* 0x0001e6000c101504 */
[----:B0-----:R-:W-:Y:S01]  /*9c4d0*/  IMAD.WIDE R6, R8, 0x2, R54 ;  /* 0x0000000208067825 */ /* 0x001fe200078e0236 */
[----:B---3--:R0:W-:Y:S01]  /*9c4e0*/  @P5 STG.E.U16 [R4.64], R38 ;  /* 0x0000002604005986 */ /* 0x0081e2000c101504 */
[----:B----4-:R-:W-:-:S03]  /*9c4f0*/  PRMT R9, R36, 0x7632, R9 ;  /* 0x0000763224097816 */ /* 0x010fc60000000009 */
[----:B------:R1:W-:Y:S01]  /*9c500*/  @P1 STG.E.U16 [R6.64], R36 ;  /* 0x0000002406001986 */ /* 0x0003e2000c101504 */
[----:B0-----:R-:W-:Y:S01]  /*9c510*/  IMAD.WIDE R4, R8, 0x2, R2 ;  /* 0x0000000208047825 */ /* 0x001fe200078e0202 */
[----:B--2---:R-:W-:-:S04]  /*9c520*/  PRMT R12, R44, 0x7632, R12 ;  /* 0x000076322c0c7816 */ /* 0x004fc8000000000c */
[----:B------:R0:W-:Y:S04]  /*9c530*/  @P4 STG.E.U16 [R4.64], R44 ;  /* 0x0000002c04004986 */ /* 0x0001e8000c101504 */
[----:B-1----:R-:W2:Y:S04]  /*9c540*/  LDL.LU R36, [R1+0x60c] ;  /* 0x00060c0001247983 */ /* 0x002ea80000300800 */
[----:B0-----:R-:W3:Y:S01]  /*9c550*/  LDL.LU R44, [R1+0x5ec] ;  /* 0x0005ec00012c7983 */ /* 0x001ee20000300800 */
[----:B------:R-:W-:Y:S01]  /*9c560*/  ISETP.LT.AND P3, PT, R41, c[0x0][0x178], !P2 ;  /* 0x00005e0029007a0c */ /* 0x000fe20005761270 */
[----:B------:R-:W-:Y:S01]  /*9c570*/  IMAD.WIDE R6, R8, 0x2, R52 ;  /* 0x0000000208067825 */ /* 0x000fe200078e0234 */
[----:B------:R-:W-:-:S02]  /*9c580*/  ISETP.LT.AND P5, PT, R40, c[0x0][0x178], !P2 ;  /* 0x00005e0028007a0c */ /* 0x000fc400057a1270 */
[----:B------:R-:W-:Y:S01]  /*9c590*/  ISETP.LT.AND P1, PT, R47, c[0x0][0x178], !P2 ;  /* 0x00005e002f007a0c */ /* 0x000fe20005721270 */
[----:B------:R-:W-:Y:S01]  /*9c5a0*/  IMAD.WIDE R4, R8, 0x2, R50 ;  /* 0x0000000208047825 */ /* 0x000fe200078e0232 */
[----:B------:R-:W-:-:S07]  /*9c5b0*/  ISETP.GE.AND P6, PT, R21, c[0x0][0x17c], PT ;  /* 0x00005f0015007a0c */ /* 0x000fce0003fc6270 */
[----:B------:R0:W-:Y:S01]  /*9c5c0*/  @P3 STG.E.U16 [R6.64], R58 ;  /* 0x0000003a06003986 */ /* 0x0001e2000c101504 */
[----:B------:R-:W-:Y:S02]  /*9c5d0*/  ISETP.LT.AND P3, PT, R46, c[0x0][0x178], !P2 ;  /* 0x00005e002e007a0c */ /* 0x000fe40005761270 */
[----:B------:R-:W-:Y:S01]  /*9c5e0*/  ISETP.LT.AND P2, PT, R45, c[0x0][0x178], !P2 ;  /* 0x00005e002d007a0c */ /* 0x000fe20005741270 */
[----:B------:R1:W-:Y:S01]  /*9c5f0*/  @P5 STG.E.U16 [R4.64], R60 ;  /* 0x0000003c04005986 */ /* 0x0003e2000c101504 */
[----:B------:R-:W-:Y:S01]  /*9c600*/  ISETP.LT.AND P4, PT, R35, c[0x0][0x178], !P6 ;  /* 0x00005e0023007a0c */ /* 0x000fe20007781270 */
[----:B0-----:R-:W-:Y:S01]  /*9c610*/  IMAD.WIDE R6, R8, 0x2, R48 ;  /* 0x0000000208067825 */ /* 0x001fe200078e0230 */
[----:B------:R-:W-:-:S03]  /*9c620*/  ISETP.LT.AND P5, PT, R37, c[0x0][0x178], !P6 ;  /* 0x00005e0025007a0c */ /* 0x000fc600077a1270 */
[----:B-1----:R-:W-:Y:S01]  /*9c630*/  IMAD.WIDE R4, R8, 0x2, R26 ;  /* 0x0000000208047825 */ /* 0x002fe200078e021a */
[----:B------:R0:W-:Y:S01]  /*9c640*/  @P1 STG.E.U16 [R6.64], R61 ;  /* 0x0000003d06001986 */ /* 0x0001e2000c101504 */
[----:B------:R-:W-:Y:S02]  /*9c650*/  ISETP.LT.AND P1, PT, R42, c[0x0][0x178], !P6 ;  /* 0x00005e002a007a0c */ /* 0x000fe40007721270 */
[----:B------:R-:W-:Y:S01]  /*9c660*/  IADD3 R17, R8, c[0x0][0x198], RZ ;  /* 0x0000660008117a10 */ /* 0x000fe20007ffe0ff */
[----:B------:R1:W-:Y:S01]  /*9c670*/  @P3 STG.E.U16 [R4.64], R59 ;  /* 0x0000003b04003986 */ /* 0x0003e2000c101504 */
[----:B------:R-:W-:Y:S01]  /*9c680*/  PRMT R0, R38, 0x7632, R0 ;  /* 0x0000763226007816 */ /* 0x000fe20000000000 */
[----:B0-----:R-:W-:Y:S01]  /*9c690*/  IMAD.WIDE R6, R8, 0x2, R24 ;  /* 0x0000000208067825 */ /* 0x001fe200078e0218 */
[----:B------:R-:W-:-:S04]  /*9c6a0*/  ISETP.LT.AND P3, PT, R40, c[0x0][0x178], !P6 ;  /* 0x00005e0028007a0c */ /* 0x000fc80007761270 */
[----:B------:R0:W-:Y:S01]  /*9c6b0*/  @P2 STG.E.U16 [R6.64], R15 ;  /* 0x0000000f06002986 */ /* 0x0001e2000c101504 */
[----:B------:R-:W-:Y:S01]  /*9c6c0*/  ISETP.LT.AND P2, PT, R41, c[0x0][0x178], !P6 ;  /* 0x00005e0029007a0c */ /* 0x000fe20007741270 */
[----:B------:R-:W-:-:S04]  /*9c6d0*/  IMAD.WIDE R10, R17, 0x2, R56 ;  /* 0x00000002110a7825 */ /* 0x000fc800078e0238 */
[C---:B-1----:R-:W-:Y:S01]  /*9c6e0*/  IMAD.WIDE R4, R17.reuse, 0x2, R54 ;  /* 0x0000000211047825 */ /* 0x042fe200078e0236 */
[----:B------:R-:W-:Y:S03]  /*9c6f0*/  @P4 STG.E.U16 [R10.64], R0 ;  /* 0x000000000a004986 */ /* 0x000fe6000c101504 */
[----:B0-----:R-:W-:Y:S01]  /*9c700*/  IMAD.WIDE R6, R17, 0x2, R2 ;  /* 0x0000000211067825 */ /* 0x001fe200078e0202 */
[----:B------:R0:W-:Y:S01]  /*9c710*/  @P1 STG.E.U16 [R4.64], R9 ;  /* 0x0000000904001986 */ /* 0x0001e2000c101504 */
[----:B------:R-:W-:Y:S02]  /*9c720*/  PRMT R13, R58, 0x7632, R13 ;  /* 0x000076323a0d7816 */ /* 0x000fe4000000000d */
[----:B------:R-:W-:Y:S01]  /*9c730*/  PRMT R14, R60, 0x7632, R14 ;  /* 0x000076323c0e7816 */ /* 0x000fe2000000000e */
[----:B------:R1:W-:Y:S01]  /*9c740*/  @P5 STG.E.U16 [R6.64], R12 ;  /* 0x0000000c06005986 */ /* 0x0003e2000c101504 */
[----:B------:R-:W-:-:S02]  /*9c750*/  ISETP.GE.AND P0, PT, R20, c[0x0][0x17c], PT ;  /* 0x00005f0014007a0c */ /* 0x000fc40003f06270 */
[----:B------:R-:W-:Y:S01]  /*9c760*/  ISETP.LT.AND P4, PT, R47, c[0x0][0x178], !P6 ;  /* 0x00005e002f007a0c */ /* 0x000fe20007781270 */
[----:B------:R-:W4:Y:S01]  /*9c770*/  LDL.LU R58, [R1+0x5ac] ;  /* 0x0005ac00013a7983 */ /* 0x000f220000300800 */
[----:B------:R-:W-:Y:S01]  /*9c780*/  ISETP.LT.AND P1, PT, R46, c[0x0][0x178], !P6 ;  /* 0x00005e002e007a0c */ /* 0x000fe20007721270 */
[----:B0-----:R-:W-:-:S04]  /*9c790*/  IMAD.WIDE R4, R17, 0x2, R52 ;  /* 0x0000000211047825 */ /* 0x001fc800078e0234 */
[----:B-1----:R-:W-:Y:S01]  /*9c7a0*/  IMAD.WIDE R6, R17, 0x2, R50 ;  /* 0x0000000211067825 */ /* 0x002fe200078e0232 */
[----:B------:R-:W-:Y:S01]  /*9c7b0*/  ISETP.LT.AND P6, PT, R45, c[0x0][0x178], !P6 ;  /* 0x00005e002d007a0c */ /* 0x000fe200077c1270 */
[----:B------:R0:W-:Y:S01]  /*9c7c0*/  @P2 STG.E.U16 [R4.64], R13 ;  /* 0x0000000d04002986 */ /* 0x0001e2000c101504 */
[----:B------:R-:W-:-:S03]  /*9c7d0*/  ISETP.LT.AND P5, PT, R35, c[0x0][0x178], !P0 ;  /* 0x00005e0023007a0c */ /* 0x000fc600047a1270 */
[----:B------:R1:W-:Y:S01]  /*9c7e0*/  @P3 STG.E.U16 [R6.64], R14 ;  /* 0x0000000e06003986 */ /* 0x0003e2000c101504 */
[----:B------:R-:W-:Y:S02]  /*9c7f0*/  ISETP.LT.AND P3, PT, R42, c[0x0][0x178], !P0 ;  /* 0x00005e002a007a0c */ /* 0x000fe40004761270 */
[----:B------:R-:W-:Y:S01]  /*9c800*/  PRMT R28, R15, 0x7632, R28 ;  /* 0x000076320f1c7816 */ /* 0x000fe2000000001c */
[C---:B------:R-:W-:Y:S01]  /*9c810*/  IMAD.WIDE R8, R17.reuse, 0x2, R48 ;  /* 0x0000000211087825 */ /* 0x040fe200078e0230 */
[----:B------:R-:W-:Y:S01]  /*9c820*/  IADD3 R15, R17, c[0x0][0x198], RZ ;  /* 0x00006600110f7a10 */ /* 0x000fe20007ffe0ff */
[----:B------:R-:W4:Y:S01]  /*9c830*/  LDL.LU R60, [R1+0x51c] ;  /* 0x00051c00013c7983 */ /* 0x000f220000300800 */
[----:B------:R-:W-:Y:S01]  /*9c840*/  PRMT R16, R61, 0x7632, R16 ;  /* 0x000076323d107816 */ /* 0x000fe20000000010 */
[----:B------:R-:W-:Y:S01]  /*9c850*/  IMAD.WIDE R10, R17, 0x2, R26 ;  /* 0x00000002110a7825 */ /* 0x000fe200078e021a */
[----:B------:R-:W-:Y:S01]  /*9c860*/  PRMT R18, R59, 0x7632, R18 ;  /* 0x000076323b127816 */ /* 0x000fe20000000012 */
[----:B------:R-:W4:Y:S02]  /*9c870*/  LDL.LU R61, [R1+0x4ec] ;  /* 0x0004ec00013d7983 */ /* 0x000f240000300800 */
[----:B------:R-:W-:-:S02]  /*9c880*/  IMAD.WIDE R20, R17, 0x2, R24 ;  /* 0x0000000211147825 */ /* 0x000fc400078e0218 */
[----:B------:R1:W-:Y:S02]  /*9c890*/  @P4 STG.E.U16 [R8.64], R16 ;  /* 0x0000001008004986 */ /* 0x0003e4000c101504 */
[C---:B------:R-:W-:Y:S02]  /*9c8a0*/  IMAD.WIDE R22, R15.reuse, 0x2, R56 ;  /* 0x000000020f167825 */ /* 0x040fe400078e0238 */
[----:B------:R1:W-:Y:S02]  /*9c8b0*/  @P1 STG.E.U16 [R10.64], R18 ;  /* 0x000000120a001986 */ /* 0x0003e4000c101504 */
[----:B0-----:R-:W-:Y:S01]  /*9c8c0*/  IMAD.WIDE R4, R15, 0x2, R54 ;  /* 0x000000020f047825 */ /* 0x001fe200078e0236 */
[----:B------:R-:W-:Y:S01]  /*9c8d0*/  ISETP.GE.AND P1, PT, R29, c[0x0][0x17c], PT ;  /* 0x00005f001d007a0c */ /* 0x000fe20003f26270 */
[----:B------:R0:W-:Y:S04]  /*9c8e0*/  @P6 STG.E.U16 [R20.64], R28 ;  /* 0x0000001c14006986 */ /* 0x0001e8000c101504 */
[----:B------:R-:W4:Y:S04]  /*9c8f0*/  LDL.LU R59, [R1+0x45c] ;  /* 0x00045c00013b7983 */ /* 0x000f280000300800 */
[----:B--2---:R-:W-:Y:S04]  /*9c900*/  @P5 STG.E.U16 [R22.64], R36 ;  /* 0x0000002416005986 */ /* 0x004fe8000c101504 */
[----:B---3--:R2:W-:Y:S01]  /*9c910*/  @P3 STG.E.U16 [R4.64], R44 ;  /* 0x0000002c04003986 */ /* 0x0085e2000c101504 */
[----:B------:R-:W-:-:S03]  /*9c920*/  ISETP.LT.AND P3, PT, R35, c[0x0][0x178], !P1 ;  /* 0x00005e0023007a0c */ /* 0x000fc60004f61270 */
[----:B------:R-:W3:Y:S01]  /*9c930*/  LDL.LU R35, [R1+0x32c0] ;  /* 0x0032c00001237983 */ /* 0x000ee20000300800 */
[----:B------:R-:W-:Y:S01]  /*9c940*/  ISETP.LT.AND P2, PT, R37, c[0x0][0x178], !P0 ;  /* 0x00005e0025007a0c */ /* 0x000fe20004741270 */
[----:B-1----:R-:W-:Y:S01]  /*9c950*/  IMAD.WIDE R6, R15, 0x2, R2 ;  /* 0x000000020f067825 */ /* 0x002fe200078e0202 */
[----:B------:R-:W-:Y:S02]  /*9c960*/  ISETP.LT.AND P4, PT, R41, c[0x0][0x178], !P0 ;  /* 0x00005e0029007a0c */ /* 0x000fe40004781270 */
[----:B------:R-:W-:Y:S02]  /*9c970*/  ISETP.LT.AND P5, PT, R40, c[0x0][0x178], !P0 ;  /* 0x00005e0028007a0c */ /* 0x000fe400047a1270 */
[----:B------:R-:W-:Y:S01]  /*9c980*/  ISETP.LT.AND P6, PT, R47, c[0x0][0x178], !P0 ;  /* 0x00005e002f007a0c */ /* 0x000fe200047c1270 */
[C---:B------:R-:W-:Y:S01]  /*9c990*/  IMAD.WIDE R8, R15.reuse, 0x2, R52 ;  /* 0x000000020f087825 */ /* 0x040fe200078e0234 */
[----:B------:R-:W-:-:S03]  /*9c9a0*/  IADD3 R17, R15, c[0x0][0x198], RZ ;  /* 0x000066000f117a10 */ /* 0x000fc60007ffe0ff */
[----:B------:R-:W-:Y:S01]  /*9c9b0*/  IMAD.WIDE R10, R15, 0x2, R50 ;  /* 0x000000020f0a7825 */ /* 0x000fe200078e0232 */
[----:B0-----:R-:W-:-:S03]  /*9c9c0*/  PRMT R28, R36, 0x7632, R28 ;  /* 0x00007632241c7816 */ /* 0x001fc6000000001c */
[----:B------:R-:W-:-:S04]  /*9c9d0*/  IMAD.WIDE R12, R15, 0x2, R48 ;  /* 0x000000020f0c7825 */ /* 0x000fc800078e0230 */
[----:B--2---:R-:W-:-:S04]  /*9c9e0*/  IMAD.WIDE R4, R15, 0x2, R26 ;  /* 0x000000020f047825 */ /* 0x004fc800078e021a */
[----:B------:R-:W-:Y:S01]  /*9c9f0*/  IMAD.WIDE R56, R17, 0x2, R56 ;  /* 0x0000000211387825 */ /* 0x000fe200078e0238 */
[----:B------:R-:W-:-:S03]  /*9ca00*/  PRMT R0, R44, 0x7632, R0 ;  /* 0x000076322c007816 */ /* 0x000fc60000000000 */
[----:B------:R-:W-:-:S04]  /*9ca10*/  IMAD.WIDE R54, R17, 0x2, R54 ;  /* 0x0000000211367825 */ /* 0x000fc800078e0236 */
[----:B------:R-:W-:-:S04]  /*9ca20*/  IMAD.WIDE R2, R17, 0x2, R2 ;  /* 0x0000000211027825 */ /* 0x000fc800078e0202 */
[----:B------:R-:W-:-:S04]  /*9ca30*/  IMAD.WIDE R52, R17, 0x2, R52 ;  /* 0x0000000211347825 */ /* 0x000fc800078e0234 */
[----:B------:R-:W-:Y:S01]  /*9ca40*/  IMAD.WIDE R50, R17, 0x2, R50 ;  /* 0x0000000211327825 */ /* 0x000fe200078e0232 */
[----:B----4-:R0:W-:Y:S01]  /*9ca50*/  @P2 STG.E.U16 [R6.64], R58 ;  /* 0x0000003a06002986 */ /* 0x0101e2000c101504 */
[----:B------:R-:W-:Y:S02]  /*9ca60*/  ISETP.LT.AND P2, PT, R46, c[0x0][0x178], !P0 ;  /* 0x00005e002e007a0c */ /* 0x000fe40004741270 */
[----:B------:R-:W-:Y:S01]  /*9ca70*/  ISETP.LT.AND P0, PT, R45, c[0x0][0x178], !P0 ;  /* 0x00005e002d007a0c */ /* 0x000fe20004701270 */
[----:B0-----:R-:W-:Y:S01]  /*9ca80*/  IMAD.WIDE R6, R15, 0x2, R24 ;  /* 0x000000020f067825 */ /* 0x001fe200078e0218 */
[----:B------:R-:W-:Y:S01]  /*9ca90*/  @P4 STG.E.U16 [R8.64], R60 ;  /* 0x0000003c08004986 */ /* 0x000fe2000c101504 */
[----:B------:R-:W-:-:S03]  /*9caa0*/  ISETP.LT.AND P4, PT, R42, c[0x0][0x178], !P1 ;  /* 0x00005e002a007a0c */ /* 0x000fc60004f81270 */
[----:B------:R-:W-:Y:S01]  /*9cab0*/  @P5 STG.E.U16 [R10.64], R61 ;  /* 0x0000003d0a005986 */ /* 0x000fe2000c101504 */
[----:B------:R-:W-:Y:S01]  /*9cac0*/  ISETP.LT.AND P5, PT, R37, c[0x0][0x178], !P1 ;  /* 0x00005e0025007a0c */ /* 0x000fe20004fa1270 */
[----:B------:R-:W-:Y:S02]  /*9cad0*/  IMAD.WIDE R48, R17, 0x2, R48 ;  /* 0x0000000211307825 */ /* 0x000fe400078e0230 */
[----:B------:R-:W-:Y:S01]  /*9cae0*/  @P6 STG.E.U16 [R12.64], R59 ;  /* 0x0000003b0c006986 */ /* 0x000fe2000c101504 */
[----:B------:R-:W-:Y:S01]  /*9caf0*/  ISETP.LT.AND P6, PT, R41, c[0x0][0x178], !P1 ;  /* 0x00005e0029007a0c */ /* 0x000fe20004fc1270 */
[----:B------:R-:W-:-:S04]  /*9cb00*/  IMAD.WIDE R26, R17, 0x2, R26 ;  /* 0x00000002111a7825 */ /* 0x000fc800078e021a */
[----:B------:R-:W-:Y:S01]  /*9cb10*/  IMAD.WIDE R24, R17, 0x2, R24 ;  /* 0x0000000211187825 */ /* 0x000fe200078e0218 */
[----:B---3--:R0:W-:Y:S01]  /*9cb20*/  @P2 STG.E.U16 [R4.64], R35 ;  /* 0x0000002304002986 */ /* 0x0081e2000c101504 */
[----:B------:R-:W-:-:S03]  /*9cb30*/  ISETP.LT.AND P2, PT, R40, c[0x0][0x178], !P1 ;  /* 0x00005e0028007a0c */ /* 0x000fc60004f41270 */
[----:B------:R1:W-:Y:S01]  /*9cb40*/  @P0 STG.E.U16 [R6.64], R19 ;  /* 0x0000001306000986 */ /* 0x0003e2000c101504 */
[----:B------:R-:W-:-:S03]  /*9cb50*/  ISETP.LT.AND P0, PT, R47, c[0x0][0x178], !P1 ;  /* 0x00005e002f007a0c */ /* 0x000fc60004f01270 */
[----:B------:R2:W-:Y:S01]  /*9cb60*/  @P3 STG.E.U16 [R56.64], R28 ;  /* 0x0000001c38003986 */ /* 0x0005e2000c101504 */
[----:B------:R-:W-:Y:S02]  /*9cb70*/  ISETP.LT.AND P3, PT, R46, c[0x0][0x178], !P1 ;  /* 0x00005e002e007a0c */ /* 0x000fe40004f61270 */
[----:B------:R-:W-:Y:S02]  /*9cb80*/  ISETP.LT.AND P1, PT, R45, c[0x0][0x178], !P1 ;  /* 0x00005e002d007a0c */ /* 0x000fe40004f21270 */
[----:B0-----:R-:W-:Y:S02]  /*9cb90*/  PRMT R4, R58, 0x7632, R4 ;  /* 0x000076323a047816 */ /* 0x001fe40000000004 */
[----:B------:R-:W-:Y:S02]  /*9cba0*/  PRMT R5, R60, 0x7632, R5 ;  /* 0x000076323c057816 */ /* 0x000fe40000000005 */
[----:B-1----:R-:W-:Y:S01]  /*9cbb0*/  PRMT R6, R61, 0x7632, R6 ;  /* 0x000076323d067816 */ /* 0x002fe20000000006 */
[----:B------:R2:W-:Y:S01]  /*9cbc0*/  @P4 STG.E.U16 [R54.64], R0 ;  /* 0x0000000036004986 */ /* 0x0005e2000c101504 */
[----:B------:R-:W-:-:S02]  /*9cbd0*/  PRMT R7, R59, 0x7632, R7 ;  /* 0x000076323b077816 */ /* 0x000fc40000000007 */
[----:B------:R-:W-:Y:S01]  /*9cbe0*/  PRMT R13, R35, 0x7632, R13 ;  /* 0x00007632230d7816 */ /* 0x000fe2000000000d */
[----:B------:R2:W-:Y:S04]  /*9cbf0*/  @P5 STG.E.U16 [R2.64], R4 ;  /* 0x0000000402005986 */ /* 0x0005e8000c101504 */
[----:B------:R2:W-:Y:S04]  /*9cc00*/  @P6 STG.E.U16 [R52.64], R5 ;  /* 0x0000000534006986 */ /* 0x0005e8000c101504 */
[----:B------:R2:W-:Y:S04]  /*9cc10*/  @P2 STG.E.U16 [R50.64], R6 ;  /* 0x0000000632002986 */ /* 0x0005e8000c101504 */
[----:B------:R2:W-:Y:S04]  /*9cc20*/  @P0 STG.E.U16 [R48.64], R7 ;  /* 0x0000000730000986 */ /* 0x0005e8000c101504 */
[----:B------:R2:W-:Y:S01]  /*9cc30*/  @P3 STG.E.U16 [R26.64], R13 ;  /* 0x0000000d1a003986 */ /* 0x0005e2000c101504 */
[----:B------:R-:W-:Y:S05]  /*9cc40*/  @!P1 EXIT ;  /* 0x000000000000994d */ /* 0x000fea0003800000 */
[----:B------:R-:W-:-:S05]  /*9cc50*/  PRMT R12, R19, 0x7632, R12 ;  /* 0x00007632130c7816 */ /* 0x000fca000000000c */
[----:B------:R-:W-:Y:S01]  /*9cc60*/  STG.E.U16 [R24.64], R12 ;  /* 0x0000000c18007986 */ /* 0x000fe2000c101504 */
[----:B------:R-:W-:Y:S05]  /*9cc70*/  EXIT ;  /* 0x000000000000794d */ /* 0x000fea0003800000 */
.L_x_4:
[----:B------:R-:W-:-:S00]  /*9cc80*/  BRA `(.L_x_4) ;  /* 0xfffffff000007947 */ /* 0x000fc0000383ffff */
[----:B------:R-:W-:-:S00]  /*9cc90*/  NOP ;  /* 0x0000000000007918 */ /* 0x000fc00000000000 */
        /* <DEDUP_REMOVED lines=14> */
.L_x_5:


//--------------------- .nv.shared.matmul_kernel  --------------------------
	.section	.nv.shared.matmul_kernel,"aw",@nobits
	.sectionflags	@""
	.align	16
